	.target	sm_90a

	.elftype	@"ET_EXEC"


//--------------------- .note.nv.tkinfo           --------------------------
	.section	.note.nv.tkinfo,"",@"SHT_NOTE"
	.sectionflags	@"SHF_NOTE_NV_TKINFO"
	.tkinfo
        /*0018*/ 	.word	0x00000002
        /*0030*/ 	.string	""
        /*0030*/ 	.string	"ptxas"
        /*0030*/ 	.string	"Cuda compilation tools, release 13.0, V13.0.88"
        /*0030*/ 	.string	"Build cuda_13.0.r13.0/compiler.36424714_0"
        /*0030*/ 	.string	"-v  -suppress-debug-info  -lineinfo  -arch sm_90a "



//--------------------- .note.nv.cuinfo           --------------------------
	.section	.note.nv.cuinfo,"",@"SHT_NOTE"
	.sectionflags	@"SHF_NOTE_NV_CUINFO"
        /*0018*/ 	.short	0x0002
        /*001a*/ 	.short	0x005a
        /*001c*/ 	.short	0x0082
	.zero		2


//--------------------- .nv.info                  --------------------------
	.section	.nv.info,"",@"SHT_CUDA_INFO"
	.align	4


	//----- nvinfo : EIATTR_REGCOUNT
	.align		4
        /*0000*/ 	.byte	0x04, 0x2f
        /*0002*/ 	.short	(.L_1 - .L_0)
	.align		4
.L_0:
        /*0004*/ 	.word	index@(matmul_kernel)
        /*0008*/ 	.word	0x000000ff


	//----- nvinfo : EIATTR_FRAME_SIZE
	.align		4
.L_1:
        /*000c*/ 	.byte	0x04, 0x11
        /*000e*/ 	.short	(.L_3 - .L_2)
	.align		4
.L_2:
        /*0010*/ 	.word	index@(matmul_kernel)
        /*0014*/ 	.word	0x00001fb8


	//----- nvinfo : EIATTR_MIN_STACK_SIZE
	.align		4
.L_3:
        /*0018*/ 	.byte	0x04, 0x12
        /*001a*/ 	.short	(.L_5 - .L_4)
	.align		4
.L_4:
        /*001c*/ 	.word	index@(matmul_kernel)
        /*0020*/ 	.word	0x00001fb8
.L_5:


//--------------------- .nv.compat                --------------------------
	.section	.nv.compat,"",@"SHT_CUDA_COMPAT_INFO"
	.align	4
        /*0000*/ 	.byte	0x02, 0x09, 0x01, 0x00, 0x02, 0x02, 0x04, 0x00, 0x02, 0x05, 0x05, 0x00, 0x03, 0x07, 0x01, 0x01
        /*0010*/ 	.byte	0x02, 0x03, 0x00, 0x00, 0x02, 0x06, 0x01, 0x00, 0x04, 0x0b, 0x08, 0x00, 0x00, 0x00, 0x00, 0x00
        /*0020*/ 	.byte	0x00, 0x00, 0x00, 0x00


//--------------------- .nv.info.matmul_kernel    --------------------------
	.section	.nv.info.matmul_kernel,"",@"SHT_CUDA_INFO"
	.sectionflags	@""
	.align	4


	//----- nvinfo : EIATTR_CUDA_API_VERSION
	.align		4
        /*0000*/ 	.byte	0x04, 0x37
        /*0002*/ 	.short	(.L_7 - .L_6)
.L_6:
        /*0004*/ 	.word	0x00000082


	//----- nvinfo : EIATTR_KPARAM_INFO
	.align		4
.L_7:
        /*0008*/ 	.byte	0x04, 0x17
        /*000a*/ 	.short	(.L_9 - .L_8)
.L_8:
        /*000c*/ 	.word	0x00000000
        /*0010*/ 	.short	0x000d
        /*0012*/ 	.short	0x0048
        /*0014*/ 	.byte	0x00, 0xf4, 0x21, 0x00


	//----- nvinfo : EIATTR_KPARAM_INFO
	.align		4
.L_9:
        /*0018*/ 	.byte	0x04, 0x17
        /*001a*/ 	.short	(.L_11 - .L_10)
.L_10:
        /*001c*/ 	.word	0x00000000
        /*0020*/ 	.short	0x000c
        /*0022*/ 	.short	0x0040
        /*0024*/ 	.byte	0x00, 0xf4, 0x21, 0x00


	//----- nvinfo : EIATTR_KPARAM_INFO
	.align		4
.L_11:
        /*0028*/ 	.byte	0x04, 0x17
        /*002a*/ 	.short	(.L_13 - .L_12)
.L_12:
        /*002c*/ 	.word	0x00000000
        /*0030*/ 	.short	0x000b
        /*0032*/ 	.short	0x0038
        /*0034*/ 	.byte	0x00, 0xf0, 0x11, 0x00


	//----- nvinfo : EIATTR_KPARAM_INFO
	.align		4
.L_13:
        /*0038*/ 	.byte	0x04, 0x17
        /*003a*/ 	.short	(.L_15 - .L_14)
.L_14:
        /*003c*/ 	.word	0x00000000
        /*0040*/ 	.short	0x000a
        /*0042*/ 	.short	0x0034
        /*0044*/ 	.byte	0x00, 0xf0, 0x11, 0x00


	//----- nvinfo : EIATTR_KPARAM_INFO
	.align		4
.L_15:
        /*0048*/ 	.byte	0x04, 0x17
        /*004a*/ 	.short	(.L_17 - .L_16)
.L_16:
        /*004c*/ 	.word	0x00000000
        /*0050*/ 	.short	0x0009
        /*0052*/ 	.short	0x0030
        /*0054*/ 	.byte	0x00, 0xf0, 0x11, 0x00


	//----- nvinfo : EIATTR_KPARAM_INFO
	.align		4
.L_17:
        /*0058*/ 	.byte	0x04, 0x17
        /*005a*/ 	.short	(.L_19 - .L_18)
.L_18:
        /*005c*/ 	.word	0x00000000
        /*0060*/ 	.short	0x0008
        /*0062*/ 	.short	0x002c
        /*0064*/ 	.byte	0x00, 0xf0, 0x11, 0x00


	//----- nvinfo : EIATTR_KPARAM_INFO
	.align		4
.L_19:
        /*0068*/ 	.byte	0x04, 0x17
        /*006a*/ 	.short	(.L_21 - .L_20)
.L_20:
        /*006c*/ 	.word	0x00000000
        /*0070*/ 	.short	0x0007
        /*0072*/ 	.short	0x0028
        /*0074*/ 	.byte	0x00, 0xf0, 0x11, 0x00


	//----- nvinfo : EIATTR_KPARAM_INFO
	.align		4
.L_21:
        /*0078*/ 	.byte	0x04, 0x17
        /*007a*/ 	.short	(.L_23 - .L_22)
.L_22:
        /*007c*/ 	.word	0x00000000
        /*0080*/ 	.short	0x0006
        /*0082*/ 	.short	0x0024
        /*0084*/ 	.byte	0x00, 0xf0, 0x11, 0x00


	//----- nvinfo : EIATTR_KPARAM_INFO
	.align		4
.L_23:
        /*0088*/ 	.byte	0x04, 0x17
        /*008a*/ 	.short	(.L_25 - .L_24)
.L_24:
        /*008c*/ 	.word	0x00000000
        /*0090*/ 	.short	0x0005
        /*0092*/ 	.short	0x0020
        /*0094*/ 	.byte	0x00, 0xf0, 0x11, 0x00


	//----- nvinfo : EIATTR_KPARAM_INFO
	.align		4
.L_25:
        /*0098*/ 	.byte	0x04, 0x17
        /*009a*/ 	.short	(.L_27 - .L_26)
.L_26:
        /*009c*/ 	.word	0x00000000
        /*00a0*/ 	.short	0x0004
        /*00a2*/ 	.short	0x001c
        /*00a4*/ 	.byte	0x00, 0xf0, 0x11, 0x00


	//----- nvinfo : EIATTR_KPARAM_INFO
	.align		4
.L_27:
        /*00a8*/ 	.byte	0x04, 0x17
        /*00aa*/ 	.short	(.L_29 - .L_28)
.L_28:
        /*00ac*/ 	.word	0x00000000
        /*00b0*/ 	.short	0x0003
        /*00b2*/ 	.short	0x0018
        /*00b4*/ 	.byte	0x00, 0xf0, 0x11, 0x00


	//----- nvinfo : EIATTR_KPARAM_INFO
	.align		4
.L_29:
        /*00b8*/ 	.byte	0x04, 0x17
        /*00ba*/ 	.short	(.L_31 - .L_30)
.L_30:
        /*00bc*/ 	.word	0x00000000
        /*00c0*/ 	.short	0x0002
        /*00c2*/ 	.short	0x0010
        /*00c4*/ 	.byte	0x00, 0xf4, 0x21, 0x00


	//----- nvinfo : EIATTR_KPARAM_INFO
	.align		4
.L_31:
        /*00c8*/ 	.byte	0x04, 0x17
        /*00ca*/ 	.short	(.L_33 - .L_32)
.L_32:
        /*00cc*/ 	.word	0x00000000
        /*00d0*/ 	.short	0x0001
        /*00d2*/ 	.short	0x0008
        /*00d4*/ 	.byte	0x00, 0xf4, 0x21, 0x00


	//----- nvinfo : EIATTR_KPARAM_INFO
	.align		4
.L_33:
        /*00d8*/ 	.byte	0x04, 0x17
        /*00da*/ 	.short	(.L_35 - .L_34)
.L_34:
        /*00dc*/ 	.word	0x00000000
        /*00e0*/ 	.short	0x0000
        /*00e2*/ 	.short	0x0000
        /*00e4*/ 	.byte	0x00, 0xf4, 0x21, 0x00


	//----- nvinfo : EIATTR_SPARSE_MMA_MASK
	.align		4
.L_35:
        /*00e8*/ 	.byte	0x03, 0x50
        /*00ea*/ 	.short	0x0000


	//----- nvinfo : EIATTR_MAXREG_COUNT
	.align		4
        /*00ec*/ 	.byte	0x03, 0x1b
        /*00ee*/ 	.short	0x00ff


	//----- nvinfo : EIATTR_NUM_BARRIERS
	.align		4
        /*00f0*/ 	.byte	0x02, 0x4c
        /*00f2*/ 	.byte	0x01
	.zero		1


	//----- nvinfo : EIATTR_ANNOTATIONS
	.align		4
        /*00f4*/ 	.byte	0x04, 0x55
        /*00f6*/ 	.short	(.L_37 - .L_36)


	//   ....[0]....
.L_36:
        /*00f8*/ 	.word	0x00000001
        /*00fc*/ 	.byte	0x60, 0x09, 0x00, 0x00, 0x01, 0x00, 0x00, 0x00, 0x80, 0x09, 0x00, 0x00, 0x01, 0x00, 0x00, 0x00
        /* <DEDUP_REMOVED lines=3895> */
        /*f47c*/ 	.byte	0xf0, 0x1f, 0x05, 0x00, 0x01, 0x00, 0x00, 0x00, 0xd0, 0x20, 0x05, 0x00


	//----- nvinfo : EIATTR_MERCURY_ISA_VERSION
	.align		4
.L_37:
        /*f488*/ 	.byte	0x03, 0x5f
        /*f48a*/ 	.short	0x0101


	//----- nvinfo : EIATTR_EXIT_INSTR_OFFSETS
	.align		4
        /*f48c*/ 	.byte	0x04, 0x1c
        /*f48e*/ 	.short	(.L_39 - .L_38)


	//   ....[0]....
.L_38:
        /*f490*/ 	.word	0x0005d900


	//   ....[1]....
        /*f494*/ 	.word	0x0005d920


	//----- nvinfo : EIATTR_REQNTID
	.align		4
.L_39:
        /*f498*/ 	.byte	0x04, 0x10
        /*f49a*/ 	.short	(.L_41 - .L_40)
.L_40:
        /*f49c*/ 	.word	0x00000080
        /*f4a0*/ 	.word	0x00000001
        /*f4a4*/ 	.word	0x00000001


	//----- nvinfo : EIATTR_CBANK_PARAM_SIZE
	.align		4
.L_41:
        /*f4a8*/ 	.byte	0x03, 0x19
        /*f4aa*/ 	.short	0x0050


	//----- nvinfo : EIATTR_PARAM_CBANK
	.align		4
        /*f4ac*/ 	.byte	0x04, 0x0a
        /*f4ae*/ 	.short	(.L_43 - .L_42)
	.align		4
.L_42:
        /*f4b0*/ 	.word	index@(.nv.constant0.matmul_kernel)
        /*f4b4*/ 	.short	0x0210
        /*f4b6*/ 	.short	0x0050


	//----- nvinfo : EIATTR_SW_WAR
	.align		4
.L_43:
        /*f4b8*/ 	.byte	0x04, 0x36
        /*f4ba*/ 	.short	(.L_45 - .L_44)
.L_44:
        /*f4bc*/ 	.word	0x00000008
.L_45:


//--------------------- .nv.callgraph             --------------------------
	.section	.nv.callgraph,"",@"SHT_CUDA_CALLGRAPH"
	.align	4
	.sectionentsize	8
	.align		4
        /*0000*/ 	.word	0x00000000
	.align		4
        /*0004*/ 	.word	0xffffffff
	.align		4
        /*0008*/ 	.word	0x00000000
	.align		4
        /*000c*/ 	.word	0xfffffffe
	.align		4
        /*0010*/ 	.word	0x00000000
	.align		4
        /*0014*/ 	.word	0xfffffffd
	.align		4
        /*0018*/ 	.word	0x00000000
	.align		4
        /*001c*/ 	.word	0xfffffffc


//--------------------- .text.matmul_kernel       --------------------------
	.section	.text.matmul_kernel,"ax",@progbits
	.align	128
        .global         matmul_kernel
        .type           matmul_kernel,@function
        .size           matmul_kernel,(.L_x_4 - matmul_kernel)
        .other          matmul_kernel,@"STO_CUDA_ENTRY STV_DEFAULT"
matmul_kernel:
.text.matmul_kernel:
[----:B------:R-:W0:Y:S08]  /*0000*/  LDC R1, c[0x0][0x28] ;  /* 0x00000a00ff017b82 */ /* 0x000e300000000800 */
[----:B------:R-:W1:Y:S01]  /*0010*/  LDC.64 R4, c[0x0][0x228] ;  /* 0x00008a00ff047b82 */ /* 0x000e620000000a00 */
[----:B------:R-:W2:Y:S01]  /*0020*/  S2R R7, SR_CTAID.X ;  /* 0x0000000000077919 */ /* 0x000ea20000002500 */
[----:B------:R-:W-:Y:S01]  /*0030*/  ULDC UR8, c[0x0][0x230] ;  /* 0x00008c0000087ab9 */ /* 0x000fe20000000800 */
[----:B0-----:R-:W-:Y:S01]  /*0040*/  VIADD R1, R1, 0xffffe048 ;  /* 0xffffe04801017836 */ /* 0x001fe20000000000 */
[----:B------:R-:W-:Y:S01]  /*0050*/  UIADD3 UR8, UR8, 0x7f, URZ ;  /* 0x0000007f08087890 */ /* 0x000fe2000fffe03f */
[----:B------:R-:W0:Y:S01]  /*0060*/  S2R R14, SR_TID.X ;  /* 0x00000000000e7919 */ /* 0x000e220000002100 */
[----:B------:R-:W-:Y:S01]  /*0070*/  UMOV UR7, 0x400 ;  /* 0x0000040000077882 */ /* 0x000fe20000000000 */
[----:B------:R-:W-:Y:S01]  /*0080*/  ULDC.64 UR44, c[0x0][0x208] ;  /* 0x00008200002c7ab9 */ /* 0x000fe20000000a00 */
[----:B------:R-:W3:Y:S01]  /*0090*/  S2UR UR4, SR_CgaCtaId ;  /* 0x00000000000479c3 */ /* 0x000ee20000008800 */
[----:B------:R-:W-:Y:S01]  /*00a0*/  UISETP.GT.AND UP0, UPT, UR8, 0x7f, UPT ;  /* 0x0000007f0800788c */ /* 0x000fe2000bf04270 */
[----:B-1----:R-:W-:-:S05]  /*00b0*/  VIADD R0, R5, 0x1ff ;  /* 0x000001ff05007836 */ /* 0x002fca0000000000 */
[----:B------:R-:W-:Y:S01]  /*00c0*/  SHF.R.S32.HI R3, RZ, 0x1f, R0 ;  /* 0x0000001fff037819 */ /* 0x000fe20000011400 */
[----:B---3--:R-:W-:-:S03]  /*00d0*/  ULEA UR7, UR4, UR7, 0x18 ;  /* 0x0000000704077291 */ /* 0x008fc6000f8ec03f */
[----:B------:R-:W-:Y:S02]  /*00e0*/  LEA.HI R3, R3, R0, RZ, 0x9 ;  /* 0x0000000003037211 */ /* 0x000fe400078f48ff */
[----:B--2---:R-:W-:Y:S02]  /*00f0*/  IABS R10, R7 ;  /* 0x00000007000a7213 */ /* 0x004fe40000000000 */
[----:B------:R-:W-:Y:S02]  /*0100*/  SHF.R.S32.HI R3, RZ, 0x9, R3 ;  /* 0x00000009ff037819 */ /* 0x000fe40000011403 */
[----:B0-----:R-:W-:-:S03]  /*0110*/  LOP3.LUT R15, R14, 0x3f, RZ, 0xc0, !PT ;  /* 0x0000003f0e0f7812 */ /* 0x001fc600078ec0ff */
[----:B------:R-:W-:-:S05]  /*0120*/  IMAD.SHL.U32 R6, R3, 0x4, RZ ;  /* 0x0000000403067824 */ /* 0x000fca00078e00ff */
[-C--:B------:R-:W-:Y:S02]  /*0130*/  IABS R9, R6.reuse ;  /* 0x0000000600097213 */ /* 0x080fe40000000000 */
[----:B------:R-:W-:Y:S02]  /*0140*/  IABS R12, R6 ;  /* 0x00000006000c7213 */ /* 0x000fe40000000000 */
[----:B------:R-:W0:Y:S08]  /*0150*/  I2F.RP R0, R9 ;  /* 0x0000000900007306 */ /* 0x000e300000209400 */
[----:B0-----:R-:W0:Y:S02]  /*0160*/  MUFU.RCP R0, R0 ;  /* 0x0000000000007308 */ /* 0x001e240000001000 */
[----:B0-----:R-:W-:-:S02]  /*0170*/  VIADD R2, R0, 0xffffffe ;  /* 0x0ffffffe00027836 */ /* 0x001fc40000000000 */
[----:B------:R-:W-:-:S04]  /*0180*/  IMAD.MOV R0, RZ, RZ, -R12 ;  /* 0x000000ffff007224 */ /* 0x000fc800078e0a0c */
[----:B------:R0:W1:Y:S02]  /*0190*/  F2I.FTZ.U32.TRUNC.NTZ R3, R2 ;  /* 0x0000000200037305 */ /* 0x000064000021f000 */
[----:B0-----:R-:W-:Y:S02]  /*01a0*/  IMAD.MOV.U32 R2, RZ, RZ, RZ ;  /* 0x000000ffff027224 */ /* 0x001fe400078e00ff */
[----:B-1----:R-:W-:-:S04]  /*01b0*/  IMAD.MOV R8, RZ, RZ, -R3 ;  /* 0x000000ffff087224 */ /* 0x002fc800078e0a03 */
[----:B------:R-:W-:Y:S02]  /*01c0*/  IMAD R11, R8, R9, RZ ;  /* 0x00000009080b7224 */ /* 0x000fe400078e02ff */
[----:B------:R-:W-:Y:S02]  /*01d0*/  IMAD.MOV.U32 R8, RZ, RZ, R10 ;  /* 0x000000ffff087224 */ /* 0x000fe400078e000a */
[----:B------:R-:W-:-:S06]  /*01e0*/  IMAD.HI.U32 R3, R3, R11, R2 ;  /* 0x0000000b03037227 */ /* 0x000fcc00078e0002 */
[----:B------:R-:W-:-:S04]  /*01f0*/  IMAD.HI.U32 R3, R3, R8, RZ ;  /* 0x0000000803037227 */ /* 0x000fc800078e00ff */
[----:B------:R-:W-:-:S05]  /*0200*/  IMAD R0, R3, R0, R8 ;  /* 0x0000000003007224 */ /* 0x000fca00078e0208 */
[----:B------:R-:W-:-:S13]  /*0210*/  ISETP.GT.U32.AND P1, PT, R9, R0, PT ;  /* 0x000000000900720c */ /* 0x000fda0003f24070 */
[----:B------:R-:W-:Y:S02]  /*0220*/  @!P1 IMAD.IADD R0, R0, 0x1, -R9 ;  /* 0x0000000100009824 */ /* 0x000fe400078e0a09 */
[----:B------:R-:W-:Y:S01]  /*0230*/  @!P1 VIADD R3, R3, 0x1 ;  /* 0x0000000103039836 */ /* 0x000fe20000000000 */
[----:B------:R-:W-:Y:S02]  /*0240*/  ISETP.NE.AND P1, PT, R6, RZ, PT ;  /* 0x000000ff0600720c */ /* 0x000fe40003f25270 */
[----:B------:R-:W-:Y:S02]  /*0250*/  ISETP.GE.U32.AND P0, PT, R0, R9, PT ;  /* 0x000000090000720c */ /* 0x000fe40003f06070 */
[----:B------:R-:W-:-:S04]  /*0260*/  LOP3.LUT R0, R7, R6, RZ, 0x3c, !PT ;  /* 0x0000000607007212 */ /* 0x000fc800078e3cff */
[----:B------:R-:W-:Y:S01]  /*0270*/  ISETP.GE.AND P2, PT, R0, RZ, PT ;  /* 0x000000ff0000720c */ /* 0x000fe20003f46270 */
[----:B------:R-:W-:-:S06]  /*0280*/  VIADD R0, R4, 0x3f ;  /* 0x0000003f04007836 */ /* 0x000fcc0000000000 */
[----:B------:R-:W-:-:S04]  /*0290*/  @P0 VIADD R3, R3, 0x1 ;  /* 0x0000000103030836 */ /* 0x000fc80000000000 */
[----:B------:R-:W-:Y:S01]  /*02a0*/  IMAD.MOV.U32 R2, RZ, RZ, R3 ;  /* 0x000000ffff027224 */ /* 0x000fe200078e0003 */
[----:B------:R-:W-:-:S03]  /*02b0*/  SHF.R.S32.HI R3, RZ, 0x1f, R0 ;  /* 0x0000001fff037819 */ /* 0x000fc60000011400 */
[----:B------:R-:W-:Y:S01]  /*02c0*/  @!P2 IMAD.MOV R2, RZ, RZ, -R2 ;  /* 0x000000ffff02a224 */ /* 0x000fe200078e0a02 */
[----:B------:R-:W-:Y:S02]  /*02d0*/  @!P1 LOP3.LUT R2, RZ, R6, RZ, 0x33, !PT ;  /* 0x00000006ff029212 */ /* 0x000fe400078e33ff */
[----:B------:R-:W-:-:S03]  /*02e0*/  LEA.HI R3, R3, R0, RZ, 0x6 ;  /* 0x0000000003037211 */ /* 0x000fc600078f30ff */
[----:B------:R-:W-:Y:S02]  /*02f0*/  IMAD.SHL.U32 R8, R2, 0x4, RZ ;  /* 0x0000000402087824 */ /* 0x000fe400078e00ff */
[----:B------:R-:W-:-:S03]  /*0300*/  IMAD.MOV R2, RZ, RZ, -R2 ;  /* 0x000000ffff027224 */ /* 0x000fc600078e0a02 */
[----:B------:R-:W-:Y:S01]  /*0310*/  LEA.HI.SX32 R3, R3, -R8, 0x1a ;  /* 0x8000000803037211 */ /* 0x000fe200078fd2ff */
[----:B------:R-:W-:-:S03]  /*0320*/  IMAD R6, R6, R2, R7 ;  /* 0x0000000206067224 */ /* 0x000fc600078e0207 */
[----:B------:R-:W-:Y:S02]  /*0330*/  VIMNMX R13, R3, 0x4, PT ;  /* 0x00000004030d7848 */ /* 0x000fe40003fe0100 */
[----:B------:R-:W-:Y:S02]  /*0340*/  IABS R11, R6 ;  /* 0x00000006000b7213 */ /* 0x000fe40000000000 */
[----:B------:R-:W-:-:S04]  /*0350*/  IABS R9, R13 ;  /* 0x0000000d00097213 */ /* 0x000fc80000000000 */
[----:B------:R-:W0:Y:S08]  /*0360*/  I2F.RP R0, R9 ;  /* 0x0000000900007306 */ /* 0x000e300000209400 */
[----:B0-----:R-:W0:Y:S02]  /*0370*/  MUFU.RCP R0, R0 ;  /* 0x0000000000007308 */ /* 0x001e240000001000 */
[----:B0-----:R-:W-:-:S06]  /*0380*/  VIADD R3, R0, 0xffffffe ;  /* 0x0ffffffe00037836 */ /* 0x001fcc0000000000 */
[----:B------:R-:W0:Y:S02]  /*0390*/  F2I.FTZ.U32.TRUNC.NTZ R3, R3 ;  /* 0x0000000300037305 */ /* 0x000e24000021f000 */
[----:B0-----:R-:W-:-:S04]  /*03a0*/  IMAD.MOV R10, RZ, RZ, -R3 ;  /* 0x000000ffff0a7224 */ /* 0x001fc800078e0a03 */
[----:B------:R-:W-:Y:S01]  /*03b0*/  IMAD.MOV.U32 R2, RZ, RZ, R10 ;  /* 0x000000ffff027224 */ /* 0x000fe200078e000a */
[----:B------:R-:W-:-:S03]  /*03c0*/  IABS R10, R13 ;  /* 0x0000000d000a7213 */ /* 0x000fc60000000000 */
[----:B------:R-:W-:Y:S02]  /*03d0*/  IMAD R7, R2, R9, RZ ;  /* 0x0000000902077224 */ /* 0x000fe400078e02ff */
[----:B------:R-:W-:Y:S02]  /*03e0*/  IMAD.MOV.U32 R2, RZ, RZ, RZ ;  /* 0x000000ffff027224 */ /* 0x000fe400078e00ff */
[----:B------:R-:W-:Y:S02]  /*03f0*/  IMAD.MOV R0, RZ, RZ, -R10 ;  /* 0x000000ffff007224 */ /* 0x000fe400078e0a0a */
        /* <DEDUP_REMOVED lines=9> */
[----:B------:R-:W-:Y:S02]  /*0490*/  ISETP.GE.AND P2, PT, R0, RZ, PT ;  /* 0x000000ff0000720c */ /* 0x000fe40003f46270 */
[----:B------:R-:W-:-:S04]  /*04a0*/  SHF.R.U32.HI R0, RZ, 0x6, R14 ;  /* 0x00000006ff007819 */ /* 0x000fc8000001160e */
[----:B------:R-:W-:Y:S01]  /*04b0*/  R2UR UR40, R0 ;  /* 0x00000000002872ca */ /* 0x000fe200000e0000 */
[----:B------:R-:W-:Y:S01]  /*04c0*/  @P0 VIADD R2, R2, 0x1 ;  /* 0x0000000102020836 */ /* 0x000fe20000000000 */
[----:B------:R-:W-:-:S05]  /*04d0*/  PLOP3.LUT P0, PT, PT, PT, UP0, 0x80, 0x0 ;  /* 0x000000000000781c */ /* 0x000fca0003f0f008 */
[----:B------:R-:W-:Y:S01]  /*04e0*/  @!P2 IMAD.MOV R2, RZ, RZ, -R2 ;  /* 0x000000ffff02a224 */ /* 0x000fe200078e0a02 */
[----:B------:R-:W-:-:S05]  /*04f0*/  @!P1 LOP3.LUT R2, RZ, R13, RZ, 0x33, !PT ;  /* 0x0000000dff029212 */ /* 0x000fca00078e33ff */
[----:B------:R-:W-:Y:S01]  /*0500*/  IMAD.MOV R0, RZ, RZ, -R2 ;  /* 0x000000ffff007224 */ /* 0x000fe200078e0a02 */
[----:B------:R-:W-:Y:S02]  /*0510*/  UIADD3 UR51, UR40, 0xe, URZ ;  /* 0x0000000e28337890 */ /* 0x000fe4000fffe03f */
[----:B------:R-:W-:Y:S01]  /*0520*/  UIADD3 UR50, UR40, 0x1e, URZ ;  /* 0x0000001e28327890 */ /* 0x000fe2000fffe03f */
[----:B------:R-:W-:Y:S01]  /*0530*/  IMAD R0, R13, R0, R6 ;  /* 0x000000000d007224 */ /* 0x000fe200078e0206 */
[----:B------:R-:W-:Y:S02]  /*0540*/  UIADD3 UR49, UR40, 0x2e, URZ ;  /* 0x0000002e28317890 */ /* 0x000fe4000fffe03f */
[----:B------:R-:W-:Y:S01]  /*0550*/  UIADD3 UR48, UR40, 0x3e, URZ ;  /* 0x0000003e28307890 */ /* 0x000fe2000fffe03f */
[----:B------:R-:W-:Y:S01]  /*0560*/  IMAD.IADD R3, R8, 0x1, R0 ;  /* 0x0000000108037824 */ /* 0x000fe200078e0200 */
[----:B------:R-:W-:Y:S01]  /*0570*/  SHF.R.U32.HI R0, RZ, 0x6, R14 ;  /* 0x00000006ff007819 */ /* 0x000fe2000001160e */
[----:B------:R-:W-:-:S02]  /*0580*/  UIADD3 UR47, UR40, 0x4e, URZ ;  /* 0x0000004e282f7890 */ /* 0x000fc4000fffe03f */
[----:B------:R-:W-:Y:S01]  /*0590*/  UIADD3 UR46, UR40, 0x5e, URZ ;  /* 0x0000005e282e7890 */ /* 0x000fe2000fffe03f */
[----:B------:R-:W-:Y:S01]  /*05a0*/  SGXT.U32 R16, R0, 0x1 ;  /* 0x000000010010781a */ /* 0x000fe20000000000 */
[----:B------:R-:W-:Y:S02]  /*05b0*/  UIADD3 UR43, UR40, 0x6e, URZ ;  /* 0x0000006e282b7890 */ /* 0x000fe4000fffe03f */
[----:B------:R-:W-:Y:S01]  /*05c0*/  UIADD3 UR40, UR40, 0x7e, URZ ;  /* 0x0000007e28287890 */ /* 0x000fe2000fffe03f */
[C---:B------:R-:W-:Y:S02]  /*05d0*/  LOP3.LUT R6, R16.reuse, 0x2, RZ, 0xfc, !PT ;  /* 0x0000000210067812 */ /* 0x040fe400078efcff */
[C---:B------:R-:W-:Y:S02]  /*05e0*/  LOP3.LUT R0, R16.reuse, 0x4, RZ, 0xfc, !PT ;  /* 0x0000000410007812 */ /* 0x040fe400078efcff */
[C---:B------:R-:W-:Y:S02]  /*05f0*/  LOP3.LUT R7, R16.reuse, 0x6, RZ, 0xfc, !PT ;  /* 0x0000000610077812 */ /* 0x040fe400078efcff */
[----:B------:R-:W-:-:S02]  /*0600*/  LOP3.LUT R6, R16, 0x8, RZ, 0xfc, !PT ;  /* 0x0000000810067812 */ /* 0x000fc400078efcff */
[C---:B------:R-:W-:Y:S02]  /*0610*/  LOP3.LUT R0, R16.reuse, 0xa, RZ, 0xfc, !PT ;  /* 0x0000000a10007812 */ /* 0x040fe400078efcff */
[C---:B------:R-:W-:Y:S02]  /*0620*/  LOP3.LUT R7, R16.reuse, 0xc, RZ, 0xfc, !PT ;  /* 0x0000000c10077812 */ /* 0x040fe400078efcff */
        /* <DEDUP_REMOVED lines=46> */
[----:B------:R-:W-:Y:S01]  /*0910*/  LOP3.LUT R0, R16, 0x78, RZ, 0xfc, !PT ;  /* 0x0000007810007812 */ /* 0x000fe200078efcff */
[----:B------:R-:W-:Y:S01]  /*0920*/  IMAD.SHL.U32 R0, R2, 0x200, RZ ;  /* 0x0000020002007824 */ /* 0x000fe200078e00ff */
[C---:B------:R-:W-:Y:S02]  /*0930*/  LOP3.LUT R7, R16.reuse, 0x7a, RZ, 0xfc, !PT ;  /* 0x0000007a10077812 */ /* 0x040fe400078efcff */
[----:B------:R-:W-:Y:S01]  /*0940*/  LOP3.LUT R6, R16, 0x7c, RZ, 0xfc, !PT ;  /* 0x0000007c10067812 */ /* 0x000fe200078efcff */
[----:B------:R-:W-:-:S05]  /*0950*/  IMAD R16, R3, 0x40, R15 ;  /* 0x0000004003107824 */ /* 0x000fca00078e020f */
[----:B------:R0:W-:Y:S01]  /*0960*/  STL [R1+0x1920], R16 ;  /* 0x0019201001007387 */ /* 0x0001e20000100800 */
[----:B------:R-:W-:Y:S05]  /*0970*/  @P0 BRA `(.L_x_0) ;  /* 0x0000000c00100947 */ /* 0x000fea0003800000 */
[----:B------:R1:W-:Y:S01]  /*0980*/  STL [R1], RZ ;  /* 0x000000ff01007387 */ /* 0x0003e20000100800 */
[----:B------:R-:W-:Y:S01]  /*0990*/  IMAD.SHL.U32 R2, R14, 0x10, RZ ;  /* 0x000000100e027824 */ /* 0x000fe200078e00ff */
[----:B------:R-:W-:Y:S02]  /*09a0*/  CS2R R24, SRZ ;  /* 0x0000000000187805 */ /* 0x000fe4000001ff00 */
[----:B------:R-:W-:Y:S01]  /*09b0*/  CS2R R26, SRZ ;  /* 0x00000000001a7805 */ /* 0x000fe2000001ff00 */
[----:B------:R1:W-:Y:S01]  /*09c0*/  STL [R1+0x4], RZ ;  /* 0x000004ff01007387 */ /* 0x0003e20000100800 */
[----:B------:R-:W-:Y:S02]  /*09d0*/  CS2R R28, SRZ ;  /* 0x00000000001c7805 */ /* 0x000fe4000001ff00 */
[----:B------:R-:W-:Y:S02]  /*09e0*/  LOP3.LUT R2, R2, 0x70, RZ, 0xc0, !PT ;  /* 0x0000007002027812 */ /* 0x000fe400078ec0ff */
[----:B------:R-:W-:Y:S01]  /*09f0*/  CS2R R30, SRZ ;  /* 0x00000000001e7805 */ /* 0x000fe2000001ff00 */
[----:B------:R1:W-:Y:S01]  /*0a00*/  STL [R1+0x8], RZ ;  /* 0x000008ff01007387 */ /* 0x0003e20000100800 */
[----:B------:R-:W-:-:S02]  /*0a10*/  CS2R R32, SRZ ;  /* 0x0000000000207805 */ /* 0x000fc4000001ff00 */
[----:B------:R-:W-:Y:S02]  /*0a20*/  CS2R R34, SRZ ;  /* 0x0000000000227805 */ /* 0x000fe4000001ff00 */
[----:B------:R-:W-:Y:S01]  /*0a30*/  CS2R R36, SRZ ;  /* 0x0000000000247805 */ /* 0x000fe2000001ff00 */
[----:B------:R1:W-:Y:S01]  /*0a40*/  STL [R1+0xc], RZ ;  /* 0x00000cff01007387 */ /* 0x0003e20000100800 */
[----:B------:R-:W-:Y:S02]  /*0a50*/  CS2R R38, SRZ ;  /* 0x0000000000267805 */ /* 0x000fe4000001ff00 */
[----:B------:R-:W-:Y:S02]  /*0a60*/  CS2R R40, SRZ ;  /* 0x0000000000287805 */ /* 0x000fe4000001ff00 */
        /* <DEDUP_REMOVED lines=73> */
[----:B------:R1:W-:Y:S04]  /*0f00*/  STL [R1+0x58], RZ ;  /* 0x000058ff01007387 */ /* 0x0003e80000100800 */
        /* <DEDUP_REMOVED lines=105> */
[----:B------:R1:W-:Y:S01]  /*15a0*/  STL [R1+0x191c], R2 ;  /* 0x00191c0201007387 */ /* 0x0003e20000100800 */
[----:B------:R-:W-:Y:S05]  /*15b0*/  BRA `(.L_x_1) ;  /* 0x000004f800587947 */ /* 0x000fea0003800000 */
.L_x_0:
[----:B------:R-:W-:Y:S01]  /*15c0*/  IABS R12, R4 ;  /* 0x00000004000c7213 */ /* 0x000fe20000000000 */
[C---:B------:R-:W-:Y:S01]  /*15d0*/  VIADD R10, R0.reuse, 0x1fd ;  /* 0x000001fd000a7836 */ /* 0x040fe20000000000 */
[----:B------:R-:W-:Y:S01]  /*15e0*/  IABS R2, R5 ;  /* 0x0000000500027213 */ /* 0x000fe20000000000 */
[----:B------:R-:W-:Y:S01]  /*15f0*/  VIADD R20, R0, 0x1ee ;  /* 0x000001ee00147836 */ /* 0x000fe20000000000 */
[----:B------:R-:W1:Y:S01]  /*1600*/  I2F.RP R3, R12 ;  /* 0x0000000c00037306 */ /* 0x000e620000209400 */
[----:B------:R-:W-:Y:S01]  /*1610*/  ISETP.GE.AND P3, PT, R16, RZ, PT ;  /* 0x000000ff1000720c */ /* 0x000fe20003f66270 */
[C---:B------:R-:W-:Y:S01]  /*1620*/  VIADD R35, R0.reuse, 0x1e1 ;  /* 0x000001e100237836 */ /* 0x040fe20000000000 */
[----:B------:R-:W-:Y:S01]  /*1630*/  IABS R15, R10 ;  /* 0x0000000a000f7213 */ /* 0x000fe20000000000 */
[C---:B------:R-:W-:Y:S01]  /*1640*/  VIADD R37, R0.reuse, 0x1dd ;  /* 0x000001dd00257836 */ /* 0x040fe20000000000 */
[----:B------:R-:W-:Y:S01]  /*1650*/  IABS R227, R0 ;  /* 0x0000000000e37213 */ /* 0x000fe20000000000 */
[C---:B------:R-:W-:Y:S01]  /*1660*/  VIADD R51, R0.reuse, 0x1d1 ;  /* 0x000001d100337836 */ /* 0x040fe20000000000 */
[----:B------:R-:W-:Y:S01]  /*1670*/  IABS R30, R35 ;  /* 0x00000023001e7213 */ /* 0x000fe20000000000 */
[----:B------:R-:W2:Y:S01]  /*1680*/  I2F.RP R8, R2 ;  /* 0x0000000200087306 */ /* 0x000ea20000209400 */
[----:B------:R-:W-:Y:S01]  /*1690*/  IABS R34, R37 ;  /* 0x0000002500227213 */ /* 0x000fe20000000000 */
[C---:B------:R-:W-:Y:S01]  /*16a0*/  VIADD R53, R0.reuse, 0x1cd ;  /* 0x000001cd00357836 */ /* 0x040fe20000000000 */
[----:B------:R-:W-:Y:S01]  /*16b0*/  IABS R46, R51 ;  /* 0x00000033002e7213 */ /* 0x000fe20000000000 */
[C---:B------:R-:W-:Y:S01]  /*16c0*/  VIADD R54, R0.reuse, 0x1cb ;  /* 0x000001cb00367836 */ /* 0x040fe20000000000 */
[----:B------:R-:W-:Y:S01]  /*16d0*/  ULDC UR41, c[0x0][0x238] ;  /* 0x00008e0000297ab9 */ /* 0x000fe20000000800 */
[C---:B------:R-:W-:Y:S01]  /*16e0*/  VIADD R65, R0.reuse, 0x1c1 ;  /* 0x000001c100417836 */ /* 0x040fe20000000000 */
[----:B------:R-:W-:Y:S01]  /*16f0*/  IABS R50, R53 ;  /* 0x0000003500327213 */ /* 0x000fe20000000000 */
[----:B-1----:R-:W1:Y:S01]  /*1700*/  MUFU.RCP R3, R3 ;  /* 0x0000000300037308 */ /* 0x002e620000001000 */
[----:B------:R-:W-:Y:S01]  /*1710*/  IABS R52, R54 ;  /* 0x0000003600347213 */ /* 0x000fe20000000000 */
[C---:B------:R-:W-:Y:S01]  /*1720*/  VIADD R95, R0.reuse, 0x1a5 ;  /* 0x000001a5005f7836 */ /* 0x040fe20000000000 */
[----:B------:R-:W-:Y:S01]  /*1730*/  IABS R62, R65 ;  /* 0x00000041003e7213 */ /* 0x000fe20000000000 */
[C---:B------:R-:W-:Y:S01]  /*1740*/  VIADD R97, R0.reuse, 0x1a3 ;  /* 0x000001a300617836 */ /* 0x040fe20000000000 */
[----:B------:R-:W-:Y:S01]  /*1750*/  ULDC UR42, c[0x0][0x23c] ;  /* 0x00008f00002a7ab9 */ /* 0x000fe20000000800 */
[C---:B------:R-:W-:Y:S01]  /*1760*/  VIADD R96, R0.reuse, 0x1a4 ;  /* 0x000001a400607836 */ /* 0x040fe20000000000 */
[----:B------:R-:W-:Y:S01]  /*1770*/  IABS R90, R95 ;  /* 0x0000005f005a7213 */ /* 0x000fe20000000000 */
[----:B--2---:R-:W-:Y:S01]  /*1780*/  MUFU.RCP R8, R8 ;  /* 0x0000000800087308 */ /* 0x004fe20000001000 */
[----:B------:R-:W-:Y:S01]  /*1790*/  IABS R92, R97 ;  /* 0x00000061005c7213 */ /* 0x000fe20000000000 */
[C---:B------:R-:W-:Y:S01]  /*17a0*/  VIADD R153, R0.reuse, 0x16a ;  /* 0x0000016a00997836 */ /* 0x040fe20000000000 */
[----:B------:R-:W-:Y:S01]  /*17b0*/  IABS R91, R96 ;  /* 0x00000060005b7213 */ /* 0x000fe20000000000 */
[C---:B------:R-:W-:Y:S01]  /*17c0*/  VIADD R152, R0.reuse, 0x16b ;  /* 0x0000016b00987836 */ /* 0x040fe20000000000 */
[----:B------:R-:W-:Y:S01]  /*17d0*/  ULDC.64 UR4, c[0x0][0x218] ;  /* 0x0000860000047ab9 */ /* 0x000fe20000000a00 */
[C---:B------:R-:W-:Y:S01]  /*17e0*/  VIADD R162, R0.reuse, 0x160 ;  /* 0x0000016000a27836 */ /* 0x040fe20000000000 */
[----:B------:R-:W-:Y:S01]  /*17f0*/  IABS R149, R153 ;  /* 0x0000009900957213 */ /* 0x000fe20000000000 */
[C---:B------:R-:W-:Y:S01]  /*1800*/  VIADD R166, R0.reuse, 0x15d ;  /* 0x0000015d00a67836 */ /* 0x040fe20000000000 */
[----:B------:R-:W-:Y:S01]  /*1810*/  IABS R148, R152 ;  /* 0x0000009800947213 */ /* 0x000fe20000000000 */
[----:B-1----:R-:W-:Y:S01]  /*1820*/  VIADD R6, R3, 0xffffffe ;  /* 0x0ffffffe03067836 */ /* 0x002fe20000000000 */
[----:B------:R-:W-:Y:S01]  /*1830*/  IABS R3, R16 ;  /* 0x0000001000037213 */ /* 0x000fe20000000000 */
[C---:B------:R-:W-:Y:S01]  /*1840*/  VIADD R167, R0.reuse, 0x15c ;  /* 0x0000015c00a77836 */ /* 0x040fe20000000000 */
[----:B------:R-:W-:Y:S01]  /*1850*/  IABS R159, R162 ;  /* 0x000000a2009f7213 */ /* 0x000fe20000000000 */
[----:B------:R1:W2:Y:S01]  /*1860*/  F2I.FTZ.U32.TRUNC.NTZ R7, R6 ;  /* 0x0000000600077305 */ /* 0x0002a2000021f000 */
[C---:B------:R-:W-:Y:S01]  /*1870*/  VIADD R210, R0.reuse, 0x31 ;  /* 0x0000003100d27836 */ /* 0x040fe20000000000 */
[----:B------:R-:W-:Y:S01]  /*1880*/  ULDC UR10, c[0x0][0x234] ;  /* 0x00008d00000a7ab9 */ /* 0x000fe20000000800 */
[----:B------:R-:W-:Y:S01]  /*1890*/  IABS R163, R167 ;  /* 0x000000a700a37213 */ /* 0x000fe20000000000 */
[C---:B------:R-:W-:Y:S01]  /*18a0*/  VIADD R235, R0.reuse, 0x19 ;  /* 0x0000001900eb7836 */ /* 0x040fe20000000000 */
[----:B------:R-:W-:Y:S01]  /*18b0*/  ULDC.64 UR12, c[0x0][0x210] ;  /* 0x00008400000c7ab9 */ /* 0x000fe20000000a00 */
[----:B------:R-:W-:-:S02]  /*18c0*/  VIADD R243, R0, 0x11 ;  /* 0x0000001100f37836 */ /* 0x000fc40000000000 */
[----:B-1----:R-:W-:Y:S02]  /*18d0*/  IMAD.MOV.U32 R6, RZ, RZ, RZ ;  /* 0x000000ffff067224 */ /* 0x002fe400078e00ff */
[----:B--2---:R-:W-:-:S04]  /*18e0*/  IMAD.MOV R9, RZ, RZ, -R7 ;  /* 0x000000ffff097224 */ /* 0x004fc800078e0a07 */
[----:B------:R-:W-:-:S04]  /*18f0*/  IMAD R9, R9, R12, RZ ;  /* 0x0000000c09097224 */ /* 0x000fc800078e02ff */
[----:B------:R-:W-:-:S04]  /*1900*/  IMAD.HI.U32 R7, R7, R9, R6 ;  /* 0x0000000907077227 */ /* 0x000fc800078e0006 */
[----:B------:R-:W-:Y:S02]  /*1910*/  VIADD R9, R8, 0xffffffe ;  /* 0x0ffffffe08097836 */ /* 0x000fe40000000000 */
[----:B------:R-:W-:-:S04]  /*1920*/  IMAD.HI.U32 R7, R7, R3, RZ ;  /* 0x0000000307077227 */ /* 0x000fc800078e00ff */
[----:B------:R-:W-:Y:S02]  /*1930*/  IMAD.MOV R6, RZ, RZ, -R7 ;  /* 0x000000ffff067224 */ /* 0x000fe400078e0a07 */
[----:B------:R-:W1:Y:S01]  /*1940*/  F2I.FTZ.U32.TRUNC.NTZ R7, R9 ;  /* 0x0000000900077305 */ /* 0x000e62000021f000 */
[----:B------:R-:W-:Y:S02]  /*1950*/  VIADD R8, R0, 0x1fe ;  /* 0x000001fe00087836 */ /* 0x000fe40000000000 */
[----:B------:R-:W-:Y:S02]  /*1960*/  IMAD R3, R12, R6, R3 ;  /* 0x000000060c037224 */ /* 0x000fe400078e0203 */
[----:B------:R-:W-:Y:S01]  /*1970*/  VIADD R6, R0, 0x1ff ;  /* 0x000001ff00067836 */ /* 0x000fe20000000000 */
[----:B------:R-:W-:Y:S02]  /*1980*/  IABS R14, R8 ;  /* 0x00000008000e7213 */ /* 0x000fe40000000000 */
[----:B------:R-:W-:-:S02]  /*1990*/  ISETP.GT.U32.AND P0, PT, R12, R3, PT ;  /* 0x000000030c00720c */ /* 0x000fc40003f04070 */
[----:B------:R-:W-:Y:S02]  /*19a0*/  ISETP.GE.AND P2, PT, R6, RZ, PT ;  /* 0x000000ff0600720c */ /* 0x000fe40003f46270 */
[----:B------:R-:W-:Y:S01]  /*19b0*/  IABS R13, R6 ;  /* 0x00000006000d7213 */ /* 0x000fe20000000000 */
[----:B------:R-:W-:Y:S01]  /*19c0*/  IMAD.MOV.U32 R6, RZ, RZ, RZ ;  /* 0x000000ffff067224 */ /* 0x000fe200078e00ff */
[----:B------:R-:W-:Y:S01]  /*19d0*/  ISETP.GE.AND P4, PT, R8, RZ, PT ;  /* 0x000000ff0800720c */ /* 0x000fe20003f86270 */
[----:B-1----:R-:W-:-:S04]  /*19e0*/  IMAD.MOV R11, RZ, RZ, -R7 ;  /* 0x000000ffff0b7224 */ /* 0x002fc800078e0a07 */
[----:B------:R-:W-:Y:S02]  /*19f0*/  IMAD R9, R11, R2, RZ ;  /* 0x000000020b097224 */ /* 0x000fe400078e02ff */
[----:B------:R-:W-:Y:S01]  /*1a00*/  @!P0 IMAD.IADD R3, R3, 0x1, -R12 ;  /* 0x0000000103038824 */ /* 0x000fe200078e0a0c */
[----:B------:R-:W-:Y:S01]  /*1a10*/  ISETP.NE.AND P0, PT, R4, RZ, PT ;  /* 0x000000ff0400720c */ /* 0x000fe20003f05270 */
[----:B------:R-:W-:-:S03]  /*1a20*/  IMAD.HI.U32 R9, R7, R9, R6 ;  /* 0x0000000907097227 */ /* 0x000fc600078e0006 */
[----:B------:R-:W-:Y:S01]  /*1a30*/  ISETP.GT.U32.AND P1, PT, R12, R3, PT ;  /* 0x000000030c00720c */ /* 0x000fe20003f24070 */
[----:B------:R-:W-:Y:S02]  /*1a40*/  IMAD.MOV.U32 R11, RZ, RZ, R13 ;  /* 0x000000ffff0b7224 */ /* 0x000fe400078e000d */
[----:B------:R-:W-:Y:S02]  /*1a50*/  IMAD.MOV.U32 R13, RZ, RZ, R14 ;  /* 0x000000ffff0d7224 */ /* 0x000fe400078e000e */
[----:B------:R-:W-:-:S04]  /*1a60*/  IMAD.HI.U32 R6, R9, R11, RZ ;  /* 0x0000000b09067227 */ /* 0x000fc800078e00ff */
[----:B------:R-:W-:Y:S02]  /*1a70*/  IMAD.MOV R6, RZ, RZ, -R6 ;  /* 0x000000ffff067224 */ /* 0x000fe400078e0a06 */
[----:B------:R-:W-:Y:S02]  /*1a80*/  IMAD.MOV.U32 R14, RZ, RZ, R15 ;  /* 0x000000ffff0e7224 */ /* 0x000fe400078e000f */
[----:B------:R-:W-:Y:S01]  /*1a90*/  @!P1 IMAD.IADD R3, R3, 0x1, -R12 ;  /* 0x0000000103039824 */ /* 0x000fe200078e0a0c */
[----:B------:R-:W-:Y:S01]  /*1aa0*/  ISETP.GE.AND P1, PT, R10, RZ, PT ;  /* 0x000000ff0a00720c */ /* 0x000fe20003f26270 */
[----:B------:R-:W-:-:S04]  /*1ab0*/  IMAD.HI.U32 R8, R9, R14, RZ ;  /* 0x0000000e09087227 */ /* 0x000fc800078e00ff */
[----:B0-----:R-:W-:Y:S02]  /*1ac0*/  IMAD.MOV.U32 R16, RZ, RZ, R3 ;  /* 0x000000ffff107224 */ /* 0x001fe400078e0003 */
[C---:B------:R-:W-:Y:S02]  /*1ad0*/  IMAD R3, R2.reuse, R6, R11 ;  /* 0x0000000602037224 */ /* 0x040fe400078e020b */
[----:B------:R-:W-:Y:S01]  /*1ae0*/  @!P3 IMAD.MOV R16, RZ, RZ, -R16 ;  /* 0x000000ffff10b224 */ /* 0x000fe200078e0a10 */
[----:B------:R-:W-:Y:S01]  /*1af0*/  @!P0 LOP3.LUT R16, RZ, R4, RZ, 0x33, !PT ;  /* 0x00000004ff108212 */ /* 0x000fe200078e33ff */
[----:B------:R-:W-:Y:S01]  /*1b00*/  IMAD.HI.U32 R7, R9, R13, RZ ;  /* 0x0000000d09077227 */ /* 0x000fe200078e00ff */
[----:B------:R-:W-:-:S03]  /*1b10*/  ISETP.GT.U32.AND P3, PT, R2, R3, PT ;  /* 0x000000030200720c */ /* 0x000fc60003f64070 */
[----:B------:R-:W-:Y:S01]  /*1b20*/  IMAD.MOV R15, RZ, RZ, -R8 ;  /* 0x000000ffff0f7224 */ /* 0x000fe200078e0a08 */
[----:B------:R0:W-:Y:S01]  /*1b30*/  STL [R1+0xa40], R16 ;  /* 0x000a401001007387 */ /* 0x0001e20000100800 */
[----:B------:R-:W-:Y:S02]  /*1b40*/  IMAD.MOV R7, RZ, RZ, -R7 ;  /* 0x000000ffff077224 */ /* 0x000fe400078e0a07 */
[----:B------:R-:W-:Y:S02]  /*1b50*/  VIADD R8, R0, 0x1fc ;  /* 0x000001fc00087836 */ /* 0x000fe40000000000 */
[C---:B------:R-:W-:Y:S02]  /*1b60*/  IMAD R7, R2.reuse, R7, R13 ;  /* 0x0000000702077224 */ /* 0x040fe400078e020d */
[C---:B------:R-:W-:Y:S01]  /*1b70*/  IMAD R11, R2.reuse, R15, R14 ;  /* 0x0000000f020b7224 */ /* 0x040fe200078e020e */
[----:B------:R-:W-:Y:S01]  /*1b80*/  IABS R13, R8 ;  /* 0x00000008000d7213 */ /* 0x000fe20000000000 */
[----:B------:R-:W-:Y:S01]  /*1b90*/  @!P3 IMAD.IADD R3, R3, 0x1, -R2 ;  /* 0x000000010303b824 */ /* 0x000fe200078e0a02 */
[----:B------:R-:W-:Y:S01]  /*1ba0*/  ISETP.GT.U32.AND P0, PT, R2, R7, PT ;  /* 0x000000070200720c */ /* 0x000fe20003f04070 */
[----:B------:R-:W-:Y:S01]  /*1bb0*/  VIADD R10, R0, 0x1fb ;  /* 0x000001fb000a7836 */ /* 0x000fe20000000000 */
[C---:B------:R-:W-:Y:S01]  /*1bc0*/  ISETP.GT.U32.AND P6, PT, R2.reuse, R11, PT ;  /* 0x0000000b0200720c */ /* 0x040fe20003fc4070 */
[----:B------:R-:W-:Y:S01]  /*1bd0*/  IMAD.HI.U32 R4, R9, R13, RZ ;  /* 0x0000000d09047227 */ /* 0x000fe200078e00ff */
[----:B------:R-:W-:-:S02]  /*1be0*/  ISETP.GT.U32.AND P5, PT, R2, R3, PT ;  /* 0x000000030200720c */ /* 0x000fc40003fa4070 */
[----:B------:R-:W-:Y:S01]  /*1bf0*/  IABS R15, R10 ;  /* 0x0000000a000f7213 */ /* 0x000fe20000000000 */
[----:B------:R-:W-:Y:S01]  /*1c00*/  IMAD.MOV R4, RZ, RZ, -R4 ;  /* 0x000000ffff047224 */ /* 0x000fe200078e0a04 */
[----:B------:R-:W-:Y:S01]  /*1c10*/  ISETP.GE.AND P3, PT, R8, RZ, PT ;  /* 0x000000ff0800720c */ /* 0x000fe20003f66270 */
[----:B------:R-:W-:Y:S02]  /*1c20*/  VIADD R14, R0, 0x1f9 ;  /* 0x000001f9000e7836 */ /* 0x000fe40000000000 */
[----:B------:R-:W-:Y:S02]  /*1c30*/  IMAD R13, R2, R4, R13 ;  /* 0x00000004020d7224 */ /* 0x000fe400078e020d */
[----:B------:R-:W-:Y:S01]  /*1c40*/  @!P0 IMAD.IADD R7, R7, 0x1, -R2 ;  /* 0x0000000107078824 */ /* 0x000fe200078e0a02 */
[----:B------:R-:W-:Y:S01]  /*1c50*/  IABS R19, R14 ;  /* 0x0000000e00137213 */ /* 0x000fe20000000000 */
[----:B------:R-:W-:-:S04]  /*1c60*/  IMAD.HI.U32 R6, R9, R15, RZ ;  /* 0x0000000f09067227 */ /* 0x000fc800078e00ff */
[--C-:B------:R-:W-:Y:S01]  /*1c70*/  @!P5 IMAD.IADD R3, R3, 0x1, -R2.reuse ;  /* 0x000000010303d824 */ /* 0x100fe200078e0a02 */
[C---:B------:R-:W-:Y:S01]  /*1c80*/  ISETP.GT.U32.AND P5, PT, R2.reuse, R13, PT ;  /* 0x0000000d0200720c */ /* 0x040fe20003fa4070 */
[----:B------:R-:W-:Y:S01]  /*1c90*/  @!P6 IMAD.IADD R11, R11, 0x1, -R2 ;  /* 0x000000010b0be824 */ /* 0x000fe200078e0a02 */
[----:B------:R-:W-:Y:S01]  /*1ca0*/  ISETP.GT.U32.AND P6, PT, R2, R7, PT ;  /* 0x000000070200720c */ /* 0x000fe20003fc4070 */
[----:B------:R-:W-:Y:S02]  /*1cb0*/  IMAD.MOV R6, RZ, RZ, -R6 ;  /* 0x000000ffff067224 */ /* 0x000fe400078e0a06 */
[----:B------:R-:W-:Y:S01]  /*1cc0*/  VIADD R12, R0, 0x1fa ;  /* 0x000001fa000c7836 */ /* 0x000fe20000000000 */
[C---:B------:R-:W-:Y:S01]  /*1cd0*/  ISETP.GT.U32.AND P0, PT, R2.reuse, R11, PT ;  /* 0x0000000b0200720c */ /* 0x040fe20003f04070 */
[----:B------:R-:W-:Y:S02]  /*1ce0*/  IMAD R15, R2, R6, R15 ;  /* 0x00000006020f7224 */ /* 0x000fe400078e020f */
[----:B------:R-:W-:Y:S01]  /*1cf0*/  IMAD.HI.U32 R6, R9, R19, RZ ;  /* 0x0000001309067227 */ /* 0x000fe200078e00ff */
[----:B------:R-:W-:-:S03]  /*1d00*/  IABS R17, R12 ;  /* 0x0000000c00117213 */ /* 0x000fc60000000000 */
[----:B------:R-:W-:Y:S02]  /*1d10*/  IMAD.MOV R6, RZ, RZ, -R6 ;  /* 0x000000ffff067224 */ /* 0x000fe400078e0a06 */
[----:B------:R-:W-:Y:S02]  /*1d20*/  @!P5 IMAD.IADD R13, R13, 0x1, -R2 ;  /* 0x000000010d0dd824 */ /* 0x000fe400078e0a02 */
[----:B------:R-:W-:Y:S02]  /*1d30*/  IMAD.MOV.U32 R18, RZ, RZ, R3 ;  /* 0x000000ffff127224 */ /* 0x000fe400078e0003 */
[----:B0-----:R-:W-:Y:S02]  /*1d40*/  VIADD R16, R0, 0x1f8 ;  /* 0x000001f800107836 */ /* 0x001fe40000000000 */
[----:B------:R-:W-:-:S03]  /*1d50*/  IMAD.HI.U32 R4, R9, R17, RZ ;  /* 0x0000001109047227 */ /* 0x000fc600078e00ff */
[----:B------:R-:W-:Y:S01]  /*1d60*/  IABS R8, R16 ;  /* 0x0000001000087213 */ /* 0x000fe20000000000 */
[----:B------:R-:W-:Y:S01]  /*1d70*/  @!P6 IMAD.IADD R7, R7, 0x1, -R2 ;  /* 0x000000010707e824 */ /* 0x000fe200078e0a02 */
[C---:B------:R-:W-:Y:S01]  /*1d80*/  ISETP.GT.U32.AND P6, PT, R2.reuse, R15, PT ;  /* 0x0000000f0200720c */ /* 0x040fe20003fc4070 */
[C---:B------:R-:W-:Y:S02]  /*1d90*/  IMAD R19, R2.reuse, R6, R19 ;  /* 0x0000000602137224 */ /* 0x040fe400078e0213 */
[----:B------:R-:W-:Y:S01]  /*1da0*/  @!P2 IMAD.MOV R18, RZ, RZ, -R18 ;  /* 0x000000ffff12a224 */ /* 0x000fe200078e0a12 */
[----:B------:R-:W-:Y:S01]  /*1db0*/  ISETP.GT.U32.AND P2, PT, R2, R13, PT ;  /* 0x0000000d0200720c */ /* 0x000fe20003f44070 */
[----:B------:R-:W-:Y:S02]  /*1dc0*/  IMAD.MOV R4, RZ, RZ, -R4 ;  /* 0x000000ffff047224 */ /* 0x000fe400078e0a04 */
[----:B------:R-:W-:Y:S01]  /*1dd0*/  @!P0 IMAD.IADD R11, R11, 0x1, -R2 ;  /* 0x000000010b0b8824 */ /* 0x000fe200078e0a02 */
[----:B------:R-:W-:Y:S01]  /*1de0*/  ISETP.GE.AND P0, PT, R10, RZ, PT ;  /* 0x000000ff0a00720c */ /* 0x000fe20003f06270 */
[----:B------:R-:W-:Y:S01]  /*1df0*/  @!P4 IMAD.MOV R7, RZ, RZ, -R7 ;  /* 0x000000ffff07c224 */ /* 0x000fe200078e0a07 */
[C---:B------:R-:W-:Y:S01]  /*1e00*/  ISETP.GT.U32.AND P4, PT, R2.reuse, R19, PT ;  /* 0x000000130200720c */ /* 0x040fe20003f84070 */
[----:B------:R-:W-:Y:S01]  /*1e10*/  IMAD R17, R2, R4, R17 ;  /* 0x0000000402117224 */ /* 0x000fe200078e0211 */
[----:B------:R-:W-:Y:S01]  /*1e20*/  STL [R1+0x28], R18 ;  /* 0x0000281201007387 */ /* 0x000fe20000100800 */
[----:B------:R-:W-:-:S02]  /*1e30*/  IMAD.MOV.U32 R4, RZ, RZ, R8 ;  /* 0x000000ffff047224 */ /* 0x000fc400078e0008 */
[----:B------:R-:W-:Y:S01]  /*1e40*/  IMAD.MOV.U32 R8, RZ, RZ, R11 ;  /* 0x000000ffff087224 */ /* 0x000fe200078e000b */
[----:B------:R0:W-:Y:S01]  /*1e50*/  STL [R1+0x24], R7 ;  /* 0x0000240701007387 */ /* 0x0001e20000100800 */
[----:B------:R-:W-:Y:S01]  /*1e60*/  VIADD R10, R0, 0x1f7 ;  /* 0x000001f7000a7836 */ /* 0x000fe20000000000 */
[----:B------:R-:W-:Y:S01]  /*1e70*/  ISETP.GT.U32.AND P5, PT, R2, R17, PT ;  /* 0x000000110200720c */ /* 0x000fe20003fa4070 */
[----:B------:R-:W-:Y:S01]  /*1e80*/  @!P1 IMAD.MOV R8, RZ, RZ, -R8 ;  /* 0x000000ffff089224 */ /* 0x000fe200078e0a08 */
[----:B------:R-:W-:Y:S01]  /*1e90*/  ISETP.GE.AND P1, PT, R12, RZ, PT ;  /* 0x000000ff0c00720c */ /* 0x000fe20003f26270 */
[--C-:B------:R-:W-:Y:S01]  /*1ea0*/  @!P6 IMAD.IADD R15, R15, 0x1, -R2.reuse ;  /* 0x000000010f0fe824 */ /* 0x100fe200078e0a02 */
[----:B------:R-:W-:Y:S01]  /*1eb0*/  IABS R6, R10 ;  /* 0x0000000a00067213 */ /* 0x000fe20000000000 */
[----:B------:R-:W-:Y:S01]  /*1ec0*/  @!P2 IMAD.IADD R13, R13, 0x1, -R2 ;  /* 0x000000010d0da824 */ /* 0x000fe200078e0a02 */
[----:B------:R1:W-:Y:S01]  /*1ed0*/  STL [R1+0x20], R8 ;  /* 0x0000200801007387 */ /* 0x0003e20000100800 */
[----:B------:R-:W-:Y:S01]  /*1ee0*/  IMAD.HI.U32 R3, R9, R4, RZ ;  /* 0x0000000409037227 */ /* 0x000fe200078e00ff */
[----:B------:R-:W-:-:S02]  /*1ef0*/  ISETP.GT.U32.AND P6, PT, R2, R15, PT ;  /* 0x0000000f0200720c */ /* 0x000fc40003fc4070 */
[----:B------:R-:W-:Y:S01]  /*1f00*/  ISETP.GE.AND P2, PT, R14, RZ, PT ;  /* 0x000000ff0e00720c */ /* 0x000fe20003f46270 */
[----:B------:R-:W-:Y:S01]  /*1f10*/  @!P4 IMAD.IADD R19, R19, 0x1, -R2 ;  /* 0x000000011313c824 */ /* 0x000fe200078e0a02 */
[----:B------:R-:W-:Y:S01]  /*1f20*/  ISETP.GE.AND P4, PT, R16, RZ, PT ;  /* 0x000000ff1000720c */ /* 0x000fe20003f86270 */
[----:B------:R-:W-:Y:S02]  /*1f30*/  IMAD.MOV R3, RZ, RZ, -R3 ;  /* 0x000000ffff037224 */ /* 0x000fe400078e0a03 */
[----:B0-----:R-:W-:Y:S02]  /*1f40*/  IMAD.MOV.U32 R7, RZ, RZ, R6 ;  /* 0x000000ffff077224 */ /* 0x001fe400078e0006 */
[----:B-1----:R-:W-:Y:S02]  /*1f50*/  IMAD.MOV.U32 R8, RZ, RZ, R13 ;  /* 0x000000ffff087224 */ /* 0x002fe400078e000d */
[C---:B------:R-:W-:Y:S02]  /*1f60*/  IMAD R3, R2.reuse, R3, R4 ;  /* 0x0000000302037224 */ /* 0x040fe400078e0204 */
[----:B------:R-:W-:Y:S01]  /*1f70*/  @!P3 IMAD.MOV R8, RZ, RZ, -R8 ;  /* 0x000000ffff08b224 */ /* 0x000fe200078e0a08 */
[----:B------:R-:W-:Y:S01]  /*1f80*/  ISETP.GT.U32.AND P3, PT, R2, R19, PT ;  /* 0x000000130200720c */ /* 0x000fe20003f64070 */
[----:B------:R-:W-:-:S03]  /*1f90*/  IMAD.HI.U32 R4, R9, R7, RZ ;  /* 0x0000000709047227 */ /* 0x000fc600078e00ff */
[----:B------:R0:W-:Y:S01]  /*1fa0*/  STL [R1+0x1c], R8 ;  /* 0x00001c0801007387 */ /* 0x0001e20000100800 */
[----:B------:R-:W-:Y:S02]  /*1fb0*/  IMAD.MOV R4, RZ, RZ, -R4 ;  /* 0x000000ffff047224 */ /* 0x000fe400078e0a04 */
[--C-:B------:R-:W-:Y:S02]  /*1fc0*/  @!P5 IMAD.IADD R17, R17, 0x1, -R2.reuse ;  /* 0x000000011111d824 */ /* 0x100fe400078e0a02 */
[--C-:B------:R-:W-:Y:S01]  /*1fd0*/  @!P6 IMAD.IADD R15, R15, 0x1, -R2.reuse ;  /* 0x000000010f0fe824 */ /* 0x100fe200078e0a02 */
[C---:B------:R-:W-:Y:S01]  /*1fe0*/  ISETP.GT.U32.AND P6, PT, R2.reuse, R3, PT ;  /* 0x000000030200720c */ /* 0x040fe20003fc4070 */
[C---:B------:R-:W-:Y:S01]  /*1ff0*/  IMAD R7, R2.reuse, R4, R7 ;  /* 0x0000000402077224 */ /* 0x040fe200078e0207 */
[C---:B------:R-:W-:Y:S01]  /*2000*/  ISETP.GT.U32.AND P5, PT, R2.reuse, R17, PT ;  /* 0x000000110200720c */ /* 0x040fe20003fa4070 */
[----:B------:R-:W-:Y:S02]  /*2010*/  @!P3 IMAD.IADD R19, R19, 0x1, -R2 ;  /* 0x000000011313b824 */ /* 0x000fe400078e0a02 */
[----:B------:R-:W-:Y:S01]  /*2020*/  IMAD.MOV.U32 R11, RZ, RZ, R15 ;  /* 0x000000ffff0b7224 */ /* 0x000fe200078e000f */
[----:B------:R-:W-:Y:S01]  /*2030*/  ISETP.GT.U32.AND P3, PT, R2, R7, PT ;  /* 0x000000070200720c */ /* 0x000fe20003f64070 */
[----:B------:R-:W-:-:S02]  /*2040*/  VIADD R4, R0, 0x1f6 ;  /* 0x000001f600047836 */ /* 0x000fc40000000000 */
[----:B------:R-:W-:Y:S02]  /*2050*/  @!P0 IMAD.MOV R11, RZ, RZ, -R11 ;  /* 0x000000ffff0b8224 */ /* 0x000fe400078e0a0b */
[----:B0-----:R-:W-:Y:S01]  /*2060*/  VIADD R8, R0, 0x1f4 ;  /* 0x000001f400087836 */ /* 0x001fe20000000000 */
[----:B------:R-:W-:Y:S01]  /*2070*/  ISETP.GE.AND P0, PT, R4, RZ, PT ;  /* 0x000000ff0400720c */ /* 0x000fe20003f06270 */
[--C-:B------:R-:W-:Y:S01]  /*2080*/  @!P6 IMAD.IADD R3, R3, 0x1, -R2.reuse ;  /* 0x000000010303e824 */ /* 0x100fe200078e0a02 */
[----:B------:R0:W-:Y:S01]  /*2090*/  STL [R1+0x18], R11 ;  /* 0x0000180b01007387 */ /* 0x0001e20000100800 */
[--C-:B------:R-:W-:Y:S01]  /*20a0*/  @!P5 IMAD.IADD R17, R17, 0x1, -R2.reuse ;  /* 0x000000011111d824 */ /* 0x100fe200078e0a02 */
[----:B------:R-:W-:Y:S01]  /*20b0*/  IABS R252, R8 ;  /* 0x0000000800fc7213 */ /* 0x000fe20000000000 */
[----:B------:R-:W-:Y:S01]  /*20c0*/  VIADD R6, R0, 0x1f5 ;  /* 0x000001f500067836 */ /* 0x000fe20000000000 */
[----:B------:R-:W-:Y:S01]  /*20d0*/  ISETP.GT.U32.AND P6, PT, R2, R3, PT ;  /* 0x000000030200720c */ /* 0x000fe20003fc4070 */
[----:B------:R-:W-:Y:S01]  /*20e0*/  @!P3 IMAD.IADD R7, R7, 0x1, -R2 ;  /* 0x000000010707b824 */ /* 0x000fe200078e0a02 */
[----:B------:R-:W-:Y:S01]  /*20f0*/  ISETP.GE.AND P5, PT, R10, RZ, PT ;  /* 0x000000ff0a00720c */ /* 0x000fe20003fa6270 */
[----:B------:R-:W-:-:S02]  /*2100*/  IMAD.MOV.U32 R12, RZ, RZ, R17 ;  /* 0x000000ffff0c7224 */ /* 0x000fc400078e0011 */
[----:B------:R-:W-:Y:S01]  /*2110*/  IMAD.MOV.U32 R13, RZ, RZ, R19 ;  /* 0x000000ffff0d7224 */ /* 0x000fe200078e0013 */
[----:B0-----:R-:W-:Y:S01]  /*2120*/  IABS R11, R4 ;  /* 0x00000004000b7213 */ /* 0x001fe20000000000 */
[----:B------:R-:W-:Y:S01]  /*2130*/  @!P1 IMAD.MOV R12, RZ, RZ, -R12 ;  /* 0x000000ffff0c9224 */ /* 0x000fe200078e0a0c */
[----:B------:R-:W-:Y:S01]  /*2140*/  ISETP.GT.U32.AND P3, PT, R2, R7, PT ;  /* 0x000000070200720c */ /* 0x000fe20003f64070 */
[----:B------:R-:W-:Y:S01]  /*2150*/  @!P2 IMAD.MOV R13, RZ, RZ, -R13 ;  /* 0x000000ffff0da224 */ /* 0x000fe200078e0a0d */
[----:B------:R-:W-:Y:S01]  /*2160*/  ISETP.GE.AND P1, PT, R6, RZ, PT ;  /* 0x000000ff0600720c */ /* 0x000fe20003f26270 */
[----:B------:R-:W-:Y:S01]  /*2170*/  IMAD.HI.U32 R4, R9, R11, RZ ;  /* 0x0000000b09047227 */ /* 0x000fe200078e00ff */
[----:B------:R0:W-:Y:S01]  /*2180*/  STL [R1+0x14], R12 ;  /* 0x0000140c01007387 */ /* 0x0001e20000100800 */
[----:B------:R-:W-:Y:S02]  /*2190*/  ISETP.GE.AND P2, PT, R8, RZ, PT ;  /* 0x000000ff0800720c */ /* 0x000fe40003f46270 */
[----:B------:R-:W-:Y:S01]  /*21a0*/  @!P6 IMAD.IADD R3, R3, 0x1, -R2 ;  /* 0x000000010303e824 */ /* 0x000fe200078e0a02 */
[----:B------:R1:W-:Y:S01]  /*21b0*/  STL [R1+0x10], R13 ;  /* 0x0000100d01007387 */ /* 0x0003e20000100800 */
[----:B------:R-:W-:-:S02]  /*21c0*/  IMAD.MOV R8, RZ, RZ, -R4 ;  /* 0x000000ffff087224 */ /* 0x000fc400078e0a04 */
[----:B------:R-:W-:Y:S02]  /*21d0*/  VIADD R10, R0, 0x1f3 ;  /* 0x000001f3000a7836 */ /* 0x000fe40000000000 */
[----:B------:R-:W-:Y:S01]  /*21e0*/  IMAD R11, R2, R8, R11 ;  /* 0x00000008020b7224 */ /* 0x000fe200078e020b */
[----:B0-----:R-:W-:Y:S01]  /*21f0*/  IABS R12, R6 ;  /* 0x00000006000c7213 */ /* 0x001fe20000000000 */
[----:B------:R-:W-:Y:S01]  /*2200*/  IMAD.HI.U32 R6, R9, R252, RZ ;  /* 0x000000fc09067227 */ /* 0x000fe200078e00ff */
[----:B------:R-:W-:Y:S02]  /*2210*/  ISETP.GE.AND P6, PT, R10, RZ, PT ;  /* 0x000000ff0a00720c */ /* 0x000fe40003fc6270 */
[----:B------:R-:W-:Y:S01]  /*2220*/  IABS R10, R10 ;  /* 0x0000000a000a7213 */ /* 0x000fe20000000000 */
[----:B------:R-:W-:Y:S02]  /*2230*/  IMAD.MOV.U32 R14, RZ, RZ, R3 ;  /* 0x000000ffff0e7224 */ /* 0x000fe400078e0003 */
[----:B-1----:R-:W-:-:S02]  /*2240*/  IMAD.MOV R13, RZ, RZ, -R6 ;  /* 0x000000ffff0d7224 */ /* 0x002fc400078e0a06 */
[----:B------:R-:W-:Y:S02]  /*2250*/  @!P3 IMAD.IADD R7, R7, 0x1, -R2 ;  /* 0x000000010707b824 */ /* 0x000fe400078e0a02 */
[----:B------:R-:W-:-:S04]  /*2260*/  IMAD.HI.U32 R4, R9, R12, RZ ;  /* 0x0000000c09047227 */ /* 0x000fc800078e00ff */
[----:B------:R-:W-:Y:S01]  /*2270*/  @!P4 IMAD.MOV R14, RZ, RZ, -R14 ;  /* 0x000000ffff0ec224 */ /* 0x000fe200078e0a0e */
[C---:B------:R-:W-:Y:S01]  /*2280*/  ISETP.GT.U32.AND P4, PT, R2.reuse, R11, PT ;  /* 0x0000000b0200720c */ /* 0x040fe20003f84070 */
[C---:B------:R-:W-:Y:S02]  /*2290*/  IMAD R252, R2.reuse, R13, R252 ;  /* 0x0000000d02fc7224 */ /* 0x040fe400078e02fc */
[----:B------:R-:W-:Y:S01]  /*22a0*/  IMAD.MOV.U32 R6, RZ, RZ, R7 ;  /* 0x000000ffff067224 */ /* 0x000fe200078e0007 */
[----:B------:R0:W-:Y:S01]  /*22b0*/  STL [R1+0xc], R14 ;  /* 0x00000c0e01007387 */ /* 0x0001e20000100800 */
[----:B------:R-:W-:Y:S02]  /*22c0*/  IMAD.MOV R3, RZ, RZ, -R4 ;  /* 0x000000ffff037224 */ /* 0x000fe400078e0a04 */
[----:B------:R-:W-:Y:S01]  /*22d0*/  @!P5 IMAD.MOV R6, RZ, RZ, -R6 ;  /* 0x000000ffff06d224 */ /* 0x000fe200078e0a06 */
[----:B------:R-:W-:Y:S01]  /*22e0*/  ISETP.GT.U32.AND P5, PT, R2, R252, PT ;  /* 0x000000fc0200720c */ /* 0x000fe20003fa4070 */
[----:B------:R-:W-:-:S03]  /*22f0*/  IMAD.HI.U32 R4, R9, R10, RZ ;  /* 0x0000000a09047227 */ /* 0x000fc600078e00ff */
[----:B------:R1:W-:Y:S01]  /*2300*/  STL [R1+0x8], R6 ;  /* 0x0000080601007387 */ /* 0x0003e20000100800 */
[----:B------:R-:W-:Y:S02]  /*2310*/  IMAD.MOV R15, RZ, RZ, -R4 ;  /* 0x000000ffff0f7224 */ /* 0x000fe400078e0a04 */
[C---:B------:R-:W-:Y:S02]  /*2320*/  IMAD R3, R2.reuse, R3, R12 ;  /* 0x0000000302037224 */ /* 0x040fe400078e020c */
[----:B------:R-:W-:Y:S02]  /*2330*/  IMAD R12, R2, R15, R10 ;  /* 0x0000000f020c7224 */ /* 0x000fe400078e020a */
[----:B------:R-:W-:Y:S01]  /*2340*/  VIADD R10, R0, 0x1f1 ;  /* 0x000001f1000a7836 */ /* 0x000fe20000000000 */
[----:B------:R-:W-:Y:S01]  /*2350*/  ISETP.GT.U32.AND P3, PT, R2, R3, PT ;  /* 0x000000030200720c */ /* 0x000fe20003f64070 */
[--C-:B------:R-:W-:Y:S02]  /*2360*/  @!P4 IMAD.IADD R11, R11, 0x1, -R2.reuse ;  /* 0x000000010b0bc824 */ /* 0x100fe400078e0a02 */
[----:B------:R-:W-:Y:S01]  /*2370*/  @!P5 IMAD.IADD R252, R252, 0x1, -R2 ;  /* 0x00000001fcfcd824 */ /* 0x000fe200078e0a02 */
[----:B0-----:R-:W-:Y:S01]  /*2380*/  IABS R14, R10 ;  /* 0x0000000a000e7213 */ /* 0x001fe20000000000 */
[----:B------:R-:W-:Y:S01]  /*2390*/  VIADD R8, R0, 0x1f2 ;  /* 0x000001f200087836 */ /* 0x000fe20000000000 */
[----:B------:R-:W-:Y:S01]  /*23a0*/  ISETP.GT.U32.AND P4, PT, R2, R11, PT ;  /* 0x0000000b0200720c */ /* 0x000fe20003f84070 */
[----:B------:R-:W-:Y:S01]  /*23b0*/  VIADD R18, R0, 0x1f0 ;  /* 0x000001f000127836 */ /* 0x000fe20000000000 */
[----:B------:R-:W-:Y:S01]  /*23c0*/  ISETP.GT.U32.AND P5, PT, R2, R252, PT ;  /* 0x000000fc0200720c */ /* 0x000fe20003fa4070 */
[----:B-1----:R-:W-:Y:S01]  /*23d0*/  IMAD.HI.U32 R6, R9, R14, RZ ;  /* 0x0000000e09067227 */ /* 0x002fe200078e00ff */
[----:B------:R-:W-:-:S02]  /*23e0*/  IABS R13, R8 ;  /* 0x00000008000d7213 */ /* 0x000fc40000000000 */
[----:B------:R-:W-:Y:S01]  /*23f0*/  IABS R15, R18 ;  /* 0x00000012000f7213 */ /* 0x000fe20000000000 */
[----:B------:R-:W-:Y:S02]  /*2400*/  IMAD.MOV R7, RZ, RZ, -R6 ;  /* 0x000000ffff077224 */ /* 0x000fe400078e0a06 */
[----:B------:R-:W-:Y:S02]  /*2410*/  @!P3 IMAD.IADD R3, R3, 0x1, -R2 ;  /* 0x000000010303b824 */ /* 0x000fe400078e0a02 */
[C---:B------:R-:W-:Y:S02]  /*2420*/  IMAD R14, R2.reuse, R7, R14 ;  /* 0x00000007020e7224 */ /* 0x040fe400078e020e */
[--C-:B------:R-:W-:Y:S01]  /*2430*/  @!P4 IMAD.IADD R11, R11, 0x1, -R2.reuse ;  /* 0x000000010b0bc824 */ /* 0x100fe200078e0a02 */
[----:B------:R-:W-:Y:S01]  /*2440*/  ISETP.GT.U32.AND P4, PT, R2, R12, PT ;  /* 0x0000000c0200720c */ /* 0x000fe20003f84070 */
[----:B------:R-:W-:Y:S01]  /*2450*/  @!P5 IMAD.IADD R252, R252, 0x1, -R2 ;  /* 0x00000001fcfcd824 */ /* 0x000fe200078e0a02 */
[C---:B------:R-:W-:Y:S01]  /*2460*/  ISETP.GT.U32.AND P3, PT, R2.reuse, R3, PT ;  /* 0x000000030200720c */ /* 0x040fe20003f64070 */
[----:B------:R-:W-:Y:S01]  /*2470*/  IMAD.HI.U32 R4, R9, R13, RZ ;  /* 0x0000000d09047227 */ /* 0x000fe200078e00ff */
[----:B------:R-:W-:-:S03]  /*2480*/  ISETP.GT.U32.AND P5, PT, R2, R14, PT ;  /* 0x0000000e0200720c */ /* 0x000fc60003fa4070 */
[----:B------:R-:W-:Y:S02]  /*2490*/  IMAD.MOV R4, RZ, RZ, -R4 ;  /* 0x000000ffff047224 */ /* 0x000fe400078e0a04 */
[----:B------:R-:W-:Y:S02]  /*24a0*/  IMAD.MOV.U32 R17, RZ, RZ, R11 ;  /* 0x000000ffff117224 */ /* 0x000fe400078e000b */
[----:B------:R-:W-:Y:S02]  /*24b0*/  IMAD R13, R2, R4, R13 ;  /* 0x00000004020d7224 */ /* 0x000fe400078e020d */
[----:B------:R-:W-:Y:S02]  /*24c0*/  @!P0 IMAD.MOV R17, RZ, RZ, -R17 ;  /* 0x000000ffff118224 */ /* 0x000fe400078e0a11 */
[----:B------:R-:W-:Y:S02]  /*24d0*/  VIADD R19, R0, 0x1ef ;  /* 0x000001ef00137836 */ /* 0x000fe40000000000 */
[--C-:B------:R-:W-:Y:S01]  /*24e0*/  @!P4 IMAD.IADD R12, R12, 0x1, -R2.reuse ;  /* 0x000000010c0cc824 */ /* 0x100fe200078e0a02 */
[----:B------:R0:W-:Y:S01]  /*24f0*/  STL [R1+0x4], R17 ;  /* 0x0000041101007387 */ /* 0x0001e20000100800 */
[--C-:B------:R-:W-:Y:S01]  /*2500*/  @!P3 IMAD.IADD R3, R3, 0x1, -R2.reuse ;  /* 0x000000010303b824 */ /* 0x100fe200078e0a02 */
[----:B------:R-:W-:Y:S01]  /*2510*/  ISETP.GT.U32.AND P3, PT, R2, R13, PT ;  /* 0x0000000d0200720c */ /* 0x000fe20003f64070 */
[----:B------:R-:W-:Y:S01]  /*2520*/  @!P5 IMAD.IADD R14, R14, 0x1, -R2 ;  /* 0x000000010e0ed824 */ /* 0x000fe200078e0a02 */
[----:B------:R-:W-:Y:S01]  /*2530*/  IABS R16, R19 ;  /* 0x0000001300107213 */ /* 0x000fe20000000000 */
[----:B------:R-:W-:Y:S01]  /*2540*/  IMAD.HI.U32 R4, R9, R15, RZ ;  /* 0x0000000f09047227 */ /* 0x000fe200078e00ff */
[----:B------:R-:W-:-:S02]  /*2550*/  ISETP.GT.U32.AND P0, PT, R2, R12, PT ;  /* 0x0000000c0200720c */ /* 0x000fc40003f04070 */
[----:B------:R-:W-:Y:S01]  /*2560*/  ISETP.GT.U32.AND P5, PT, R2, R14, PT ;  /* 0x0000000e0200720c */ /* 0x000fe20003fa4070 */
[----:B------:R-:W-:Y:S01]  /*2570*/  IMAD.MOV.U32 R11, RZ, RZ, R3 ;  /* 0x000000ffff0b7224 */ /* 0x000fe200078e0003 */
[----:B0-----:R-:W-:Y:S01]  /*2580*/  IABS R17, R20 ;  /* 0x0000001400117213 */ /* 0x001fe20000000000 */
[----:B------:R-:W-:Y:S01]  /*2590*/  IMAD.HI.U32 R6, R9, R16, RZ ;  /* 0x0000001009067227 */ /* 0x000fe200078e00ff */
[----:B------:R-:W-:-:S03]  /*25a0*/  ISETP.GE.AND P4, PT, R8, RZ, PT ;  /* 0x000000ff0800720c */ /* 0x000fc60003f86270 */
[----:B------:R-:W-:Y:S02]  /*25b0*/  IMAD.MOV R4, RZ, RZ, -R4 ;  /* 0x000000ffff047224 */ /* 0x000fe400078e0a04 */
[----:B------:R-:W-:-:S04]  /*25c0*/  IMAD.HI.U32 R3, R9, R17, RZ ;  /* 0x0000001109037227 */ /* 0x000fc800078e00ff */
[----:B------:R-:W-:Y:S02]  /*25d0*/  IMAD.MOV R7, RZ, RZ, -R6 ;  /* 0x000000ffff077224 */ /* 0x000fe400078e0a06 */
[----:B------:R-:W-:Y:S02]  /*25e0*/  IMAD R15, R2, R4, R15 ;  /* 0x00000004020f7224 */ /* 0x000fe400078e020f */
[----:B------:R-:W-:Y:S02]  /*25f0*/  IMAD.MOV R3, RZ, RZ, -R3 ;  /* 0x000000ffff037224 */ /* 0x000fe400078e0a03 */
[----:B------:R-:W-:Y:S01]  /*2600*/  @!P3 IMAD.IADD R13, R13, 0x1, -R2 ;  /* 0x000000010d0db824 */ /* 0x000fe200078e0a02 */
[----:B------:R-:W-:Y:S01]  /*2610*/  ISETP.GE.AND P3, PT, R10, RZ, PT ;  /* 0x000000ff0a00720c */ /* 0x000fe20003f66270 */
[----:B------:R-:W-:Y:S02]  /*2620*/  IMAD R16, R2, R7, R16 ;  /* 0x0000000702107224 */ /* 0x000fe400078e0210 */
[----:B------:R-:W-:Y:S01]  /*2630*/  @!P0 IMAD.IADD R12, R12, 0x1, -R2 ;  /* 0x000000010c0c8824 */ /* 0x000fe200078e0a02 */
[C---:B------:R-:W-:Y:S01]  /*2640*/  ISETP.GT.U32.AND P0, PT, R2.reuse, R15, PT ;  /* 0x0000000f0200720c */ /* 0x040fe20003f04070 */
[----:B------:R-:W-:-:S02]  /*2650*/  IMAD R17, R2, R3, R17 ;  /* 0x0000000302117224 */ /* 0x000fc400078e0211 */
[----:B------:R-:W-:Y:S01]  /*2660*/  @!P1 IMAD.MOV R11, RZ, RZ, -R11 ;  /* 0x000000ffff0b9224 */ /* 0x000fe200078e0a0b */
[C---:B------:R-:W-:Y:S01]  /*2670*/  ISETP.GT.U32.AND P1, PT, R2.reuse, R13, PT ;  /* 0x0000000d0200720c */ /* 0x040fe20003f24070 */
[----:B------:R-:W-:Y:S01]  /*2680*/  @!P6 IMAD.MOV R12, RZ, RZ, -R12 ;  /* 0x000000ffff0ce224 */ /* 0x000fe200078e0a0c */
[----:B------:R-:W-:Y:S01]  /*2690*/  ISETP.GT.U32.AND P6, PT, R2, R16, PT ;  /* 0x000000100200720c */ /* 0x000fe20003fc4070 */
[----:B------:R-:W-:Y:S01]  /*26a0*/  @!P5 IMAD.IADD R14, R14, 0x1, -R2 ;  /* 0x000000010e0ed824 */ /* 0x000fe200078e0a02 */
[----:B------:R-:W-:Y:S01]  /*26b0*/  ISETP.GT.U32.AND P5, PT, R2, R17, PT ;  /* 0x000000110200720c */ /* 0x000fe20003fa4070 */
[----:B------:R-:W-:Y:S01]  /*26c0*/  VIADD R4, R0, 0x1ed ;  /* 0x000001ed00047836 */ /* 0x000fe20000000000 */
[----:B------:R0:W-:Y:S01]  /*26d0*/  STL [R1], R11 ;  /* 0x0000000b01007387 */ /* 0x0001e20000100800 */
[----:B------:R-:W-:Y:S01]  /*26e0*/  @!P2 IMAD.MOV R252, RZ, RZ, -R252 ;  /* 0x000000fffffca224 */ /* 0x000fe200078e0afc */
[----:B------:R-:W-:Y:S01]  /*26f0*/  ISETP.GE.AND P2, PT, R18, RZ, PT ;  /* 0x000000ff1200720c */ /* 0x000fe20003f46270 */
[----:B------:R-:W-:Y:S01]  /*2700*/  VIADD R6, R0, 0x1ec ;  /* 0x000001ec00067836 */ /* 0x000fe20000000000 */
[----:B------:R-:W-:Y:S01]  /*2710*/  IABS R18, R4 ;  /* 0x0000000400127213 */ /* 0x000fe20000000000 */
[--C-:B------:R-:W-:Y:S01]  /*2720*/  @!P0 IMAD.IADD R15, R15, 0x1, -R2.reuse ;  /* 0x000000010f0f8824 */ /* 0x100fe200078e0a02 */
[----:B------:R-:W-:Y:S01]  /*2730*/  ISETP.GE.AND P0, PT, R20, RZ, PT ;  /* 0x000000ff1400720c */ /* 0x000fe20003f06270 */
[--C-:B------:R-:W-:Y:S01]  /*2740*/  @!P1 IMAD.IADD R13, R13, 0x1, -R2.reuse ;  /* 0x000000010d0d9824 */ /* 0x100fe200078e0a02 */
[----:B------:R-:W-:Y:S01]  /*2750*/  ISETP.GE.AND P1, PT, R19, RZ, PT ;  /* 0x000000ff1300720c */ /* 0x000fe20003f26270 */
[--C-:B------:R-:W-:Y:S01]  /*2760*/  @!P6 IMAD.IADD R16, R16, 0x1, -R2.reuse ;  /* 0x000000011010e824 */ /* 0x100fe200078e0a02 */
[----:B------:R-:W-:Y:S01]  /*2770*/  IABS R19, R6 ;  /* 0x0000000600137213 */ /* 0x000fe20000000000 */
[----:B------:R-:W-:Y:S01]  /*2780*/  @!P5 IMAD.IADD R17, R17, 0x1, -R2 ;  /* 0x000000011111d824 */ /* 0x000fe200078e0a02 */
[C---:B------:R-:W-:Y:S01]  /*2790*/  ISETP.GT.U32.AND P6, PT, R2.reuse, R15, PT ;  /* 0x0000000f0200720c */ /* 0x040fe20003fc4070 */
[C---:B------:R-:W-:Y:S01]  /*27a0*/  IMAD.HI.U32 R3, R9.reuse, R18, RZ ;  /* 0x0000001209037227 */ /* 0x040fe200078e00ff */
[C---:B------:R-:W-:Y:S01]  /*27b0*/  ISETP.GT.U32.AND P5, PT, R2.reuse, R16, PT ;  /* 0x000000100200720c */ /* 0x040fe20003fa4070 */
[----:B------:R-:W-:Y:S02]  /*27c0*/  STL [R1+0x19a4], R252 ;  /* 0x0019a4fc01007387 */ /* 0x000fe40000100800 */
[----:B------:R-:W-:Y:S01]  /*27d0*/  @!P4 IMAD.MOV R13, RZ, RZ, -R13 ;  /* 0x000000ffff0dc224 */ /* 0x000fe200078e0a0d */
[----:B------:R-:W-:Y:S01]  /*27e0*/  ISETP.GT.U32.AND P4, PT, R2, R17, PT ;  /* 0x000000110200720c */ /* 0x000fe20003f84070 */
[----:B------:R-:W-:Y:S01]  /*27f0*/  IMAD.MOV R7, RZ, RZ, -R3 ;  /* 0x000000ffff077224 */ /* 0x000fe200078e0a03 */
[----:B------:R-:W-:Y:S01]  /*2800*/  STL [R1+0x19a8], R12 ;  /* 0x0019a80c01007387 */ /* 0x000fe20000100800 */
[----:B------:R-:W-:-:S03]  /*2810*/  IMAD.HI.U32 R3, R9, R19, RZ ;  /* 0x0000001309037227 */ /* 0x000fc600078e00ff */
[----:B------:R1:W-:Y:S01]  /*2820*/  STL [R1+0x19ac], R13 ;  /* 0x0019ac0d01007387 */ /* 0x0003e20000100800 */
[C---:B------:R-:W-:Y:S02]  /*2830*/  IMAD R18, R2.reuse, R7, R18 ;  /* 0x0000000702127224 */ /* 0x040fe400078e0212 */
[----:B------:R-:W-:Y:S02]  /*2840*/  IMAD.MOV R3, RZ, RZ, -R3 ;  /* 0x000000ffff037224 */ /* 0x000fe400078e0a03 */
[--C-:B------:R-:W-:Y:S01]  /*2850*/  @!P6 IMAD.IADD R15, R15, 0x1, -R2.reuse ;  /* 0x000000010f0fe824 */ /* 0x100fe200078e0a02 */
[C---:B------:R-:W-:Y:S01]  /*2860*/  ISETP.GT.U32.AND P6, PT, R2.reuse, R18, PT ;  /* 0x000000120200720c */ /* 0x040fe20003fc4070 */
[----:B------:R-:W-:Y:S02]  /*2870*/  IMAD R19, R2, R3, R19 ;  /* 0x0000000302137224 */ /* 0x000fe400078e0213 */
[----:B------:R-:W-:Y:S02]  /*2880*/  VIADD R10, R0, 0x1ea ;  /* 0x000001ea000a7836 */ /* 0x000fe40000000000 */
[--C-:B------:R-:W-:Y:S01]  /*2890*/  @!P4 IMAD.IADD R17, R17, 0x1, -R2.reuse ;  /* 0x000000011111c824 */ /* 0x100fe200078e0a02 */
[----:B------:R-:W-:Y:S01]  /*28a0*/  ISETP.GT.U32.AND P4, PT, R2, R19, PT ;  /* 0x000000130200720c */ /* 0x000fe20003f84070 */
[----:B------:R-:W-:Y:S01]  /*28b0*/  VIADD R8, R0, 0x1eb ;  /* 0x000001eb00087836 */ /* 0x000fe20000000000 */
[----:B------:R-:W-:Y:S01]  /*28c0*/  IABS R21, R10 ;  /* 0x0000000a00157213 */ /* 0x000fe20000000000 */
[----:B------:R-:W-:Y:S01]  /*28d0*/  @!P5 IMAD.IADD R16, R16, 0x1, -R2 ;  /* 0x000000011010d824 */ /* 0x000fe200078e0a02 */
[----:B------:R-:W-:Y:S01]  /*28e0*/  ISETP.GE.AND P5, PT, R4, RZ, PT ;  /* 0x000000ff0400720c */ /* 0x000fe20003fa6270 */
[----:B------:R-:W-:Y:S01]  /*28f0*/  VIADD R7, R0, 0x1e9 ;  /* 0x000001e900077836 */ /* 0x000fe20000000000 */
[----:B------:R-:W-:Y:S01]  /*2900*/  IABS R20, R8 ;  /* 0x0000000800147213 */ /* 0x000fe20000000000 */
[----:B------:R-:W-:-:S03]  /*2910*/  IMAD.HI.U32 R4, R9, R21, RZ ;  /* 0x0000001509047227 */ /* 0x000fc600078e00ff */
[----:B------:R-:W-:Y:S01]  /*2920*/  IABS R22, R7 ;  /* 0x0000000700167213 */ /* 0x000fe20000000000 */
[----:B------:R-:W-:Y:S01]  /*2930*/  @!P6 IMAD.IADD R18, R18, 0x1, -R2 ;  /* 0x000000011212e824 */ /* 0x000fe200078e0a02 */
[----:B------:R-:W-:Y:S01]  /*2940*/  ISETP.GE.AND P6, PT, R6, RZ, PT ;  /* 0x000000ff0600720c */ /* 0x000fe20003fc6270 */
[----:B------:R-:W-:-:S04]  /*2950*/  IMAD.HI.U32 R3, R9, R20, RZ ;  /* 0x0000001409037227 */ /* 0x000fc800078e00ff */
[----:B------:R-:W-:Y:S02]  /*2960*/  IMAD.MOV R4, RZ, RZ, -R4 ;  /* 0x000000ffff047224 */ /* 0x000fe400078e0a04 */
[----:B------:R-:W-:Y:S02]  /*2970*/  VIADD R6, R0, 0x1e8 ;  /* 0x000001e800067836 */ /* 0x000fe40000000000 */
[----:B------:R-:W-:Y:S02]  /*2980*/  @!P4 IMAD.IADD R19, R19, 0x1, -R2 ;  /* 0x000000011313c824 */ /* 0x000fe400078e0a02 */
[----:B------:R-:W-:Y:S01]  /*2990*/  @!P3 IMAD.MOV R14, RZ, RZ, -R14 ;  /* 0x000000ffff0eb224 */ /* 0x000fe200078e0a0e */
[C---:B------:R-:W-:Y:S01]  /*29a0*/  ISETP.GT.U32.AND P3, PT, R2.reuse, R18, PT ;  /* 0x000000120200720c */ /* 0x040fe20003f64070 */
[----:B------:R-:W-:Y:S01]  /*29b0*/  IMAD.MOV R3, RZ, RZ, -R3 ;  /* 0x000000ffff037224 */ /* 0x000fe200078e0a03 */
[----:B------:R-:W-:Y:S01]  /*29c0*/  IABS R23, R6 ;  /* 0x0000000600177213 */ /* 0x000fe20000000000 */
[C---:B------:R-:W-:Y:S01]  /*29d0*/  IMAD R21, R2.reuse, R4, R21 ;  /* 0x0000000402157224 */ /* 0x040fe200078e0215 */
[C---:B------:R-:W-:Y:S01]  /*29e0*/  ISETP.GT.U32.AND P4, PT, R2.reuse, R19, PT ;  /* 0x000000130200720c */ /* 0x040fe20003f84070 */
[----:B------:R-:W-:Y:S01]  /*29f0*/  IMAD R20, R2, R3, R20 ;  /* 0x0000000302147224 */ /* 0x000fe200078e0214 */
[----:B------:R-:W-:Y:S01]  /*2a00*/  STL [R1+0x19b0], R14 ;  /* 0x0019b00e01007387 */ /* 0x000fe20000100800 */
[----:B------:R-:W-:-:S04]  /*2a10*/  IMAD.HI.U32 R3, R9, R22, RZ ;  /* 0x0000001609037227 */ /* 0x000fc800078e00ff */
[----:B------:R-:W-:Y:S01]  /*2a20*/  @!P1 IMAD.MOV R16, RZ, RZ, -R16 ;  /* 0x000000ffff109224 */ /* 0x000fe200078e0a10 */
[----:B------:R-:W-:Y:S01]  /*2a30*/  ISETP.GT.U32.AND P1, PT, R2, R21, PT ;  /* 0x000000150200720c */ /* 0x000fe20003f24070 */
[----:B------:R-:W-:-:S04]  /*2a40*/  IMAD.HI.U32 R4, R9, R23, RZ ;  /* 0x0000001709047227 */ /* 0x000fc800078e00ff */
[----:B------:R-:W-:Y:S02]  /*2a50*/  IMAD.MOV R3, RZ, RZ, -R3 ;  /* 0x000000ffff037224 */ /* 0x000fe400078e0a03 */
[----:B------:R-:W-:Y:S01]  /*2a60*/  @!P3 IMAD.IADD R18, R18, 0x1, -R2 ;  /* 0x000000011212b824 */ /* 0x000fe200078e0a02 */
[----:B------:R-:W-:Y:S01]  /*2a70*/  ISETP.GE.AND P3, PT, R10, RZ, PT ;  /* 0x000000ff0a00720c */ /* 0x000fe20003f66270 */
[----:B------:R-:W-:Y:S02]  /*2a80*/  IMAD.MOV R4, RZ, RZ, -R4 ;  /* 0x000000ffff047224 */ /* 0x000fe400078e0a04 */
[C---:B------:R-:W-:Y:S02]  /*2a90*/  IMAD R22, R2.reuse, R3, R22 ;  /* 0x0000000302167224 */ /* 0x040fe400078e0216 */
[----:B------:R-:W-:Y:S01]  /*2aa0*/  @!P2 IMAD.MOV R15, RZ, RZ, -R15 ;  /* 0x000000ffff0fa224 */ /* 0x000fe200078e0a0f */
[C---:B------:R-:W-:Y:S01]  /*2ab0*/  ISETP.GT.U32.AND P2, PT, R2.reuse, R20, PT ;  /* 0x000000140200720c */ /* 0x040fe20003f44070 */
[----:B------:R-:W-:Y:S01]  /*2ac0*/  @!P4 IMAD.IADD R19, R19, 0x1, -R2 ;  /* 0x000000011313c824 */ /* 0x000fe200078e0a02 */
[----:B------:R-:W-:Y:S01]  /*2ad0*/  ISETP.GE.AND P4, PT, R7, RZ, PT ;  /* 0x000000ff0700720c */ /* 0x000fe20003f86270 */
[C---:B------:R-:W-:Y:S01]  /*2ae0*/  IMAD R23, R2.reuse, R4, R23 ;  /* 0x0000000402177224 */ /* 0x040fe200078e0217 */
[----:B------:R-:W-:Y:S01]  /*2af0*/  STL [R1+0x19b4], R15 ;  /* 0x0019b40f01007387 */ /* 0x000fe20000100800 */
[----:B------:R-:W-:Y:S01]  /*2b00*/  @!P5 IMAD.MOV R18, RZ, RZ, -R18 ;  /* 0x000000ffff12d224 */ /* 0x000fe200078e0a12 */
[C---:B------:R-:W-:Y:S01]  /*2b10*/  ISETP.GT.U32.AND P5, PT, R2.reuse, R22, PT ;  /* 0x000000160200720c */ /* 0x040fe20003fa4070 */
[--C-:B------:R-:W-:Y:S01]  /*2b20*/  @!P1 IMAD.IADD R21, R21, 0x1, -R2.reuse ;  /* 0x0000000115159824 */ /* 0x100fe200078e0a02 */
[----:B------:R-:W-:Y:S01]  /*2b30*/  STL [R1+0x19b8], R16 ;  /* 0x0019b81001007387 */ /* 0x000fe20000100800 */
[----:B------:R-:W-:Y:S01]  /*2b40*/  @!P6 IMAD.MOV R19, RZ, RZ, -R19 ;  /* 0x000000ffff13e224 */ /* 0x000fe200078e0a13 */
[----:B------:R-:W-:Y:S01]  /*2b50*/  ISETP.GT.U32.AND P6, PT, R2, R23, PT ;  /* 0x000000170200720c */ /* 0x000fe20003fc4070 */
[----:B------:R-:W-:Y:S01]  /*2b60*/  VIADD R4, R0, 0x1e7 ;  /* 0x000001e700047836 */ /* 0x000fe20000000000 */
[----:B------:R-:W-:Y:S01]  /*2b70*/  ISETP.GT.U32.AND P1, PT, R2, R21, PT ;  /* 0x000000150200720c */ /* 0x000fe20003f24070 */
[----:B------:R-:W-:-:S02]  /*2b80*/  @!P2 IMAD.IADD R20, R20, 0x1, -R2 ;  /* 0x000000011414a824 */ /* 0x000fc400078e0a02 */
[----:B------:R-:W-:Y:S01]  /*2b90*/  VIADD R7, R0, 0x1e6 ;  /* 0x000001e600077836 */ /* 0x000fe20000000000 */
[----:B------:R-:W-:Y:S01]  /*2ba0*/  IABS R24, R4 ;  /* 0x0000000400187213 */ /* 0x000fe20000000000 */
[----:B------:R-:W-:Y:S01]  /*2bb0*/  @!P0 IMAD.MOV R17, RZ, RZ, -R17 ;  /* 0x000000ffff118224 */ /* 0x000fe200078e0a11 */
[----:B------:R-:W-:Y:S01]  /*2bc0*/  ISETP.GT.U32.AND P2, PT, R2, R20, PT ;  /* 0x000000140200720c */ /* 0x000fe20003f44070 */
[--C-:B------:R-:W-:Y:S01]  /*2bd0*/  @!P5 IMAD.IADD R22, R22, 0x1, -R2.reuse ;  /* 0x000000011616d824 */ /* 0x100fe200078e0a02 */
[----:B------:R-:W-:Y:S01]  /*2be0*/  IABS R25, R7 ;  /* 0x0000000700197213 */ /* 0x000fe20000000000 */
[----:B------:R-:W-:Y:S01]  /*2bf0*/  IMAD.HI.U32 R3, R9, R24, RZ ;  /* 0x0000001809037227 */ /* 0x000fe200078e00ff */
[----:B------:R-:W-:Y:S01]  /*2c00*/  ISETP.GE.AND P0, PT, R8, RZ, PT ;  /* 0x000000ff0800720c */ /* 0x000fe20003f06270 */
[----:B------:R-:W-:Y:S01]  /*2c10*/  STL [R1+0x19bc], R17 ;  /* 0x0019bc1101007387 */ /* 0x000fe20000100800 */
[----:B------:R-:W-:Y:S01]  /*2c20*/  ISETP.GT.U32.AND P5, PT, R2, R22, PT ;  /* 0x000000160200720c */ /* 0x000fe20003fa4070 */
[----:B------:R-:W-:-:S02]  /*2c30*/  @!P6 IMAD.IADD R23, R23, 0x1, -R2 ;  /* 0x000000011717e824 */ /* 0x000fc400078e0a02 */
[----:B------:R-:W-:Y:S01]  /*2c40*/  @!P1 IMAD.IADD R21, R21, 0x1, -R2 ;  /* 0x0000000115159824 */ /* 0x000fe200078e0a02 */
[----:B------:R-:W-:Y:S01]  /*2c50*/  ISETP.GE.AND P1, PT, R4, RZ, PT ;  /* 0x000000ff0400720c */ /* 0x000fe20003f26270 */
[----:B------:R-:W-:Y:S01]  /*2c60*/  IMAD.HI.U32 R4, R9, R25, RZ ;  /* 0x0000001909047227 */ /* 0x000fe200078e00ff */
[C---:B------:R-:W-:Y:S01]  /*2c70*/  ISETP.GT.U32.AND P6, PT, R2.reuse, R23, PT ;  /* 0x000000170200720c */ /* 0x040fe20003fc4070 */
[----:B------:R2:W-:Y:S02]  /*2c80*/  STL [R1+0x19c0], R18 ;  /* 0x0019c01201007387 */ /* 0x0005e40000100800 */
[----:B------:R-:W-:Y:S02]  /*2c90*/  IMAD.MOV R3, RZ, RZ, -R3 ;  /* 0x000000ffff037224 */ /* 0x000fe400078e0a03 */
[----:B------:R-:W-:Y:S01]  /*2ca0*/  IMAD.MOV R4, RZ, RZ, -R4 ;  /* 0x000000ffff047224 */ /* 0x000fe200078e0a04 */
[----:B------:R-:W-:Y:S01]  /*2cb0*/  STL [R1+0x19c4], R19 ;  /* 0x0019c41301007387 */ /* 0x000fe20000100800 */
[----:B------:R-:W-:-:S02]  /*2cc0*/  IMAD R24, R2, R3, R24 ;  /* 0x0000000302187224 */ /* 0x000fc400078e0218 */
[--C-:B------:R-:W-:Y:S01]  /*2cd0*/  @!P2 IMAD.IADD R20, R20, 0x1, -R2.reuse ;  /* 0x000000011414a824 */ /* 0x100fe200078e0a02 */
[----:B------:R-:W-:Y:S01]  /*2ce0*/  ISETP.GE.AND P2, PT, R6, RZ, PT ;  /* 0x000000ff0600720c */ /* 0x000fe20003f46270 */
[----:B------:R-:W-:Y:S02]  /*2cf0*/  IMAD R25, R2, R4, R25 ;  /* 0x0000000402197224 */ /* 0x000fe400078e0219 */
[--C-:B------:R-:W-:Y:S01]  /*2d00*/  @!P5 IMAD.IADD R22, R22, 0x1, -R2.reuse ;  /* 0x000000011616d824 */ /* 0x100fe200078e0a02 */
[----:B------:R-:W-:Y:S01]  /*2d10*/  ISETP.GT.U32.AND P5, PT, R2, R24, PT ;  /* 0x000000180200720c */ /* 0x000fe20003fa4070 */
[----:B------:R-:W-:Y:S02]  /*2d20*/  VIADD R6, R0, 0x1e5 ;  /* 0x000001e500067836 */ /* 0x000fe40000000000 */
[----:B------:R-:W-:Y:S01]  /*2d30*/  @!P6 IMAD.IADD R23, R23, 0x1, -R2 ;  /* 0x000000011717e824 */ /* 0x000fe200078e0a02 */
[----:B------:R-:W-:Y:S01]  /*2d40*/  ISETP.GT.U32.AND P6, PT, R2, R25, PT ;  /* 0x000000190200720c */ /* 0x000fe20003fc4070 */
[C---:B------:R-:W-:Y:S01]  /*2d50*/  VIADD R8, R0.reuse, 0x1e4 ;  /* 0x000001e400087836 */ /* 0x040fe20000000000 */
[----:B------:R-:W-:Y:S01]  /*2d60*/  IABS R26, R6 ;  /* 0x00000006001a7213 */ /* 0x000fe20000000000 */
[----:B0-----:R-:W-:-:S02]  /*2d70*/  VIADD R11, R0, 0x1e2 ;  /* 0x000001e2000b7836 */ /* 0x001fc40000000000 */
[----:B------:R-:W-:Y:S01]  /*2d80*/  VIADD R10, R0, 0x1e3 ;  /* 0x000001e3000a7836 */ /* 0x000fe20000000000 */
[----:B------:R-:W-:Y:S01]  /*2d90*/  IABS R27, R8 ;  /* 0x00000008001b7213 */ /* 0x000fe20000000000 */
[----:B------:R-:W-:Y:S01]  /*2da0*/  IMAD.HI.U32 R3, R9, R26, RZ ;  /* 0x0000001a09037227 */ /* 0x000fe200078e00ff */
[----:B------:R-:W-:Y:S02]  /*2db0*/  IABS R29, R11 ;  /* 0x0000000b001d7213 */ /* 0x000fe40000000000 */
[----:B------:R-:W-:Y:S01]  /*2dc0*/  IABS R28, R10 ;  /* 0x0000000a001c7213 */ /* 0x000fe20000000000 */
[--C-:B------:R-:W-:Y:S02]  /*2dd0*/  @!P5 IMAD.IADD R24, R24, 0x1, -R2.reuse ;  /* 0x000000011818d824 */ /* 0x100fe400078e0a02 */
[----:B------:R-:W-:Y:S02]  /*2de0*/  IMAD.MOV R3, RZ, RZ, -R3 ;  /* 0x000000ffff037224 */ /* 0x000fe400078e0a03 */
[----:B------:R-:W-:Y:S01]  /*2df0*/  @!P6 IMAD.IADD R25, R25, 0x1, -R2 ;  /* 0x000000011919e824 */ /* 0x000fe200078e0a02 */
[C---:B------:R-:W-:Y:S01]  /*2e00*/  ISETP.GT.U32.AND P6, PT, R2.reuse, R24, PT ;  /* 0x000000180200720c */ /* 0x040fe20003fc4070 */
[----:B------:R-:W-:-:S02]  /*2e10*/  IMAD R26, R2, R3, R26 ;  /* 0x00000003021a7224 */ /* 0x000fc400078e021a */
[----:B------:R-:W-:-:S03]  /*2e20*/  IMAD.HI.U32 R3, R9, R27, RZ ;  /* 0x0000001b09037227 */ /* 0x000fc600078e00ff */
[C---:B------:R-:W-:Y:S01]  /*2e30*/  ISETP.GT.U32.AND P5, PT, R2.reuse, R26, PT ;  /* 0x0000001a0200720c */ /* 0x040fe20003fa4070 */
[----:B------:R-:W-:Y:S02]  /*2e40*/  IMAD.MOV R3, RZ, RZ, -R3 ;  /* 0x000000ffff037224 */ /* 0x000fe400078e0a03 */
[----:B------:R-:W-:Y:S01]  /*2e50*/  @!P4 IMAD.MOV R22, RZ, RZ, -R22 ;  /* 0x000000ffff16c224 */ /* 0x000fe200078e0a16 */
[C---:B------:R-:W-:Y:S01]  /*2e60*/  ISETP.GT.U32.AND P4, PT, R2.reuse, R25, PT ;  /* 0x000000190200720c */ /* 0x040fe20003f84070 */
[----:B------:R-:W-:Y:S02]  /*2e70*/  IMAD R27, R2, R3, R27 ;  /* 0x00000003021b7224 */ /* 0x000fe400078e021b */
[----:B------:R-:W-:Y:S02]  /*2e80*/  @!P6 IMAD.IADD R24, R24, 0x1, -R2 ;  /* 0x000000011818e824 */ /* 0x000fe400078e0a02 */
[----:B------:R-:W-:Y:S01]  /*2e90*/  IMAD.HI.U32 R3, R9, R29, RZ ;  /* 0x0000001d09037227 */ /* 0x000fe200078e00ff */
[----:B------:R-:W-:-:S03]  /*2ea0*/  ISETP.GT.U32.AND P6, PT, R2, R27, PT ;  /* 0x0000001b0200720c */ /* 0x000fc60003fc4070 */
[----:B------:R-:W-:Y:S02]  /*2eb0*/  IMAD.MOV R3, RZ, RZ, -R3 ;  /* 0x000000ffff037224 */ /* 0x000fe400078e0a03 */
[----:B------:R-:W-:Y:S01]  /*2ec0*/  @!P0 IMAD.MOV R20, RZ, RZ, -R20 ;  /* 0x000000ffff148224 */ /* 0x000fe200078e0a14 */
[----:B------:R-:W-:Y:S01]  /*2ed0*/  ISETP.GE.AND P0, PT, R7, RZ, PT ;  /* 0x000000ff0700720c */ /* 0x000fe20003f06270 */
[C---:B------:R-:W-:Y:S02]  /*2ee0*/  IMAD R29, R2.reuse, R3, R29 ;  /* 0x00000003021d7224 */ /* 0x040fe400078e021d */
[----:B------:R-:W-:Y:S01]  /*2ef0*/  IMAD.HI.U32 R4, R9, R28, RZ ;  /* 0x0000001c09047227 */ /* 0x000fe200078e00ff */
[----:B------:R-:W-:Y:S03]  /*2f00*/  STL [R1+0x19c8], R20 ;  /* 0x0019c81401007387 */ /* 0x000fe60000100800 */
[----:B------:R-:W-:Y:S01]  /*2f10*/  @!P6 IMAD.IADD R27, R27, 0x1, -R2 ;  /* 0x000000011b1be824 */ /* 0x000fe200078e0a02 */
[----:B------:R-:W-:Y:S01]  /*2f20*/  ISETP.GT.U32.AND P6, PT, R2, R29, PT ;  /* 0x0000001d0200720c */ /* 0x000fe20003fc4070 */
[----:B------:R-:W-:Y:S01]  /*2f30*/  @!P2 IMAD.MOV R23, RZ, RZ, -R23 ;  /* 0x000000ffff17a224 */ /* 0x000fe200078e0a17 */
[----:B------:R-:W-:Y:S01]  /*2f40*/  ISETP.GE.AND P2, PT, R8, RZ, PT ;  /* 0x000000ff0800720c */ /* 0x000fe20003f46270 */
[----:B------:R-:W-:-:S02]  /*2f50*/  IMAD.MOV R7, RZ, RZ, -R4 ;  /* 0x000000ffff077224 */ /* 0x000fc400078e0a04 */
[--C-:B------:R-:W-:Y:S01]  /*2f60*/  @!P4 IMAD.IADD R25, R25, 0x1, -R2.reuse ;  /* 0x000000011919c824 */ /* 0x100fe200078e0a02 */
[----:B------:R-:W-:Y:S01]  /*2f70*/  ISETP.GE.AND P4, PT, R10, RZ, PT ;  /* 0x000000ff0a00720c */ /* 0x000fe20003f86270 */
[----:B------:R-:W-:Y:S02]  /*2f80*/  VIADD R8, R0, 0x1e0 ;  /* 0x000001e000087836 */ /* 0x000fe40000000000 */
[----:B------:R-:W-:Y:S02]  /*2f90*/  @!P5 IMAD.IADD R26, R26, 0x1, -R2 ;  /* 0x000000011a1ad824 */ /* 0x000fe400078e0a02 */
[C---:B------:R-:W-:Y:S01]  /*2fa0*/  IMAD R28, R2.reuse, R7, R28 ;  /* 0x00000007021c7224 */ /* 0x040fe200078e021c */
[----:B------:R-:W-:Y:S01]  /*2fb0*/  IABS R31, R8 ;  /* 0x00000008001f7213 */ /* 0x000fe20000000000 */
[----:B------:R-:W-:Y:S01]  /*2fc0*/  @!P0 IMAD.MOV R25, RZ, RZ, -R25 ;  /* 0x000000ffff198224 */ /* 0x000fe200078e0a19 */
[C---:B------:R-:W-:Y:S01]  /*2fd0*/  ISETP.GT.U32.AND P0, PT, R2.reuse, R27, PT ;  /* 0x0000001b0200720c */ /* 0x040fe20003f04070 */
[----:B------:R-:W-:Y:S01]  /*2fe0*/  @!P6 IMAD.IADD R29, R29, 0x1, -R2 ;  /* 0x000000011d1de824 */ /* 0x000fe200078e0a02 */
[----:B------:R-:W-:Y:S01]  /*2ff0*/  ISETP.GT.U32.AND P5, PT, R2, R26, PT ;  /* 0x0000001a0200720c */ /* 0x000fe20003fa4070 */
[----:B------:R-:W-:-:S03]  /*3000*/  IMAD.HI.U32 R4, R9, R30, RZ ;  /* 0x0000001e09047227 */ /* 0x000fc600078e00ff */
[C---:B------:R-:W-:Y:S01]  /*3010*/  ISETP.GT.U32.AND P6, PT, R2.reuse, R29, PT ;  /* 0x0000001d0200720c */ /* 0x040fe20003fc4070 */
[----:B------:R-:W-:Y:S01]  /*3020*/  @!P1 IMAD.MOV R24, RZ, RZ, -R24 ;  /* 0x000000ffff189224 */ /* 0x000fe200078e0a18 */
[----:B------:R-:W-:Y:S01]  /*3030*/  ISETP.GT.U32.AND P1, PT, R2, R28, PT ;  /* 0x0000001c0200720c */ /* 0x000fe20003f24070 */
[----:B------:R-:W-:Y:S02]  /*3040*/  IMAD.MOV R7, RZ, RZ, -R4 ;  /* 0x000000ffff077224 */ /* 0x000fe400078e0a04 */
[----:B------:R-:W-:-:S04]  /*3050*/  IMAD.HI.U32 R3, R9, R31, RZ ;  /* 0x0000001f09037227 */ /* 0x000fc800078e00ff */
[----:B------:R-:W-:Y:S02]  /*3060*/  IMAD R30, R2, R7, R30 ;  /* 0x00000007021e7224 */ /* 0x000fe400078e021e */
[----:B------:R-:W-:Y:S02]  /*3070*/  IMAD.MOV R3, RZ, RZ, -R3 ;  /* 0x000000ffff037224 */ /* 0x000fe400078e0a03 */
[----:B------:R-:W-:Y:S02]  /*3080*/  VIADD R10, R0, 0x1df ;  /* 0x000001df000a7836 */ /* 0x000fe40000000000 */
[--C-:B------:R-:W-:Y:S01]  /*3090*/  @!P0 IMAD.IADD R27, R27, 0x1, -R2.reuse ;  /* 0x000000011b1b8824 */ /* 0x100fe200078e0a02 */
[C---:B------:R-:W-:Y:S01]  /*30a0*/  ISETP.GT.U32.AND P0, PT, R2.reuse, R30, PT ;  /* 0x0000001e0200720c */ /* 0x040fe20003f04070 */
[----:B------:R-:W-:Y:S01]  /*30b0*/  IMAD R31, R2, R3, R31 ;  /* 0x00000003021f7224 */ /* 0x000fe200078e021f */
[----:B------:R-:W-:Y:S01]  /*30c0*/  IABS R32, R10 ;  /* 0x0000000a00207213 */ /* 0x000fe20000000000 */
[----:B------:R-:W-:Y:S01]  /*30d0*/  @!P5 IMAD.IADD R26, R26, 0x1, -R2 ;  /* 0x000000011a1ad824 */ /* 0x000fe200078e0a02 */
[----:B------:R-:W-:Y:S01]  /*30e0*/  ISETP.GE.AND P5, PT, R11, RZ, PT ;  /* 0x000000ff0b00720c */ /* 0x000fe20003fa6270 */
[----:B------:R-:W-:-:S02]  /*30f0*/  VIADD R11, R0, 0x1de ;  /* 0x000001de000b7836 */ /* 0x000fc40000000000 */
[--C-:B------:R-:W-:Y:S02]  /*3100*/  @!P1 IMAD.IADD R28, R28, 0x1, -R2.reuse ;  /* 0x000000011c1c9824 */ /* 0x100fe400078e0a02 */
[--C-:B------:R-:W-:Y:S01]  /*3110*/  @!P6 IMAD.IADD R29, R29, 0x1, -R2.reuse ;  /* 0x000000011d1de824 */ /* 0x100fe200078e0a02 */
[----:B------:R-:W-:Y:S01]  /*3120*/  ISETP.GT.U32.AND P6, PT, R2, R31, PT ;  /* 0x0000001f0200720c */ /* 0x000fe20003fc4070 */
[----:B------:R-:W-:Y:S01]  /*3130*/  @!P3 IMAD.MOV R21, RZ, RZ, -R21 ;  /* 0x000000ffff15b224 */ /* 0x000fe200078e0a15 */
[----:B------:R-:W-:Y:S01]  /*3140*/  ISETP.GE.AND P3, PT, R6, RZ, PT ;  /* 0x000000ff0600720c */ /* 0x000fe20003f66270 */
[C---:B------:R-:W-:Y:S01]  /*3150*/  IMAD.HI.U32 R3, R9.reuse, R32, RZ ;  /* 0x0000002009037227 */ /* 0x040fe200078e00ff */
[----:B------:R-:W-:Y:S02]  /*3160*/  ISETP.GT.U32.AND P1, PT, R2, R28, PT ;  /* 0x0000001c0200720c */ /* 0x000fe40003f24070 */
[----:B------:R-:W-:Y:S01]  /*3170*/  IABS R33, R11 ;  /* 0x0000000b00217213 */ /* 0x000fe20000000000 */
[----:B------:R-:W-:Y:S01]  /*3180*/  IMAD.MOV R3, RZ, RZ, -R3 ;  /* 0x000000ffff037224 */ /* 0x000fe200078e0a03 */
[----:B------:R-:W-:Y:S01]  /*3190*/  STL [R1+0x19cc], R21 ;  /* 0x0019cc1501007387 */ /* 0x000fe20000100800 */
[----:B------:R-:W-:Y:S01]  /*31a0*/  @!P0 IMAD.IADD R30, R30, 0x1, -R2 ;  /* 0x000000011e1e8824 */ /* 0x000fe200078e0a02 */
[----:B------:R-:W-:Y:S01]  /*31b0*/  ISETP.GE.AND P0, PT, R8, RZ, PT ;  /* 0x000000ff0800720c */ /* 0x000fe20003f06270 */
[C---:B------:R-:W-:Y:S01]  /*31c0*/  IMAD.HI.U32 R4, R9.reuse, R33, RZ ;  /* 0x0000002109047227 */ /* 0x040fe200078e00ff */
[----:B------:R-:W-:Y:S03]  /*31d0*/  STL [R1+0x19d0], R22 ;  /* 0x0019d01601007387 */ /* 0x000fe60000100800 */
[----:B------:R-:W-:-:S04]  /*31e0*/  IMAD.HI.U32 R6, R9, R34, RZ ;  /* 0x0000002209067227 */ /* 0x000fc800078e00ff */
[----:B------:R-:W-:Y:S02]  /*31f0*/  IMAD.MOV R4, RZ, RZ, -R4 ;  /* 0x000000ffff047224 */ /* 0x000fe400078e0a04 */
[C---:B------:R-:W-:Y:S02]  /*3200*/  IMAD R32, R2.reuse, R3, R32 ;  /* 0x0000000302207224 */ /* 0x040fe400078e0220 */
[----:B------:R-:W-:Y:S01]  /*3210*/  @!P6 IMAD.IADD R31, R31, 0x1, -R2 ;  /* 0x000000011f1fe824 */ /* 0x000fe200078e0a02 */
[----:B------:R-:W-:Y:S01]  /*3220*/  ISETP.GT.U32.AND P6, PT, R2, R30, PT ;  /* 0x0000001e0200720c */ /* 0x000fe20003fc4070 */
[----:B------:R-:W-:Y:S02]  /*3230*/  IMAD.MOV R7, RZ, RZ, -R6 ;  /* 0x000000ffff077224 */ /* 0x000fe400078e0a06 */
[----:B------:R-:W-:Y:S02]  /*3240*/  VIADD R6, R0, 0x1dc ;  /* 0x000001dc00067836 */ /* 0x000fe40000000000 */
[----:B------:R-:W-:Y:S01]  /*3250*/  @!P1 IMAD.IADD R28, R28, 0x1, -R2 ;  /* 0x000000011c1c9824 */ /* 0x000fe200078e0a02 */
[----:B------:R-:W-:Y:S01]  /*3260*/  ISETP.GE.AND P1, PT, R35, RZ, PT ;  /* 0x000000ff2300720c */ /* 0x000fe20003f26270 */
[C---:B------:R-:W-:Y:S01]  /*3270*/  IMAD R33, R2.reuse, R4, R33 ;  /* 0x0000000402217224 */ /* 0x040fe200078e0221 */
[----:B------:R-:W-:Y:S01]  /*3280*/  IABS R35, R6 ;  /* 0x0000000600237213 */ /* 0x000fe20000000000 */
[----:B------:R-:W-:Y:S01]  /*3290*/  @!P3 IMAD.MOV R26, RZ, RZ, -R26 ;  /* 0x000000ffff1ab224 */ /* 0x000fe200078e0a1a */
[C---:B------:R-:W-:Y:S01]  /*32a0*/  ISETP.GT.U32.AND P3, PT, R2.reuse, R32, PT ;  /* 0x000000200200720c */ /* 0x040fe20003f64070 */
[----:B------:R-:W-:Y:S01]  /*32b0*/  @!P2 IMAD.MOV R27, RZ, RZ, -R27 ;  /* 0x000000ffff1ba224 */ /* 0x000fe200078e0a1b */
[C---:B------:R-:W-:Y:S01]  /*32c0*/  ISETP.GT.U32.AND P2, PT, R2.reuse, R31, PT ;  /* 0x0000001f0200720c */ /* 0x040fe20003f44070 */
[----:B------:R-:W-:Y:S01]  /*32d0*/  @!P4 IMAD.MOV R28, RZ, RZ, -R28 ;  /* 0x000000ffff1cc224 */ /* 0x000fe200078e0a1c */
[C---:B------:R-:W-:Y:S01]  /*32e0*/  ISETP.GT.U32.AND P4, PT, R2.reuse, R33, PT ;  /* 0x000000210200720c */ /* 0x040fe20003f84070 */
[----:B------:R-:W-:-:S02]  /*32f0*/  IMAD R34, R2, R7, R34 ;  /* 0x0000000702227224 */ /* 0x000fc400078e0222 */
[----:B------:R-:W-:-:S04]  /*3300*/  IMAD.HI.U32 R3, R9, R35, RZ ;  /* 0x0000002309037227 */ /* 0x000fc800078e00ff */
[--C-:B------:R-:W-:Y:S01]  /*3310*/  @!P6 IMAD.IADD R30, R30, 0x1, -R2.reuse ;  /* 0x000000011e1ee824 */ /* 0x100fe200078e0a02 */
[----:B------:R-:W-:Y:S01]  /*3320*/  ISETP.GT.U32.AND P6, PT, R2, R34, PT ;  /* 0x000000220200720c */ /* 0x000fe20003fc4070 */
[----:B------:R-:W-:Y:S02]  /*3330*/  IMAD.MOV R4, RZ, RZ, -R3 ;  /* 0x000000ffff047224 */ /* 0x000fe400078e0a03 */
[--C-:B------:R-:W-:Y:S01]  /*3340*/  @!P3 IMAD.IADD R32, R32, 0x1, -R2.reuse ;  /* 0x000000012020b824 */ /* 0x100fe200078e0a02 */
[----:B------:R-:W-:Y:S01]  /*3350*/  ISETP.GE.AND P3, PT, R37, RZ, PT ;  /* 0x000000ff2500720c */ /* 0x000fe20003f66270 */
[----:B------:R-:W-:Y:S02]  /*3360*/  VIADD R7, R0, 0x1db ;  /* 0x000001db00077836 */ /* 0x000fe40000000000 */
[--C-:B------:R-:W-:Y:S01]  /*3370*/  @!P2 IMAD.IADD R31, R31, 0x1, -R2.reuse ;  /* 0x000000011f1fa824 */ /* 0x100fe200078e0a02 */
[----:B------:R-:W-:Y:S01]  /*3380*/  ISETP.GE.AND P2, PT, R11, RZ, PT ;  /* 0x000000ff0b00720c */ /* 0x000fe20003f46270 */
[C---:B------:R-:W-:Y:S01]  /*3390*/  IMAD R35, R2.reuse, R4, R35 ;  /* 0x0000000402237224 */ /* 0x040fe200078e0223 */
[----:B------:R-:W-:Y:S01]  /*33a0*/  IABS R36, R7 ;  /* 0x0000000700247213 */ /* 0x000fe20000000000 */
[--C-:B------:R-:W-:Y:S01]  /*33b0*/  @!P4 IMAD.IADD R33, R33, 0x1, -R2.reuse ;  /* 0x000000012121c824 */ /* 0x100fe200078e0a02 */
[C---:B------:R-:W-:Y:S01]  /*33c0*/  ISETP.GT.U32.AND P4, PT, R2.reuse, R32, PT ;  /* 0x000000200200720c */ /* 0x040fe20003f84070 */
[----:B------:R-:W-:Y:S01]  /*33d0*/  @!P0 IMAD.MOV R31, RZ, RZ, -R31 ;  /* 0x000000ffff1f8224 */ /* 0x000fe200078e0a1f */
[----:B------:R-:W-:Y:S01]  /*33e0*/  ISETP.GT.U32.AND P0, PT, R2, R35, PT ;  /* 0x000000230200720c */ /* 0x000fe20003f04070 */
[----:B------:R-:W-:Y:S01]  /*33f0*/  @!P5 IMAD.MOV R29, RZ, RZ, -R29 ;  /* 0x000000ffff1dd224 */ /* 0x000fe200078e0a1d */
[----:B------:R-:W-:Y:S01]  /*3400*/  ISETP.GE.AND P5, PT, R10, RZ, PT ;  /* 0x000000ff0a00720c */ /* 0x000fe20003fa6270 */
[----:B------:R-:W-:Y:S01]  /*3410*/  @!P6 IMAD.IADD R34, R34, 0x1, -R2 ;  /* 0x000000012222e824 */ /* 0x000fe200078e0a02 */
[----:B------:R-:W-:Y:S01]  /*3420*/  ISETP.GT.U32.AND P6, PT, R2, R33, PT ;  /* 0x000000210200720c */ /* 0x000fe20003fc4070 */
[----:B------:R-:W-:-:S02]  /*3430*/  VIADD R8, R0, 0x1da ;  /* 0x000001da00087836 */ /* 0x000fc40000000000 */
[----:B------:R-:W-:-:S03]  /*3440*/  IMAD.HI.U32 R3, R9, R36, RZ ;  /* 0x0000002409037227 */ /* 0x000fc600078e00ff */
[----:B------:R-:W-:Y:S01]  /*3450*/  IABS R37, R8 ;  /* 0x0000000800257213 */ /* 0x000fe20000000000 */
[----:B------:R-:W-:Y:S02]  /*3460*/  IMAD.MOV R3, RZ, RZ, -R3 ;  /* 0x000000ffff037224 */ /* 0x000fe400078e0a03 */
[----:B------:R-:W-:Y:S01]  /*3470*/  @!P4 IMAD.IADD R32, R32, 0x1, -R2 ;  /* 0x000000012020c824 */ /* 0x000fe200078e0a02 */
[----:B------:R-:W-:Y:S01]  /*3480*/  ISETP.GE.AND P4, PT, R6, RZ, PT ;  /* 0x000000ff0600720c */ /* 0x000fe20003f86270 */
[----:B------:R-:W-:Y:S02]  /*3490*/  IMAD R36, R2, R3, R36 ;  /* 0x0000000302247224 */ /* 0x000fe400078e0224 */
[----:B------:R-:W-:Y:S02]  /*34a0*/  VIADD R6, R0, 0x1d8 ;  /* 0x000001d800067836 */ /* 0x000fe40000000000 */
[----:B------:R-:W-:Y:S01]  /*34b0*/  @!P0 IMAD.IADD R35, R35, 0x1, -R2 ;  /* 0x0000000123238824 */ /* 0x000fe200078e0a02 */
[----:B------:R-:W-:Y:S01]  /*34c0*/  ISETP.GE.AND P0, PT, R8, RZ, PT ;  /* 0x000000ff0800720c */ /* 0x000fe20003f06270 */
[----:B------:R-:W-:Y:S01]  /*34d0*/  IMAD.HI.U32 R3, R9, R37, RZ ;  /* 0x0000002509037227 */ /* 0x000fe200078e00ff */
[----:B------:R-:W-:-:S03]  /*34e0*/  IABS R39, R6 ;  /* 0x0000000600277213 */ /* 0x000fc60000000000 */
[----:B------:R-:W-:Y:S01]  /*34f0*/  @!P6 IMAD.IADD R33, R33, 0x1, -R2 ;  /* 0x000000012121e824 */ /* 0x000fe200078e0a02 */
[C---:B------:R-:W-:Y:S01]  /*3500*/  ISETP.GT.U32.AND P6, PT, R2.reuse, R36, PT ;  /* 0x000000240200720c */ /* 0x040fe20003fc4070 */
[----:B------:R-:W-:Y:S01]  /*3510*/  @!P5 IMAD.MOV R32, RZ, RZ, -R32 ;  /* 0x000000ffff20d224 */ /* 0x000fe200078e0a20 */
[C---:B------:R-:W-:Y:S01]  /*3520*/  ISETP.GT.U32.AND P5, PT, R2.reuse, R35, PT ;  /* 0x000000230200720c */ /* 0x040fe20003fa4070 */
[----:B------:R-:W-:Y:S02]  /*3530*/  IMAD.MOV R3, RZ, RZ, -R3 ;  /* 0x000000ffff037224 */ /* 0x000fe400078e0a03 */
[----:B------:R-:W-:Y:S01]  /*3540*/  @!P1 IMAD.MOV R30, RZ, RZ, -R30 ;  /* 0x000000ffff1e9224 */ /* 0x000fe200078e0a1e */
[----:B------:R-:W-:Y:S01]  /*3550*/  ISETP.GT.U32.AND P1, PT, R2, R34, PT ;  /* 0x000000220200720c */ /* 0x000fe20003f24070 */
[----:B------:R-:W-:Y:S02]  /*3560*/  VIADD R10, R0, 0x1d9 ;  /* 0x000001d9000a7836 */ /* 0x000fe40000000000 */
[----:B------:R-:W-:-:S02]  /*3570*/  IMAD R37, R2, R3, R37 ;  /* 0x0000000302257224 */ /* 0x000fc400078e0225 */
[----:B------:R-:W-:Y:S01]  /*3580*/  IMAD.HI.U32 R3, R9, R39, RZ ;  /* 0x0000002709037227 */ /* 0x000fe200078e00ff */
[----:B------:R-:W-:-:S03]  /*3590*/  IABS R38, R10 ;  /* 0x0000000a00267213 */ /* 0x000fc60000000000 */
[----:B------:R-:W-:Y:S02]  /*35a0*/  IMAD.MOV R3, RZ, RZ, -R3 ;  /* 0x000000ffff037224 */ /* 0x000fe400078e0a03 */
[----:B------:R-:W-:-:S04]  /*35b0*/  IMAD.HI.U32 R4, R9, R38, RZ ;  /* 0x0000002609047227 */ /* 0x000fc800078e00ff */
[--C-:B------:R-:W-:Y:S02]  /*35c0*/  @!P6 IMAD.IADD R36, R36, 0x1, -R2.reuse ;  /* 0x000000012424e824 */ /* 0x100fe400078e0a02 */
[--C-:B------:R-:W-:Y:S02]  /*35d0*/  @!P5 IMAD.IADD R35, R35, 0x1, -R2.reuse ;  /* 0x000000012323d824 */ /* 0x100fe400078e0a02 */
[C---:B------:R-:W-:Y:S01]  /*35e0*/  IMAD R39, R2.reuse, R3, R39 ;  /* 0x0000000302277224 */ /* 0x040fe200078e0227 */
[----:B------:R-:W-:Y:S01]  /*35f0*/  ISETP.GT.U32.AND P6, PT, R2, R36, PT ;  /* 0x000000240200720c */ /* 0x000fe20003fc4070 */
[----:B------:R-:W-:Y:S01]  /*3600*/  @!P1 IMAD.IADD R34, R34, 0x1, -R2 ;  /* 0x0000000122229824 */ /* 0x000fe200078e0a02 */
[----:B------:R-:W-:Y:S01]  /*3610*/  ISETP.GE.AND P1, PT, R7, RZ, PT ;  /* 0x000000ff0700720c */ /* 0x000fe20003f26270 */
[----:B------:R-:W-:Y:S02]  /*3620*/  IMAD.MOV R7, RZ, RZ, -R4 ;  /* 0x000000ffff077224 */ /* 0x000fe400078e0a04 */
[----:B------:R-:W-:Y:S01]  /*3630*/  @!P4 IMAD.MOV R35, RZ, RZ, -R35 ;  /* 0x000000ffff23c224 */ /* 0x000fe200078e0a23 */
[C---:B------:R-:W-:Y:S01]  /*3640*/  ISETP.GT.U32.AND P4, PT, R2.reuse, R39, PT ;  /* 0x000000270200720c */ /* 0x040fe20003f84070 */
[----:B------:R-:W-:-:S02]  /*3650*/  IMAD R38, R2, R7, R38 ;  /* 0x0000000702267224 */ /* 0x000fc400078e0226 */
[----:B------:R-:W-:Y:S01]  /*3660*/  @!P2 IMAD.MOV R33, RZ, RZ, -R33 ;  /* 0x000000ffff21a224 */ /* 0x000fe200078e0a21 */
[----:B------:R-:W-:Y:S01]  /*3670*/  ISETP.GT.U32.AND P2, PT, R2, R37, PT ;  /* 0x000000250200720c */ /* 0x000fe20003f44070 */
[----:B------:R-:W-:Y:S01]  /*3680*/  VIADD R7, R0, 0x1d6 ;  /* 0x000001d600077836 */ /* 0x000fe20000000000 */
[----:B------:R-:W-:Y:S01]  /*3690*/  ISETP.GT.U32.AND P5, PT, R2, R38, PT ;  /* 0x000000260200720c */ /* 0x000fe20003fa4070 */
[----:B------:R-:W-:Y:S01]  /*36a0*/  @!P6 IMAD.IADD R36, R36, 0x1, -R2 ;  /* 0x000000012424e824 */ /* 0x000fe200078e0a02 */
[----:B------:R-:W-:Y:S01]  /*36b0*/  ISETP.GE.AND P6, PT, R6, RZ, PT ;  /* 0x000000ff0600720c */ /* 0x000fe20003fc6270 */
[C---:B------:R-:W-:Y:S01]  /*36c0*/  VIADD R4, R0.reuse, 0x1d7 ;  /* 0x000001d700047836 */ /* 0x040fe20000000000 */
[----:B------:R-:W-:Y:S01]  /*36d0*/  IABS R41, R7 ;  /* 0x0000000700297213 */ /* 0x000fe20000000000 */
[----:B------:R-:W-:Y:S02]  /*36e0*/  @!P1 IMAD.MOV R36, RZ, RZ, -R36 ;  /* 0x000000ffff249224 */ /* 0x000fe400078e0a24 */
[--C-:B------:R-:W-:Y:S01]  /*36f0*/  @!P4 IMAD.IADD R39, R39, 0x1, -R2.reuse ;  /* 0x000000012727c824 */ /* 0x100fe200078e0a02 */
[----:B------:R-:W-:Y:S01]  /*3700*/  IABS R40, R4 ;  /* 0x0000000400287213 */ /* 0x000fe20000000000 */
[----:B------:R-:W-:Y:S01]  /*3710*/  VIADD R8, R0, 0x1d5 ;  /* 0x000001d500087836 */ /* 0x000fe20000000000 */
[----:B------:R-:W-:Y:S01]  /*3720*/  ISETP.GE.AND P1, PT, R4, RZ, PT ;  /* 0x000000ff0400720c */ /* 0x000fe20003f26270 */
[----:B------:R-:W-:Y:S01]  /*3730*/  @!P2 IMAD.IADD R37, R37, 0x1, -R2 ;  /* 0x000000012525a824 */ /* 0x000fe200078e0a02 */
[----:B------:R-:W-:Y:S01]  /*3740*/  ISETP.GT.U32.AND P4, PT, R2, R39, PT ;  /* 0x000000270200720c */ /* 0x000fe20003f84070 */
[----:B------:R-:W-:Y:S01]  /*3750*/  IMAD.HI.U32 R4, R9, R41, RZ ;  /* 0x0000002909047227 */ /* 0x000fe200078e00ff */
[----:B------:R-:W-:-:S02]  /*3760*/  IABS R42, R8 ;  /* 0x00000008002a7213 */ /* 0x000fc40000000000 */
[----:B------:R-:W-:Y:S01]  /*3770*/  ISETP.GT.U32.AND P2, PT, R2, R37, PT ;  /* 0x000000250200720c */ /* 0x000fe20003f44070 */
[----:B------:R-:W-:Y:S02]  /*3780*/  @!P5 IMAD.IADD R38, R38, 0x1, -R2 ;  /* 0x000000012626d824 */ /* 0x000fe400078e0a02 */
[----:B------:R-:W-:Y:S02]  /*3790*/  IMAD.MOV R4, RZ, RZ, -R4 ;  /* 0x000000ffff047224 */ /* 0x000fe400078e0a04 */
[----:B------:R-:W-:Y:S01]  /*37a0*/  IMAD.HI.U32 R3, R9, R40, RZ ;  /* 0x0000002809037227 */ /* 0x000fe200078e00ff */
[----:B------:R-:W-:-:S03]  /*37b0*/  ISETP.GT.U32.AND P5, PT, R2, R38, PT ;  /* 0x000000260200720c */ /* 0x000fc60003fa4070 */
[C---:B------:R-:W-:Y:S02]  /*37c0*/  IMAD R41, R2.reuse, R4, R41 ;  /* 0x0000000402297224 */ /* 0x040fe400078e0229 */
[----:B------:R-:W-:Y:S02]  /*37d0*/  IMAD.MOV R3, RZ, RZ, -R3 ;  /* 0x000000ffff037224 */ /* 0x000fe400078e0a03 */
[----:B------:R-:W-:Y:S01]  /*37e0*/  @!P4 IMAD.IADD R39, R39, 0x1, -R2 ;  /* 0x000000012727c824 */ /* 0x000fe200078e0a02 */
[----:B------:R-:W-:Y:S01]  /*37f0*/  ISETP.GT.U32.AND P4, PT, R2, R41, PT ;  /* 0x000000290200720c */ /* 0x000fe20003f84070 */
[----:B------:R-:W-:Y:S01]  /*3800*/  @!P3 IMAD.MOV R34, RZ, RZ, -R34 ;  /* 0x000000ffff22b224 */ /* 0x000fe200078e0a22 */
[----:B------:R-:W-:Y:S01]  /*3810*/  ISETP.GE.AND P3, PT, R10, RZ, PT ;  /* 0x000000ff0a00720c */ /* 0x000fe20003f66270 */
[----:B------:R-:W-:Y:S01]  /*3820*/  @!P2 IMAD.IADD R37, R37, 0x1, -R2 ;  /* 0x000000012525a824 */ /* 0x000fe200078e0a02 */
[----:B------:R-:W-:Y:S01]  /*3830*/  ISETP.GE.AND P2, PT, R7, RZ, PT ;  /* 0x000000ff0700720c */ /* 0x000fe20003f46270 */
[----:B------:R-:W-:-:S02]  /*3840*/  IMAD R40, R2, R3, R40 ;  /* 0x0000000302287224 */ /* 0x000fc400078e0228 */
[----:B------:R-:W-:-:S04]  /*3850*/  IMAD.HI.U32 R6, R9, R42, RZ ;  /* 0x0000002a09067227 */ /* 0x000fc800078e00ff */
[----:B------:R-:W-:Y:S01]  /*3860*/  @!P5 IMAD.IADD R38, R38, 0x1, -R2 ;  /* 0x000000012626d824 */ /* 0x000fe200078e0a02 */
[----:B------:R-:W-:Y:S01]  /*3870*/  ISETP.GE.AND P5, PT, R8, RZ, PT ;  /* 0x000000ff0800720c */ /* 0x000fe20003fa6270 */
[----:B------:R-:W-:Y:S01]  /*3880*/  @!P0 IMAD.MOV R37, RZ, RZ, -R37 ;  /* 0x000000ffff258224 */ /* 0x000fe200078e0a25 */
[----:B------:R-:W-:Y:S01]  /*3890*/  ISETP.GT.U32.AND P0, PT, R2, R40, PT ;  /* 0x000000280200720c */ /* 0x000fe20003f04070 */
[----:B------:R-:W-:Y:S02]  /*38a0*/  IMAD.MOV R7, RZ, RZ, -R6 ;  /* 0x000000ffff077224 */ /* 0x000fe400078e0a06 */
[C---:B------:R-:W-:Y:S02]  /*38b0*/  VIADD R3, R0.reuse, 0x1d4 ;  /* 0x000001d400037836 */ /* 0x040fe40000000000 */
[----:B------:R-:W-:Y:S02]  /*38c0*/  VIADD R8, R0, 0x1d3 ;  /* 0x000001d300087836 */ /* 0x000fe40000000000 */
[C---:B------:R-:W-:Y:S01]  /*38d0*/  IMAD R42, R2.reuse, R7, R42 ;  /* 0x00000007022a7224 */ /* 0x040fe200078e022a */
[----:B------:R-:W-:Y:S01]  /*38e0*/  IABS R43, R3 ;  /* 0x00000003002b7213 */ /* 0x000fe20000000000 */
[----:B------:R-:W-:Y:S01]  /*38f0*/  @!P4 IMAD.IADD R41, R41, 0x1, -R2 ;  /* 0x000000012929c824 */ /* 0x000fe200078e0a02 */
[----:B------:R-:W-:Y:S01]  /*3900*/  IABS R44, R8 ;  /* 0x00000008002c7213 */ /* 0x000fe20000000000 */
[----:B------:R-:W-:Y:S01]  /*3910*/  @!P3 IMAD.MOV R38, RZ, RZ, -R38 ;  /* 0x000000ffff26b224 */ /* 0x000fe200078e0a26 */
[----:B------:R-:W-:Y:S01]  /*3920*/  ISETP.GE.AND P3, PT, R3, RZ, PT ;  /* 0x000000ff0300720c */ /* 0x000fe20003f66270 */
[----:B------:R-:W-:Y:S01]  /*3930*/  @!P6 IMAD.MOV R39, RZ, RZ, -R39 ;  /* 0x000000ffff27e224 */ /* 0x000fe200078e0a27 */
[C---:B------:R-:W-:Y:S01]  /*3940*/  ISETP.GT.U32.AND P4, PT, R2.reuse, R41, PT ;  /* 0x000000290200720c */ /* 0x040fe20003f84070 */
[----:B------:R-:W-:Y:S01]  /*3950*/  IMAD.HI.U32 R3, R9, R43, RZ ;  /* 0x0000002b09037227 */ /* 0x000fe200078e00ff */
[----:B------:R-:W-:-:S03]  /*3960*/  ISETP.GT.U32.AND P6, PT, R2, R42, PT ;  /* 0x0000002a0200720c */ /* 0x000fc60003fc4070 */
[----:B------:R-:W-:-:S04]  /*3970*/  IMAD.HI.U32 R4, R9, R44, RZ ;  /* 0x0000002c09047227 */ /* 0x000fc800078e00ff */
[----:B------:R-:W-:Y:S02]  /*3980*/  @!P0 IMAD.IADD R40, R40, 0x1, -R2 ;  /* 0x0000000128288824 */ /* 0x000fe400078e0a02 */
[----:B------:R-:W-:Y:S02]  /*3990*/  VIADD R10, R0, 0x1d2 ;  /* 0x000001d2000a7836 */ /* 0x000fe40000000000 */
[----:B------:R-:W-:Y:S01]  /*39a0*/  IMAD.MOV R3, RZ, RZ, -R3 ;  /* 0x000000ffff037224 */ /* 0x000fe200078e0a03 */
[C---:B------:R-:W-:Y:S01]  /*39b0*/  ISETP.GT.U32.AND P0, PT, R2.reuse, R40, PT ;  /* 0x000000280200720c */ /* 0x040fe20003f04070 */
[----:B------:R-:W-:Y:S01]  /*39c0*/  IMAD.MOV R11, RZ, RZ, -R4 ;  /* 0x000000ffff0b7224 */ /* 0x000fe200078e0a04 */
[----:B------:R-:W-:Y:S01]  /*39d0*/  IABS R45, R10 ;  /* 0x0000000a002d7213 */ /* 0x000fe20000000000 */
[C---:B------:R-:W-:Y:S02]  /*39e0*/  IMAD R43, R2.reuse, R3, R43 ;  /* 0x00000003022b7224 */ /* 0x040fe400078e022b */
[----:B------:R-:W-:-:S02]  /*39f0*/  IMAD R44, R2, R11, R44 ;  /* 0x0000000b022c7224 */ /* 0x000fc400078e022c */
[--C-:B------:R-:W-:Y:S01]  /*3a00*/  @!P4 IMAD.IADD R41, R41, 0x1, -R2.reuse ;  /* 0x000000012929c824 */ /* 0x100fe200078e0a02 */
[----:B------:R-:W-:Y:S01]  /*3a10*/  ISETP.GT.U32.AND P4, PT, R2, R43, PT ;  /* 0x0000002b0200720c */ /* 0x000fe20003f84070 */
[----:B------:R-:W-:Y:S01]  /*3a20*/  @!P6 IMAD.IADD R42, R42, 0x1, -R2 ;  /* 0x000000012a2ae824 */ /* 0x000fe200078e0a02 */
[----:B------:R-:W-:Y:S01]  /*3a30*/  ISETP.GT.U32.AND P6, PT, R2, R44, PT ;  /* 0x0000002c0200720c */ /* 0x000fe20003fc4070 */
[----:B------:R-:W-:-:S04]  /*3a40*/  IMAD.HI.U32 R6, R9, R45, RZ ;  /* 0x0000002d09067227 */ /* 0x000fc800078e00ff */
[----:B------:R-:W-:Y:S02]  /*3a50*/  IMAD.MOV R6, RZ, RZ, -R6 ;  /* 0x000000ffff067224 */ /* 0x000fe400078e0a06 */
[--C-:B------:R-:W-:Y:S01]  /*3a60*/  @!P0 IMAD.IADD R40, R40, 0x1, -R2.reuse ;  /* 0x0000000128288824 */ /* 0x100fe200078e0a02 */
[----:B------:R-:W-:Y:S01]  /*3a70*/  ISETP.GE.AND P0, PT, R8, RZ, PT ;  /* 0x000000ff0800720c */ /* 0x000fe20003f06270 */
[----:B------:R-:W-:Y:S02]  /*3a80*/  IMAD R45, R2, R6, R45 ;  /* 0x00000006022d7224 */ /* 0x000fe400078e022d */
[C---:B------:R-:W-:Y:S02]  /*3a90*/  VIADD R6, R0.reuse, 0x1d0 ;  /* 0x000001d000067836 */ /* 0x040fe40000000000 */
[----:B------:R-:W-:Y:S02]  /*3aa0*/  VIADD R8, R0, 0x1cf ;  /* 0x000001cf00087836 */ /* 0x000fe40000000000 */
[--C-:B------:R-:W-:Y:S01]  /*3ab0*/  @!P4 IMAD.IADD R43, R43, 0x1, -R2.reuse ;  /* 0x000000012b2bc824 */ /* 0x100fe200078e0a02 */
[----:B------:R-:W-:Y:S01]  /*3ac0*/  IABS R47, R6 ;  /* 0x00000006002f7213 */ /* 0x000fe20000000000 */
[----:B------:R-:W-:Y:S01]  /*3ad0*/  @!P6 IMAD.IADD R44, R44, 0x1, -R2 ;  /* 0x000000012c2ce824 */ /* 0x000fe200078e0a02 */
[----:B------:R-:W-:Y:S01]  /*3ae0*/  IABS R48, R8 ;  /* 0x0000000800307213 */ /* 0x000fe20000000000 */
[----:B------:R-:W-:Y:S01]  /*3af0*/  IMAD.HI.U32 R7, R9, R46, RZ ;  /* 0x0000002e09077227 */ /* 0x000fe200078e00ff */
[----:B------:R-:W-:-:S02]  /*3b00*/  ISETP.GT.U32.AND P4, PT, R2, R42, PT ;  /* 0x0000002a0200720c */ /* 0x000fc40003f84070 */
[C---:B------:R-:W-:Y:S01]  /*3b10*/  ISETP.GT.U32.AND P6, PT, R2.reuse, R44, PT ;  /* 0x0000002c0200720c */ /* 0x040fe20003fc4070 */
[----:B------:R-:W-:Y:S01]  /*3b20*/  @!P1 IMAD.MOV R40, RZ, RZ, -R40 ;  /* 0x000000ffff289224 */ /* 0x000fe200078e0a28 */
[----:B------:R-:W-:Y:S01]  /*3b30*/  ISETP.GT.U32.AND P1, PT, R2, R43, PT ;  /* 0x0000002b0200720c */ /* 0x000fe20003f24070 */
[----:B------:R-:W-:Y:S02]  /*3b40*/  IMAD.MOV R7, RZ, RZ, -R7 ;  /* 0x000000ffff077224 */ /* 0x000fe400078e0a07 */
[----:B------:R-:W-:-:S04]  /*3b50*/  IMAD.HI.U32 R3, R9, R47, RZ ;  /* 0x0000002f09037227 */ /* 0x000fc800078e00ff */
[----:B------:R-:W-:-:S04]  /*3b60*/  IMAD.HI.U32 R4, R9, R48, RZ ;  /* 0x0000003009047227 */ /* 0x000fc800078e00ff */
[C---:B------:R-:W-:Y:S02]  /*3b70*/  IMAD R46, R2.reuse, R7, R46 ;  /* 0x00000007022e7224 */ /* 0x040fe400078e022e */
[----:B------:R-:W-:Y:S02]  /*3b80*/  IMAD.MOV R3, RZ, RZ, -R3 ;  /* 0x000000ffff037224 */ /* 0x000fe400078e0a03 */
[----:B------:R-:W-:Y:S02]  /*3b90*/  IMAD.MOV R7, RZ, RZ, -R4 ;  /* 0x000000ffff077224 */ /* 0x000fe400078e0a04 */
[----:B------:R-:W-:Y:S01]  /*3ba0*/  @!P2 IMAD.MOV R41, RZ, RZ, -R41 ;  /* 0x000000ffff29a224 */ /* 0x000fe200078e0a29 */
[----:B------:R-:W-:Y:S01]  /*3bb0*/  ISETP.GT.U32.AND P2, PT, R2, R45, PT ;  /* 0x0000002d0200720c */ /* 0x000fe20003f44070 */
[----:B------:R-:W-:Y:S01]  /*3bc0*/  @!P4 IMAD.IADD R42, R42, 0x1, -R2 ;  /* 0x000000012a2ac824 */ /* 0x000fe200078e0a02 */
[C---:B------:R-:W-:Y:S01]  /*3bd0*/  ISETP.GT.U32.AND P4, PT, R2.reuse, R46, PT ;  /* 0x0000002e0200720c */ /* 0x040fe20003f84070 */
[----:B------:R-:W-:-:S02]  /*3be0*/  IMAD R47, R2, R3, R47 ;  /* 0x00000003022f7224 */ /* 0x000fc400078e022f */
[C---:B------:R-:W-:Y:S02]  /*3bf0*/  IMAD R48, R2.reuse, R7, R48 ;  /* 0x0000000702307224 */ /* 0x040fe400078e0230 */
[--C-:B------:R-:W-:Y:S01]  /*3c00*/  @!P1 IMAD.IADD R43, R43, 0x1, -R2.reuse ;  /* 0x000000012b2b9824 */ /* 0x100fe200078e0a02 */
[----:B------:R-:W-:Y:S01]  /*3c10*/  ISETP.GT.U32.AND P1, PT, R2, R47, PT ;  /* 0x0000002f0200720c */ /* 0x000fe20003f24070 */
[--C-:B------:R-:W-:Y:S01]  /*3c20*/  @!P6 IMAD.IADD R44, R44, 0x1, -R2.reuse ;  /* 0x000000012c2ce824 */ /* 0x100fe200078e0a02 */
[----:B------:R-:W-:Y:S01]  /*3c30*/  ISETP.GT.U32.AND P6, PT, R2, R48, PT ;  /* 0x000000300200720c */ /* 0x000fe20003fc4070 */
[----:B------:R-:W-:Y:S02]  /*3c40*/  VIADD R11, R0, 0x1ce ;  /* 0x000001ce000b7836 */ /* 0x000fe40000000000 */
[--C-:B------:R-:W-:Y:S01]  /*3c50*/  @!P2 IMAD.IADD R45, R45, 0x1, -R2.reuse ;  /* 0x000000012d2da824 */ /* 0x100fe200078e0a02 */
[----:B------:R-:W-:Y:S01]  /*3c60*/  ISETP.GE.AND P2, PT, R10, RZ, PT ;  /* 0x000000ff0a00720c */ /* 0x000fe20003f46270 */
[----:B------:R-:W-:Y:S01]  /*3c70*/  @!P4 IMAD.IADD R46, R46, 0x1, -R2 ;  /* 0x000000012e2ec824 */ /* 0x000fe200078e0a02 */
[----:B------:R-:W-:Y:S01]  /*3c80*/  IABS R49, R11 ;  /* 0x0000000b00317213 */ /* 0x000fe20000000000 */
[----:B------:R-:W-:Y:S01]  /*3c90*/  IMAD.HI.U32 R4, R9, R50, RZ ;  /* 0x0000003209047227 */ /* 0x000fe200078e00ff */
[----:B------:R-:W-:-:S03]  /*3ca0*/  ISETP.GE.AND P4, PT, R51, RZ, PT ;  /* 0x000000ff3300720c */ /* 0x000fc60003f86270 */
[--C-:B------:R-:W-:Y:S01]  /*3cb0*/  @!P1 IMAD.IADD R47, R47, 0x1, -R2.reuse ;  /* 0x000000012f2f9824 */ /* 0x100fe200078e0a02 */
[----:B------:R-:W-:Y:S01]  /*3cc0*/  ISETP.GT.U32.AND P1, PT, R2, R45, PT ;  /* 0x0000002d0200720c */ /* 0x000fe20003f24070 */
[----:B------:R-:W-:Y:S01]  /*3cd0*/  @!P6 IMAD.IADD R48, R48, 0x1, -R2 ;  /* 0x000000013030e824 */ /* 0x000fe200078e0a02 */
[C---:B------:R-:W-:Y:S01]  /*3ce0*/  ISETP.GT.U32.AND P6, PT, R2.reuse, R46, PT ;  /* 0x0000002e0200720c */ /* 0x040fe20003fc4070 */
[----:B------:R-:W-:Y:S01]  /*3cf0*/  @!P5 IMAD.MOV R42, RZ, RZ, -R42 ;  /* 0x000000ffff2ad224 */ /* 0x000fe200078e0a2a */
[----:B------:R-:W-:Y:S01]  /*3d00*/  ISETP.GT.U32.AND P5, PT, R2, R47, PT ;  /* 0x0000002f0200720c */ /* 0x000fe20003fa4070 */
[----:B------:R-:W-:Y:S02]  /*3d10*/  IMAD.MOV R7, RZ, RZ, -R4 ;  /* 0x000000ffff077224 */ /* 0x000fe400078e0a04 */
[----:B------:R-:W-:Y:S02]  /*3d20*/  VIADD R10, R0, 0x1cc ;  /* 0x000001cc000a7836 */ /* 0x000fe40000000000 */
[----:B------:R-:W-:-:S03]  /*3d30*/  IMAD.HI.U32 R3, R9, R49, RZ ;  /* 0x0000003109037227 */ /* 0x000fc600078e00ff */
[----:B------:R-:W-:Y:S01]  /*3d40*/  IABS R51, R10 ;  /* 0x0000000a00337213 */ /* 0x000fe20000000000 */
[C---:B------:R-:W-:Y:S02]  /*3d50*/  IMAD R50, R2.reuse, R7, R50 ;  /* 0x0000000702327224 */ /* 0x040fe400078e0232 */
[----:B------:R-:W-:Y:S02]  /*3d60*/  IMAD.MOV R3, RZ, RZ, -R3 ;  /* 0x000000ffff037224 */ /* 0x000fe400078e0a03 */
[----:B------:R-:W-:Y:S01]  /*3d70*/  @!P3 IMAD.MOV R43, RZ, RZ, -R43 ;  /* 0x000000ffff2bb224 */ /* 0x000fe200078e0a2b */
[----:B------:R-:W-:Y:S01]  /*3d80*/  ISETP.GT.U32.AND P3, PT, R2, R48, PT ;  /* 0x000000300200720c */ /* 0x000fe20003f64070 */
[--C-:B------:R-:W-:Y:S01]  /*3d90*/  @!P1 IMAD.IADD R45, R45, 0x1, -R2.reuse ;  /* 0x000000012d2d9824 */ /* 0x100fe200078e0a02 */
[----:B------:R-:W-:Y:S01]  /*3da0*/  ISETP.GE.AND P1, PT, R6, RZ, PT ;  /* 0x000000ff0600720c */ /* 0x000fe20003f26270 */
[----:B------:R-:W-:Y:S01]  /*3db0*/  @!P6 IMAD.IADD R46, R46, 0x1, -R2 ;  /* 0x000000012e2ee824 */ /* 0x000fe200078e0a02 */
[C---:B------:R-:W-:Y:S01]  /*3dc0*/  ISETP.GT.U32.AND P6, PT, R2.reuse, R50, PT ;  /* 0x000000320200720c */ /* 0x040fe20003fc4070 */
[----:B------:R-:W-:-:S02]  /*3dd0*/  IMAD R49, R2, R3, R49 ;  /* 0x0000000302317224 */ /* 0x000fc400078e0231 */
[----:B------:R-:W-:-:S04]  /*3de0*/  IMAD.HI.U32 R3, R9, R51, RZ ;  /* 0x0000003309037227 */ /* 0x000fc800078e00ff */
[----:B------:R-:W-:Y:S01]  /*3df0*/  @!P5 IMAD.IADD R47, R47, 0x1, -R2 ;  /* 0x000000012f2fd824 */ /* 0x000fe200078e0a02 */
[----:B------:R-:W-:Y:S01]  /*3e00*/  ISETP.GE.AND P5, PT, R8, RZ, PT ;  /* 0x000000ff0800720c */ /* 0x000fe20003fa6270 */
[----:B------:R-:W-:Y:S01]  /*3e10*/  @!P0 IMAD.MOV R44, RZ, RZ, -R44 ;  /* 0x000000ffff2c8224 */ /* 0x000fe200078e0a2c */
[----:B------:R-:W-:Y:S01]  /*3e20*/  ISETP.GT.U32.AND P0, PT, R2, R49, PT ;  /* 0x000000310200720c */ /* 0x000fe20003f04070 */
[----:B------:R-:W-:-:S04]  /*3e30*/  IMAD.HI.U32 R4, R9, R52, RZ ;  /* 0x0000003409047227 */ /* 0x000fc800078e00ff */
[----:B------:R-:W-:Y:S02]  /*3e40*/  IMAD.MOV R3, RZ, RZ, -R3 ;  /* 0x000000ffff037224 */ /* 0x000fe400078e0a03 */
[----:B------:R-:W-:Y:S02]  /*3e50*/  IMAD.MOV R7, RZ, RZ, -R4 ;  /* 0x000000ffff077224 */ /* 0x000fe400078e0a04 */
[----:B------:R-:W-:Y:S02]  /*3e60*/  IMAD R51, R2, R3, R51 ;  /* 0x0000000302337224 */ /* 0x000fe400078e0233 */
[--C-:B------:R-:W-:Y:S01]  /*3e70*/  @!P3 IMAD.IADD R48, R48, 0x1, -R2.reuse ;  /* 0x000000013030b824 */ /* 0x100fe200078e0a02 */
[----:B------:R-:W-:Y:S01]  /*3e80*/  ISETP.GE.AND P3, PT, R11, RZ, PT ;  /* 0x000000ff0b00720c */ /* 0x000fe20003f66270 */
[----:B------:R-:W-:Y:S01]  /*3e90*/  @!P6 IMAD.IADD R50, R50, 0x1, -R2 ;  /* 0x000000013232e824 */ /* 0x000fe200078e0a02 */
[----:B------:R-:W-:Y:S01]  /*3ea0*/  ISETP.GE.AND P6, PT, R10, RZ, PT ;  /* 0x000000ff0a00720c */ /* 0x000fe20003fc6270 */
[----:B------:R-:W-:-:S02]  /*3eb0*/  IMAD R52, R2, R7, R52 ;  /* 0x0000000702347224 */ /* 0x000fc400078e0234 */
[----:B------:R-:W-:Y:S01]  /*3ec0*/  @!P1 IMAD.MOV R47, RZ, RZ, -R47 ;  /* 0x000000ffff2f9224 */ /* 0x000fe200078e0a2f */
[C---:B------:R-:W-:Y:S01]  /*3ed0*/  ISETP.GT.U32.AND P1, PT, R2.reuse, R51, PT ;  /* 0x000000330200720c */ /* 0x040fe20003f24070 */
[----:B------:R-:W-:Y:S01]  /*3ee0*/  @!P4 IMAD.MOV R46, RZ, RZ, -R46 ;  /* 0x000000ffff2ec224 */ /* 0x000fe200078e0a2e */
[C---:B------:R-:W-:Y:S01]  /*3ef0*/  ISETP.GT.U32.AND P4, PT, R2.reuse, R50, PT ;  /* 0x000000320200720c */ /* 0x040fe20003f84070 */
[----:B------:R-:W-:Y:S01]  /*3f00*/  @!P5 IMAD.MOV R48, RZ, RZ, -R48 ;  /* 0x000000ffff30d224 */ /* 0x000fe200078e0a30 */
[----:B------:R-:W-:Y:S01]  /*3f10*/  ISETP.GT.U32.AND P5, PT, R2, R52, PT ;  /* 0x000000340200720c */ /* 0x000fe20003fa4070 */
[----:B------:R-:W-:Y:S01]  /*3f20*/  @!P0 IMAD.IADD R49, R49, 0x1, -R2 ;  /* 0x0000000131318824 */ /* 0x000fe200078e0a02 */
[----:B------:R-:W-:Y:S01]  /*3f30*/  ISETP.GE.AND P0, PT, R53, RZ, PT ;  /* 0x000000ff3500720c */ /* 0x000fe20003f06270 */
[----:B------:R-:W-:Y:S02]  /*3f40*/  @!P2 IMAD.MOV R45, RZ, RZ, -R45 ;  /* 0x000000ffff2da224 */ /* 0x000fe400078e0a2d */
[----:B------:R-:W-:Y:S01]  /*3f50*/  VIADD R3, R0, 0x1ca ;  /* 0x000001ca00037836 */ /* 0x000fe20000000000 */
[----:B------:R-:W-:Y:S01]  /*3f60*/  ISETP.GT.U32.AND P2, PT, R2, R49, PT ;  /* 0x000000310200720c */ /* 0x000fe20003f44070 */
[----:B------:R-:W-:-:S02]  /*3f70*/  VIADD R4, R0, 0x1c9 ;  /* 0x000001c900047836 */ /* 0x000fc40000000000 */
[--C-:B------:R-:W-:Y:S01]  /*3f80*/  @!P1 IMAD.IADD R51, R51, 0x1, -R2.reuse ;  /* 0x0000000133339824 */ /* 0x100fe200078e0a02 */
[----:B------:R-:W-:Y:S01]  /*3f90*/  IABS R53, R3 ;  /* 0x0000000300357213 */ /* 0x000fe20000000000 */
[--C-:B------:R-:W-:Y:S01]  /*3fa0*/  @!P4 IMAD.IADD R50, R50, 0x1, -R2.reuse ;  /* 0x000000013232c824 */ /* 0x100fe200078e0a02 */
[----:B------:R-:W-:Y:S01]  /*3fb0*/  ISETP.GE.AND P4, PT, R3, RZ, PT ;  /* 0x000000ff0300720c */ /* 0x000fe20003f86270 */
[----:B------:R-:W-:Y:S01]  /*3fc0*/  @!P5 IMAD.IADD R52, R52, 0x1, -R2 ;  /* 0x000000013434d824 */ /* 0x000fe200078e0a02 */
[----:B------:R-:W-:Y:S01]  /*3fd0*/  ISETP.GT.U32.AND P5, PT, R2, R51, PT ;  /* 0x000000330200720c */ /* 0x000fe20003fa4070 */
[----:B------:R-:W-:Y:S01]  /*3fe0*/  IMAD.HI.U32 R3, R9, R53, RZ ;  /* 0x0000003509037227 */ /* 0x000fe200078e00ff */
[----:B------:R-:W-:-:S03]  /*3ff0*/  ISETP.GE.AND P1, PT, R4, RZ, PT ;  /* 0x000000ff0400720c */ /* 0x000fc60003f26270 */
[----:B------:R-:W-:Y:S01]  /*4000*/  @!P2 IMAD.IADD R49, R49, 0x1, -R2 ;  /* 0x000000013131a824 */ /* 0x000fe200078e0a02 */
[----:B------:R-:W-:Y:S01]  /*4010*/  ISETP.GE.AND P2, PT, R54, RZ, PT ;  /* 0x000000ff3600720c */ /* 0x000fe20003f46270 */
[----:B------:R-:W-:Y:S01]  /*4020*/  IMAD.MOV R3, RZ, RZ, -R3 ;  /* 0x000000ffff037224 */ /* 0x000fe200078e0a03 */
[----:B------:R-:W-:Y:S01]  /*4030*/  IABS R54, R4 ;  /* 0x0000000400367213 */ /* 0x000fe20000000000 */
[----:B------:R-:W-:Y:S01]  /*4040*/  @!P3 IMAD.MOV R49, RZ, RZ, -R49 ;  /* 0x000000ffff31b224 */ /* 0x000fe200078e0a31 */
[C---:B------:R-:W-:Y:S01]  /*4050*/  ISETP.GT.U32.AND P3, PT, R2.reuse, R52, PT ;  /* 0x000000340200720c */ /* 0x040fe20003f64070 */
[----:B------:R-:W-:Y:S02]  /*4060*/  IMAD R53, R2, R3, R53 ;  /* 0x0000000302357224 */ /* 0x000fe400078e0235 */
[----:B------:R-:W-:-:S04]  /*4070*/  IMAD.HI.U32 R4, R9, R54, RZ ;  /* 0x0000003609047227 */ /* 0x000fc800078e00ff */
[----:B------:R-:W-:Y:S01]  /*4080*/  @!P5 IMAD.IADD R51, R51, 0x1, -R2 ;  /* 0x000000013333d824 */ /* 0x000fe200078e0a02 */
[----:B------:R-:W-:Y:S01]  /*4090*/  ISETP.GT.U32.AND P5, PT, R2, R53, PT ;  /* 0x000000350200720c */ /* 0x000fe20003fa4070 */
[----:B------:R-:W-:Y:S02]  /*40a0*/  IMAD.MOV R7, RZ, RZ, -R4 ;  /* 0x000000ffff077224 */ /* 0x000fe400078e0a04 */
[----:B------:R-:W-:Y:S02]  /*40b0*/  VIADD R6, R0, 0x1c8 ;  /* 0x000001c800067836 */ /* 0x000fe40000000000 */
[----:B------:R-:W-:Y:S02]  /*40c0*/  IMAD R54, R2, R7, R54 ;  /* 0x0000000702367224 */ /* 0x000fe400078e0236 */
[----:B------:R-:W-:Y:S01]  /*40d0*/  VIADD R3, R0, 0x1c7 ;  /* 0x000001c700037836 */ /* 0x000fe20000000000 */
[----:B------:R-:W-:Y:S01]  /*40e0*/  IABS R55, R6 ;  /* 0x0000000600377213 */ /* 0x000fe20000000000 */
[----:B------:R-:W-:Y:S01]  /*40f0*/  @!P6 IMAD.MOV R51, RZ, RZ, -R51 ;  /* 0x000000ffff33e224 */ /* 0x000fe200078e0a33 */
[----:B------:R-:W-:Y:S01]  /*4100*/  ISETP.GT.U32.AND P6, PT, R2, R54, PT ;  /* 0x000000360200720c */ /* 0x000fe20003fc4070 */
[--C-:B------:R-:W-:Y:S01]  /*4110*/  @!P3 IMAD.IADD R52, R52, 0x1, -R2.reuse ;  /* 0x000000013434b824 */ /* 0x100fe200078e0a02 */
[----:B------:R-:W-:Y:S01]  /*4120*/  ISETP.GE.AND P3, PT, R3, RZ, PT ;  /* 0x000000ff0300720c */ /* 0x000fe20003f66270 */
[----:B------:R-:W-:Y:S01]  /*4130*/  @!P5 IMAD.IADD R53, R53, 0x1, -R2 ;  /* 0x000000013535d824 */ /* 0x000fe200078e0a02 */
[----:B------:R-:W-:Y:S01]  /*4140*/  IABS R56, R3 ;  /* 0x0000000300387213 */ /* 0x000fe20000000000 */
[----:B------:R-:W-:-:S03]  /*4150*/  IMAD.HI.U32 R3, R9, R55, RZ ;  /* 0x0000003709037227 */ /* 0x000fc600078e00ff */
[----:B------:R-:W-:Y:S01]  /*4160*/  ISETP.GT.U32.AND P5, PT, R2, R53, PT ;  /* 0x000000350200720c */ /* 0x000fe20003fa4070 */
[----:B------:R-:W-:Y:S01]  /*4170*/  @!P0 IMAD.MOV R50, RZ, RZ, -R50 ;  /* 0x000000ffff328224 */ /* 0x000fe200078e0a32 */
[----:B------:R-:W-:Y:S01]  /*4180*/  ISETP.GE.AND P0, PT, R6, RZ, PT ;  /* 0x000000ff0600720c */ /* 0x000fe20003f06270 */
[----:B------:R-:W-:Y:S02]  /*4190*/  VIADD R4, R0, 0x1c6 ;  /* 0x000001c600047836 */ /* 0x000fe40000000000 */
[----:B------:R-:W-:Y:S02]  /*41a0*/  IMAD.MOV R6, RZ, RZ, -R3 ;  /* 0x000000ffff067224 */ /* 0x000fe400078e0a03 */
[----:B------:R-:W-:Y:S01]  /*41b0*/  IMAD.HI.U32 R3, R9, R56, RZ ;  /* 0x0000003809037227 */ /* 0x000fe200078e00ff */
[----:B------:R-:W-:-:S03]  /*41c0*/  IABS R57, R4 ;  /* 0x0000000400397213 */ /* 0x000fc60000000000 */
[----:B------:R-:W-:Y:S02]  /*41d0*/  VIADD R8, R0, 0x1c5 ;  /* 0x000001c500087836 */ /* 0x000fe40000000000 */
[----:B------:R-:W-:Y:S02]  /*41e0*/  @!P6 IMAD.IADD R54, R54, 0x1, -R2 ;  /* 0x000000013636e824 */ /* 0x000fe400078e0a02 */
[----:B------:R-:W-:Y:S01]  /*41f0*/  IMAD.MOV R3, RZ, RZ, -R3 ;  /* 0x000000ffff037224 */ /* 0x000fe200078e0a03 */
[----:B------:R-:W-:Y:S01]  /*4200*/  IABS R58, R8 ;  /* 0x00000008003a7213 */ /* 0x000fe20000000000 */
[C---:B------:R-:W-:Y:S01]  /*4210*/  IMAD R55, R2.reuse, R6, R55 ;  /* 0x0000000602377224 */ /* 0x040fe200078e0237 */
[C---:B------:R-:W-:Y:S01]  /*4220*/  ISETP.GT.U32.AND P6, PT, R2.reuse, R54, PT ;  /* 0x000000360200720c */ /* 0x040fe20003fc4070 */
[----:B------:R-:W-:Y:S02]  /*4230*/  IMAD R56, R2, R3, R56 ;  /* 0x0000000302387224 */ /* 0x000fe400078e0238 */
[----:B------:R-:W-:-:S04]  /*4240*/  IMAD.HI.U32 R3, R9, R57, RZ ;  /* 0x0000003909037227 */ /* 0x000fc800078e00ff */
[----:B------:R-:W-:Y:S01]  /*4250*/  @!P2 IMAD.MOV R52, RZ, RZ, -R52 ;  /* 0x000000ffff34a224 */ /* 0x000fe200078e0a34 */
[----:B------:R-:W-:Y:S01]  /*4260*/  ISETP.GE.AND P2, PT, R4, RZ, PT ;  /* 0x000000ff0400720c */ /* 0x000fe20003f46270 */
[----:B------:R-:W-:Y:S01]  /*4270*/  @!P5 IMAD.IADD R53, R53, 0x1, -R2 ;  /* 0x000000013535d824 */ /* 0x000fe200078e0a02 */
[----:B------:R-:W-:Y:S01]  /*4280*/  ISETP.GT.U32.AND P5, PT, R2, R55, PT ;  /* 0x000000370200720c */ /* 0x000fe20003fa4070 */
[----:B------:R-:W-:-:S04]  /*4290*/  IMAD.HI.U32 R4, R9, R58, RZ ;  /* 0x0000003a09047227 */ /* 0x000fc800078e00ff */
[----:B------:R-:W-:Y:S02]  /*42a0*/  IMAD.MOV R3, RZ, RZ, -R3 ;  /* 0x000000ffff037224 */ /* 0x000fe400078e0a03 */
[----:B------:R-:W-:Y:S02]  /*42b0*/  IMAD.MOV R7, RZ, RZ, -R4 ;  /* 0x000000ffff077224 */ /* 0x000fe400078e0a04 */
[C---:B------:R-:W-:Y:S02]  /*42c0*/  IMAD R57, R2.reuse, R3, R57 ;  /* 0x0000000302397224 */ /* 0x040fe400078e0239 */
[----:B------:R-:W-:Y:S02]  /*42d0*/  IMAD R58, R2, R7, R58 ;  /* 0x00000007023a7224 */ /* 0x000fe400078e023a */
[----:B------:R-:W-:Y:S01]  /*42e0*/  @!P6 IMAD.IADD R54, R54, 0x1, -R2 ;  /* 0x000000013636e824 */ /* 0x000fe200078e0a02 */
[----:B------:R-:W-:Y:S01]  /*42f0*/  ISETP.GT.U32.AND P6, PT, R2, R57, PT ;  /* 0x000000390200720c */ /* 0x000fe20003fc4070 */
[----:B------:R-:W-:-:S02]  /*4300*/  VIADD R6, R0, 0x1c4 ;  /* 0x000001c400067836 */ /* 0x000fc40000000000 */
[--C-:B------:R-:W-:Y:S01]  /*4310*/  @!P5 IMAD.IADD R55, R55, 0x1, -R2.reuse ;  /* 0x000000013737d824 */ /* 0x100fe200078e0a02 */
[----:B------:R-:W-:Y:S01]  /*4320*/  ISETP.GT.U32.AND P5, PT, R2, R58, PT ;  /* 0x0000003a0200720c */ /* 0x000fe20003fa4070 */
[----:B------:R-:W-:Y:S01]  /*4330*/  @!P4 IMAD.MOV R53, RZ, RZ, -R53 ;  /* 0x000000ffff35c224 */ /* 0x000fe200078e0a35 */
[----:B------:R-:W-:Y:S01]  /*4340*/  IABS R59, R6 ;  /* 0x00000006003b7213 */ /* 0x000fe20000000000 */
[----:B------:R-:W-:Y:S01]  /*4350*/  VIADD R10, R0, 0x1c3 ;  /* 0x000001c3000a7836 */ /* 0x000fe20000000000 */
[----:B------:R-:W-:Y:S01]  /*4360*/  ISETP.GT.U32.AND P4, PT, R2, R56, PT ;  /* 0x000000380200720c */ /* 0x000fe20003f84070 */
[----:B------:R-:W-:Y:S02]  /*4370*/  VIADD R11, R0, 0x1c2 ;  /* 0x000001c2000b7836 */ /* 0x000fe40000000000 */
[----:B------:R-:W-:Y:S01]  /*4380*/  IMAD.HI.U32 R3, R9, R59, RZ ;  /* 0x0000003b09037227 */ /* 0x000fe200078e00ff */
[----:B------:R-:W-:Y:S02]  /*4390*/  IABS R60, R10 ;  /* 0x0000000a003c7213 */ /* 0x000fe40000000000 */
[----:B------:R-:W-:Y:S01]  /*43a0*/  IABS R61, R11 ;  /* 0x0000000b003d7213 */ /* 0x000fe20000000000 */
[----:B------:R-:W-:-:S02]  /*43b0*/  @!P6 IMAD.IADD R57, R57, 0x1, -R2 ;  /* 0x000000013939e824 */ /* 0x000fc400078e0a02 */
[----:B------:R-:W-:Y:S02]  /*43c0*/  IMAD.MOV R3, RZ, RZ, -R3 ;  /* 0x000000ffff037224 */ /* 0x000fe400078e0a03 */
[----:B------:R-:W-:Y:S01]  /*43d0*/  @!P5 IMAD.IADD R58, R58, 0x1, -R2 ;  /* 0x000000013a3ad824 */ /* 0x000fe200078e0a02 */
[C---:B------:R-:W-:Y:S01]  /*43e0*/  ISETP.GT.U32.AND P5, PT, R2.reuse, R57, PT ;  /* 0x000000390200720c */ /* 0x040fe20003fa4070 */
[----:B------:R-:W-:Y:S02]  /*43f0*/  IMAD R59, R2, R3, R59 ;  /* 0x00000003023b7224 */ /* 0x000fe400078e023b */
[----:B------:R-:W-:-:S04]  /*4400*/  IMAD.HI.U32 R3, R9, R60, RZ ;  /* 0x0000003c09037227 */ /* 0x000fc800078e00ff */
[----:B------:R-:W-:Y:S01]  /*4410*/  @!P4 IMAD.IADD R56, R56, 0x1, -R2 ;  /* 0x000000013838c824 */ /* 0x000fe200078e0a02 */
[C---:B------:R-:W-:Y:S01]  /*4420*/  ISETP.GT.U32.AND P4, PT, R2.reuse, R55, PT ;  /* 0x000000370200720c */ /* 0x040fe20003f84070 */
[----:B------:R-:W-:Y:S02]  /*4430*/  IMAD.MOV R3, RZ, RZ, -R3 ;  /* 0x000000ffff037224 */ /* 0x000fe400078e0a03 */
[----:B------:R-:W-:Y:S01]  /*4440*/  @!P1 IMAD.MOV R54, RZ, RZ, -R54 ;  /* 0x000000ffff369224 */ /* 0x000fe200078e0a36 */
[C---:B------:R-:W-:Y:S01]  /*4450*/  ISETP.GT.U32.AND P6, PT, R2.reuse, R56, PT ;  /* 0x000000380200720c */ /* 0x040fe20003fc4070 */
[C---:B------:R-:W-:Y:S01]  /*4460*/  IMAD R60, R2.reuse, R3, R60 ;  /* 0x00000003023c7224 */ /* 0x040fe200078e023c */
[C---:B------:R-:W-:Y:S01]  /*4470*/  ISETP.GT.U32.AND P1, PT, R2.reuse, R58, PT ;  /* 0x0000003a0200720c */ /* 0x040fe20003f24070 */
[----:B------:R-:W-:Y:S02]  /*4480*/  @!P5 IMAD.IADD R57, R57, 0x1, -R2 ;  /* 0x000000013939d824 */ /* 0x000fe400078e0a02 */
[----:B------:R-:W-:Y:S01]  /*4490*/  IMAD.HI.U32 R3, R9, R61, RZ ;  /* 0x0000003d09037227 */ /* 0x000fe200078e00ff */
[----:B------:R-:W-:-:S03]  /*44a0*/  ISETP.GT.U32.AND P5, PT, R2, R60, PT ;  /* 0x0000003c0200720c */ /* 0x000fc60003fa4070 */
[--C-:B------:R-:W-:Y:S01]  /*44b0*/  @!P4 IMAD.IADD R55, R55, 0x1, -R2.reuse ;  /* 0x000000013737c824 */ /* 0x100fe200078e0a02 */
[----:B------:R-:W-:Y:S01]  /*44c0*/  ISETP.GT.U32.AND P4, PT, R2, R59, PT ;  /* 0x0000003b0200720c */ /* 0x000fe20003f84070 */
[----:B------:R-:W-:Y:S02]  /*44d0*/  IMAD.MOV R3, RZ, RZ, -R3 ;  /* 0x000000ffff037224 */ /* 0x000fe400078e0a03 */
[--C-:B------:R-:W-:Y:S01]  /*44e0*/  @!P6 IMAD.IADD R56, R56, 0x1, -R2.reuse ;  /* 0x000000013838e824 */ /* 0x100fe200078e0a02 */
[----:B------:R-:W-:Y:S01]  /*44f0*/  ISETP.GE.AND P6, PT, R8, RZ, PT ;  /* 0x000000ff0800720c */ /* 0x000fe20003fc6270 */
[----:B------:R-:W-:Y:S02]  /*4500*/  VIADD R8, R0, 0x1c0 ;  /* 0x000001c000087836 */ /* 0x000fe40000000000 */
[----:B------:R-:W-:Y:S02]  /*4510*/  IMAD R61, R2, R3, R61 ;  /* 0x00000003023d7224 */ /* 0x000fe400078e023d */
[----:B------:R-:W-:Y:S01]  /*4520*/  @!P5 IMAD.IADD R60, R60, 0x1, -R2 ;  /* 0x000000013c3cd824 */ /* 0x000fe200078e0a02 */
[----:B------:R-:W-:Y:S01]  /*4530*/  IABS R63, R8 ;  /* 0x00000008003f7213 */ /* 0x000fe20000000000 */
[----:B------:R-:W-:-:S02]  /*4540*/  @!P0 IMAD.MOV R55, RZ, RZ, -R55 ;  /* 0x000000ffff378224 */ /* 0x000fc400078e0a37 */
[----:B------:R-:W-:Y:S01]  /*4550*/  @!P4 IMAD.IADD R59, R59, 0x1, -R2 ;  /* 0x000000013b3bc824 */ /* 0x000fe200078e0a02 */
[----:B------:R-:W-:Y:S01]  /*4560*/  ISETP.GT.U32.AND P5, PT, R2, R60, PT ;  /* 0x0000003c0200720c */ /* 0x000fe20003fa4070 */
[C---:B------:R-:W-:Y:S01]  /*4570*/  IMAD.HI.U32 R3, R9.reuse, R63, RZ ;  /* 0x0000003f09037227 */ /* 0x040fe200078e00ff */
[----:B------:R-:W-:Y:S02]  /*4580*/  ISETP.GE.AND P4, PT, R10, RZ, PT ;  /* 0x000000ff0a00720c */ /* 0x000fe40003f86270 */
[----:B------:R-:W-:Y:S01]  /*4590*/  ISETP.GT.U32.AND P0, PT, R2, R59, PT ;  /* 0x0000003b0200720c */ /* 0x000fe20003f04070 */
[----:B------:R-:W-:Y:S02]  /*45a0*/  IMAD.MOV R3, RZ, RZ, -R3 ;  /* 0x000000ffff037224 */ /* 0x000fe400078e0a03 */
[----:B------:R-:W-:-:S04]  /*45b0*/  IMAD.HI.U32 R4, R9, R62, RZ ;  /* 0x0000003e09047227 */ /* 0x000fc800078e00ff */
[----:B------:R-:W-:Y:S02]  /*45c0*/  IMAD R63, R2, R3, R63 ;  /* 0x00000003023f7224 */ /* 0x000fe400078e023f */
[----:B------:R-:W-:Y:S02]  /*45d0*/  @!P5 IMAD.IADD R60, R60, 0x1, -R2 ;  /* 0x000000013c3cd824 */ /* 0x000fe400078e0a02 */
[----:B------:R-:W-:Y:S01]  /*45e0*/  IMAD.MOV R7, RZ, RZ, -R4 ;  /* 0x000000ffff077224 */ /* 0x000fe200078e0a04 */
[----:B------:R-:W-:Y:S01]  /*45f0*/  ISETP.GT.U32.AND P5, PT, R2, R63, PT ;  /* 0x0000003f0200720c */ /* 0x000fe20003fa4070 */
[----:B------:R-:W-:Y:S02]  /*4600*/  VIADD R4, R0, 0x1bf ;  /* 0x000001bf00047836 */ /* 0x000fe40000000000 */
[----:B------:R-:W-:Y:S01]  /*4610*/  @!P1 IMAD.IADD R58, R58, 0x1, -R2 ;  /* 0x000000013a3a9824 */ /* 0x000fe200078e0a02 */
[----:B------:R-:W-:Y:S01]  /*4620*/  ISETP.GE.AND P1, PT, R6, RZ, PT ;  /* 0x000000ff0600720c */ /* 0x000fe20003f26270 */
[----:B------:R-:W-:Y:S01]  /*4630*/  IMAD R62, R2, R7, R62 ;  /* 0x00000007023e7224 */ /* 0x000fe200078e023e */
[----:B------:R-:W-:Y:S01]  /*4640*/  IABS R64, R4 ;  /* 0x0000000400407213 */ /* 0x000fe20000000000 */
[----:B------:R-:W-:-:S02]  /*4650*/  VIADD R6, R0, 0x1be ;  /* 0x000001be00067836 */ /* 0x000fc40000000000 */
[----:B------:R-:W-:Y:S01]  /*4660*/  @!P0 IMAD.IADD R59, R59, 0x1, -R2 ;  /* 0x000000013b3b8824 */ /* 0x000fe200078e0a02 */
[----:B------:R-:W-:Y:S01]  /*4670*/  ISETP.GE.AND P0, PT, R65, RZ, PT ;  /* 0x000000ff4100720c */ /* 0x000fe20003f06270 */
[----:B------:R-:W-:Y:S01]  /*4680*/  @!P6 IMAD.MOV R58, RZ, RZ, -R58 ;  /* 0x000000ffff3ae224 */ /* 0x000fe200078e0a3a */
[----:B------:R-:W-:Y:S01]  /*4690*/  ISETP.GT.U32.AND P6, PT, R2, R62, PT ;  /* 0x0000003e0200720c */ /* 0x000fe20003fc4070 */
[----:B------:R-:W-:Y:S01]  /*46a0*/  @!P5 IMAD.IADD R63, R63, 0x1, -R2 ;  /* 0x000000013f3fd824 */ /* 0x000fe200078e0a02 */
[----:B------:R-:W-:Y:S01]  /*46b0*/  IABS R65, R6 ;  /* 0x0000000600417213 */ /* 0x000fe20000000000 */
[----:B------:R-:W-:-:S03]  /*46c0*/  IMAD.HI.U32 R3, R9, R64, RZ ;  /* 0x0000004009037227 */ /* 0x000fc600078e00ff */
[C---:B------:R-:W-:Y:S01]  /*46d0*/  ISETP.GT.U32.AND P5, PT, R2.reuse, R63, PT ;  /* 0x0000003f0200720c */ /* 0x040fe20003fa4070 */
[----:B------:R-:W-:Y:S01]  /*46e0*/  @!P3 IMAD.MOV R56, RZ, RZ, -R56 ;  /* 0x000000ffff38b224 */ /* 0x000fe200078e0a38 */
[----:B------:R-:W-:Y:S01]  /*46f0*/  ISETP.GT.U32.AND P3, PT, R2, R61, PT ;  /* 0x0000003d0200720c */ /* 0x000fe20003f64070 */
[----:B------:R-:W-:Y:S02]  /*4700*/  IMAD.MOV R7, RZ, RZ, -R3 ;  /* 0x000000ffff077224 */ /* 0x000fe400078e0a03 */
[----:B------:R-:W-:-:S04]  /*4710*/  IMAD.HI.U32 R3, R9, R65, RZ ;  /* 0x0000004109037227 */ /* 0x000fc800078e00ff */
[----:B------:R-:W-:Y:S02]  /*4720*/  IMAD.MOV R3, RZ, RZ, -R3 ;  /* 0x000000ffff037224 */ /* 0x000fe400078e0a03 */
[--C-:B------:R-:W-:Y:S02]  /*4730*/  @!P6 IMAD.IADD R62, R62, 0x1, -R2.reuse ;  /* 0x000000013e3ee824 */ /* 0x100fe400078e0a02 */
[----:B------:R-:W-:Y:S02]  /*4740*/  IMAD R65, R2, R3, R65 ;  /* 0x0000000302417224 */ /* 0x000fe400078e0241 */
[--C-:B------:R-:W-:Y:S01]  /*4750*/  @!P3 IMAD.IADD R61, R61, 0x1, -R2.reuse ;  /* 0x000000013d3db824 */ /* 0x100fe200078e0a02 */
[----:B------:R-:W-:Y:S01]  /*4760*/  ISETP.GE.AND P3, PT, R8, RZ, PT ;  /* 0x000000ff0800720c */ /* 0x000fe20003f66270 */
[----:B------:R-:W-:Y:S01]  /*4770*/  @!P1 IMAD.MOV R59, RZ, RZ, -R59 ;  /* 0x000000ffff3b9224 */ /* 0x000fe200078e0a3b */
[C---:B------:R-:W-:Y:S01]  /*4780*/  ISETP.GT.U32.AND P1, PT, R2.reuse, R62, PT ;  /* 0x0000003e0200720c */ /* 0x040fe20003f24070 */
[----:B------:R-:W-:Y:S01]  /*4790*/  @!P5 IMAD.IADD R63, R63, 0x1, -R2 ;  /* 0x000000013f3fd824 */ /* 0x000fe200078e0a02 */
[----:B------:R-:W-:Y:S01]  /*47a0*/  ISETP.GT.U32.AND P5, PT, R2, R65, PT ;  /* 0x000000410200720c */ /* 0x000fe20003fa4070 */
[----:B------:R-:W-:Y:S01]  /*47b0*/  VIADD R8, R0, 0x1bd ;  /* 0x000001bd00087836 */ /* 0x000fe20000000000 */
[----:B------:R-:W-:Y:S01]  /*47c0*/  ISETP.GT.U32.AND P6, PT, R2, R61, PT ;  /* 0x0000003d0200720c */ /* 0x000fe20003fc4070 */
[----:B------:R-:W-:-:S02]  /*47d0*/  VIADD R10, R0, 0x1bc ;  /* 0x000001bc000a7836 */ /* 0x000fc40000000000 */
[----:B------:R-:W-:Y:S01]  /*47e0*/  IMAD R64, R2, R7, R64 ;  /* 0x0000000702407224 */ /* 0x000fe200078e0240 */
[----:B------:R-:W-:Y:S01]  /*47f0*/  IABS R66, R8 ;  /* 0x0000000800427213 */ /* 0x000fe20000000000 */
[----:B------:R-:W-:Y:S01]  /*4800*/  @!P2 IMAD.MOV R57, RZ, RZ, -R57 ;  /* 0x000000ffff39a224 */ /* 0x000fe200078e0a39 */
[----:B------:R-:W-:Y:S01]  /*4810*/  ISETP.GE.AND P2, PT, R11, RZ, PT ;  /* 0x000000ff0b00720c */ /* 0x000fe20003f46270 */
[----:B------:R-:W-:Y:S01]  /*4820*/  VIADD R7, R0, 0x1bb ;  /* 0x000001bb00077836 */ /* 0x000fe20000000000 */
[----:B------:R-:W-:Y:S01]  /*4830*/  IABS R67, R10 ;  /* 0x0000000a00437213 */ /* 0x000fe20000000000 */
[----:B------:R-:W-:-:S03]  /*4840*/  IMAD.HI.U32 R3, R9, R66, RZ ;  /* 0x0000004209037227 */ /* 0x000fc600078e00ff */
[----:B------:R-:W-:Y:S01]  /*4850*/  IABS R68, R7 ;  /* 0x0000000700447213 */ /* 0x000fe20000000000 */
[--C-:B------:R-:W-:Y:S01]  /*4860*/  @!P1 IMAD.IADD R62, R62, 0x1, -R2.reuse ;  /* 0x000000013e3e9824 */ /* 0x100fe200078e0a02 */
[----:B------:R-:W-:Y:S01]  /*4870*/  ISETP.GE.AND P1, PT, R4, RZ, PT ;  /* 0x000000ff0400720c */ /* 0x000fe20003f26270 */
[----:B------:R-:W-:Y:S02]  /*4880*/  @!P5 IMAD.IADD R65, R65, 0x1, -R2 ;  /* 0x000000014141d824 */ /* 0x000fe400078e0a02 */
[----:B------:R-:W-:Y:S02]  /*4890*/  IMAD.MOV R3, RZ, RZ, -R3 ;  /* 0x000000ffff037224 */ /* 0x000fe400078e0a03 */
[----:B------:R-:W-:Y:S01]  /*48a0*/  IMAD.HI.U32 R4, R9, R67, RZ ;  /* 0x0000004309047227 */ /* 0x000fe200078e00ff */
[----:B------:R-:W-:-:S03]  /*48b0*/  ISETP.GT.U32.AND P5, PT, R2, R65, PT ;  /* 0x000000410200720c */ /* 0x000fc60003fa4070 */
[----:B------:R-:W-:Y:S01]  /*48c0*/  @!P6 IMAD.IADD R61, R61, 0x1, -R2 ;  /* 0x000000013d3de824 */ /* 0x000fe200078e0a02 */
[C---:B------:R-:W-:Y:S01]  /*48d0*/  ISETP.GT.U32.AND P6, PT, R2.reuse, R64, PT ;  /* 0x000000400200720c */ /* 0x040fe20003fc4070 */
[----:B------:R-:W-:Y:S02]  /*48e0*/  IMAD R66, R2, R3, R66 ;  /* 0x0000000302427224 */ /* 0x000fe400078e0242 */
[----:B------:R-:W-:Y:S02]  /*48f0*/  IMAD.MOV R4, RZ, RZ, -R4 ;  /* 0x000000ffff047224 */ /* 0x000fe400078e0a04 */
[----:B------:R-:W-:-:S04]  /*4900*/  IMAD.HI.U32 R3, R9, R68, RZ ;  /* 0x0000004409037227 */ /* 0x000fc800078e00ff */
[C---:B------:R-:W-:Y:S02]  /*4910*/  IMAD R67, R2.reuse, R4, R67 ;  /* 0x0000000402437224 */ /* 0x040fe400078e0243 */
[----:B------:R-:W-:Y:S02]  /*4920*/  IMAD.MOV R3, RZ, RZ, -R3 ;  /* 0x000000ffff037224 */ /* 0x000fe400078e0a03 */
[----:B------:R-:W-:Y:S01]  /*4930*/  @!P2 IMAD.MOV R61, RZ, RZ, -R61 ;  /* 0x000000ffff3da224 */ /* 0x000fe200078e0a3d */
[C---:B------:R-:W-:Y:S01]  /*4940*/  ISETP.GT.U32.AND P2, PT, R2.reuse, R66, PT ;  /* 0x000000420200720c */ /* 0x040fe20003f44070 */
[C---:B------:R-:W-:Y:S02]  /*4950*/  IMAD R68, R2.reuse, R3, R68 ;  /* 0x0000000302447224 */ /* 0x040fe400078e0244 */
[----:B------:R-:W-:Y:S01]  /*4960*/  @!P3 IMAD.MOV R63, RZ, RZ, -R63 ;  /* 0x000000ffff3fb224 */ /* 0x000fe200078e0a3f */
[----:B------:R-:W-:Y:S01]  /*4970*/  ISETP.GT.U32.AND P3, PT, R2, R67, PT ;  /* 0x000000430200720c */ /* 0x000fe20003f64070 */
[--C-:B------:R-:W-:Y:S01]  /*4980*/  @!P6 IMAD.IADD R64, R64, 0x1, -R2.reuse ;  /* 0x000000014040e824 */ /* 0x100fe200078e0a02 */
[----:B------:R-:W-:Y:S01]  /*4990*/  ISETP.GE.AND P6, PT, R6, RZ, PT ;  /* 0x000000ff0600720c */ /* 0x000fe20003fc6270 */
[----:B------:R-:W-:Y:S01]  /*49a0*/  @!P5 IMAD.IADD R65, R65, 0x1, -R2 ;  /* 0x000000014141d824 */ /* 0x000fe200078e0a02 */
[----:B------:R-:W-:Y:S01]  /*49b0*/  ISETP.GT.U32.AND P5, PT, R2, R68, PT ;  /* 0x000000440200720c */ /* 0x000fe20003fa4070 */
[----:B------:R-:W-:-:S02]  /*49c0*/  VIADD R6, R0, 0x1ba ;  /* 0x000001ba00067836 */ /* 0x000fc40000000000 */
[----:B------:R-:W-:Y:S02]  /*49d0*/  VIADD R4, R0, 0x1b9 ;  /* 0x000001b900047836 */ /* 0x000fe40000000000 */
[----:B------:R-:W-:Y:S01]  /*49e0*/  @!P2 IMAD.IADD R66, R66, 0x1, -R2 ;  /* 0x000000014242a824 */ /* 0x000fe200078e0a02 */
[----:B------:R-:W-:Y:S01]  /*49f0*/  IABS R69, R6 ;  /* 0x0000000600457213 */ /* 0x000fe20000000000 */
[----:B------:R-:W-:Y:S01]  /*4a00*/  @!P4 IMAD.MOV R60, RZ, RZ, -R60 ;  /* 0x000000ffff3cc224 */ /* 0x000fe200078e0a3c */
[C---:B------:R-:W-:Y:S01]  /*4a10*/  ISETP.GT.U32.AND P4, PT, R2.reuse, R64, PT ;  /* 0x000000400200720c */ /* 0x040fe20003f84070 */
[--C-:B------:R-:W-:Y:S01]  /*4a20*/  @!P3 IMAD.IADD R67, R67, 0x1, -R2.reuse ;  /* 0x000000014343b824 */ /* 0x100fe200078e0a02 */
[----:B------:R-:W-:Y:S01]  /*4a30*/  ISETP.GT.U32.AND P3, PT, R2, R66, PT ;  /* 0x000000420200720c */ /* 0x000fe20003f64070 */
[----:B------:R-:W-:Y:S01]  /*4a40*/  IMAD.HI.U32 R3, R9, R69, RZ ;  /* 0x0000004509037227 */ /* 0x000fe200078e00ff */
[----:B------:R-:W-:Y:S02]  /*4a50*/  IABS R70, R4 ;  /* 0x0000000400467213 */ /* 0x000fe40000000000 */
[----:B------:R-:W-:Y:S01]  /*4a60*/  ISETP.GE.AND P2, PT, R7, RZ, PT ;  /* 0x000000ff0700720c */ /* 0x000fe20003f46270 */
[----:B------:R-:W-:-:S02]  /*4a70*/  @!P5 IMAD.IADD R68, R68, 0x1, -R2 ;  /* 0x000000014444d824 */ /* 0x000fc400078e0a02 */
[----:B------:R-:W-:Y:S02]  /*4a80*/  IMAD.MOV R3, RZ, RZ, -R3 ;  /* 0x000000ffff037224 */ /* 0x000fe400078e0a03 */
[----:B------:R-:W-:Y:S01]  /*4a90*/  @!P0 IMAD.MOV R62, RZ, RZ, -R62 ;  /* 0x000000ffff3e8224 */ /* 0x000fe200078e0a3e */
[C---:B------:R-:W-:Y:S01]  /*4aa0*/  ISETP.GT.U32.AND P5, PT, R2.reuse, R68, PT ;  /* 0x000000440200720c */ /* 0x040fe20003fa4070 */
[----:B------:R-:W-:Y:S01]  /*4ab0*/  IMAD R69, R2, R3, R69 ;  /* 0x0000000302457224 */ /* 0x000fe200078e0245 */
[----:B------:R-:W-:Y:S01]  /*4ac0*/  ISETP.GE.AND P0, PT, R8, RZ, PT ;  /* 0x000000ff0800720c */ /* 0x000fe20003f06270 */
[----:B------:R-:W-:-:S04]  /*4ad0*/  IMAD.HI.U32 R3, R9, R70, RZ ;  /* 0x0000004609037227 */ /* 0x000fc800078e00ff */
[----:B------:R-:W-:Y:S02]  /*4ae0*/  IMAD.MOV R3, RZ, RZ, -R3 ;  /* 0x000000ffff037224 */ /* 0x000fe400078e0a03 */
[--C-:B------:R-:W-:Y:S01]  /*4af0*/  @!P3 IMAD.IADD R66, R66, 0x1, -R2.reuse ;  /* 0x000000014242b824 */ /* 0x100fe200078e0a02 */
[----:B------:R-:W-:Y:S01]  /*4b00*/  ISETP.GT.U32.AND P3, PT, R2, R69, PT ;  /* 0x000000450200720c */ /* 0x000fe20003f64070 */
[----:B------:R-:W-:Y:S01]  /*4b10*/  @!P4 IMAD.IADD R64, R64, 0x1, -R2 ;  /* 0x000000014040c824 */ /* 0x000fe200078e0a02 */
[----:B------:R-:W-:Y:S01]  /*4b20*/  ISETP.GE.AND P4, PT, R10, RZ, PT ;  /* 0x000000ff0a00720c */ /* 0x000fe20003f86270 */
[----:B------:R-:W-:Y:S02]  /*4b30*/  VIADD R7, R0, 0x1b8 ;  /* 0x000001b800077836 */ /* 0x000fe40000000000 */
[C---:B------:R-:W-:Y:S02]  /*4b40*/  IMAD R70, R2.reuse, R3, R70 ;  /* 0x0000000302467224 */ /* 0x040fe400078e0246 */
[----:B------:R-:W-:Y:S01]  /*4b50*/  @!P1 IMAD.MOV R64, RZ, RZ, -R64 ;  /* 0x000000ffff409224 */ /* 0x000fe200078e0a40 */
[----:B------:R-:W-:Y:S01]  /*4b60*/  ISETP.GT.U32.AND P1, PT, R2, R67, PT ;  /* 0x000000430200720c */ /* 0x000fe20003f24070 */
[--C-:B------:R-:W-:Y:S01]  /*4b70*/  @!P5 IMAD.IADD R68, R68, 0x1, -R2.reuse ;  /* 0x000000014444d824 */ /* 0x100fe200078e0a02 */
[----:B------:R-:W-:Y:S01]  /*4b80*/  IABS R71, R7 ;  /* 0x0000000700477213 */ /* 0x000fe20000000000 */
[----:B------:R-:W-:Y:S01]  /*4b90*/  VIADD R8, R0, 0x1b6 ;  /* 0x000001b600087836 */ /* 0x000fe20000000000 */
[----:B------:R-:W-:Y:S01]  /*4ba0*/  ISETP.GT.U32.AND P5, PT, R2, R70, PT ;  /* 0x000000460200720c */ /* 0x000fe20003fa4070 */
[----:B------:R-:W-:Y:S01]  /*4bb0*/  @!P3 IMAD.IADD R69, R69, 0x1, -R2 ;  /* 0x000000014545b824 */ /* 0x000fe200078e0a02 */
[----:B------:R-:W-:Y:S01]  /*4bc0*/  ISETP.GE.AND P3, PT, R7, RZ, PT ;  /* 0x000000ff0700720c */ /* 0x000fe20003f66270 */
[----:B------:R-:W-:Y:S01]  /*4bd0*/  IMAD.HI.U32 R3, R9, R71, RZ ;  /* 0x0000004709037227 */ /* 0x000fe200078e00ff */
[----:B------:R-:W-:-:S03]  /*4be0*/  IABS R73, R8 ;  /* 0x0000000800497213 */ /* 0x000fc60000000000 */
[----:B------:R-:W-:Y:S01]  /*4bf0*/  @!P6 IMAD.MOV R65, RZ, RZ, -R65 ;  /* 0x000000ffff41e224 */ /* 0x000fe200078e0a41 */
[----:B------:R-:W-:Y:S01]  /*4c00*/  ISETP.GE.AND P6, PT, R6, RZ, PT ;  /* 0x000000ff0600720c */ /* 0x000fe20003fc6270 */
[----:B------:R-:W-:Y:S02]  /*4c10*/  VIADD R6, R0, 0x1b7 ;  /* 0x000001b700067836 */ /* 0x000fe40000000000 */
[----:B------:R-:W-:Y:S02]  /*4c20*/  IMAD.MOV R3, RZ, RZ, -R3 ;  /* 0x000000ffff037224 */ /* 0x000fe400078e0a03 */
[----:B------:R-:W-:Y:S01]  /*4c30*/  @!P0 IMAD.MOV R66, RZ, RZ, -R66 ;  /* 0x000000ffff428224 */ /* 0x000fe200078e0a42 */
[----:B------:R-:W-:Y:S01]  /*4c40*/  ISETP.GT.U32.AND P0, PT, R2, R69, PT ;  /* 0x000000450200720c */ /* 0x000fe20003f04070 */
[--C-:B------:R-:W-:Y:S01]  /*4c50*/  @!P1 IMAD.IADD R67, R67, 0x1, -R2.reuse ;  /* 0x0000000143439824 */ /* 0x100fe200078e0a02 */
[----:B------:R-:W-:Y:S01]  /*4c60*/  ISETP.GE.AND P1, PT, R4, RZ, PT ;  /* 0x000000ff0400720c */ /* 0x000fe20003f26270 */
[----:B------:R-:W-:Y:S01]  /*4c70*/  IMAD R71, R2, R3, R71 ;  /* 0x0000000302477224 */ /* 0x000fe200078e0247 */
[----:B------:R-:W-:Y:S01]  /*4c80*/  IABS R72, R6 ;  /* 0x0000000600487213 */ /* 0x000fe20000000000 */
[----:B------:R-:W-:-:S02]  /*4c90*/  @!P5 IMAD.IADD R70, R70, 0x1, -R2 ;  /* 0x000000014646d824 */ /* 0x000fc400078e0a02 */
[----:B------:R-:W-:-:S03]  /*4ca0*/  IMAD.HI.U32 R4, R9, R73, RZ ;  /* 0x0000004909047227 */ /* 0x000fc600078e00ff */
[C---:B------:R-:W-:Y:S01]  /*4cb0*/  ISETP.GT.U32.AND P5, PT, R2.reuse, R70, PT ;  /* 0x000000460200720c */ /* 0x040fe20003fa4070 */
[----:B------:R-:W-:Y:S01]  /*4cc0*/  @!P4 IMAD.MOV R67, RZ, RZ, -R67 ;  /* 0x000000ffff43c224 */ /* 0x000fe200078e0a43 */
[----:B------:R-:W-:Y:S01]  /*4cd0*/  ISETP.GT.U32.AND P4, PT, R2, R71, PT ;  /* 0x000000470200720c */ /* 0x000fe20003f84070 */
[----:B------:R-:W-:-:S04]  /*4ce0*/  IMAD.HI.U32 R3, R9, R72, RZ ;  /* 0x0000004809037227 */ /* 0x000fc800078e00ff */
[----:B------:R-:W-:Y:S02]  /*4cf0*/  IMAD.MOV R4, RZ, RZ, -R4 ;  /* 0x000000ffff047224 */ /* 0x000fe400078e0a04 */
[----:B------:R-:W-:Y:S02]  /*4d00*/  IMAD.MOV R3, RZ, RZ, -R3 ;  /* 0x000000ffff037224 */ /* 0x000fe400078e0a03 */
[----:B------:R-:W-:Y:S01]  /*4d10*/  @!P0 IMAD.IADD R69, R69, 0x1, -R2 ;  /* 0x0000000145458824 */ /* 0x000fe200078e0a02 */
[----:B------:R-:W-:Y:S01]  /*4d20*/  ISETP.GE.AND P0, PT, R8, RZ, PT ;  /* 0x000000ff0800720c */ /* 0x000fe20003f06270 */
[C---:B------:R-:W-:Y:S02]  /*4d30*/  IMAD R73, R2.reuse, R4, R73 ;  /* 0x0000000402497224 */ /* 0x040fe400078e0249 */
[C---:B------:R-:W-:Y:S02]  /*4d40*/  IMAD R72, R2.reuse, R3, R72 ;  /* 0x0000000302487224 */ /* 0x040fe400078e0248 */
[----:B------:R-:W-:Y:S01]  /*4d50*/  @!P6 IMAD.MOV R69, RZ, RZ, -R69 ;  /* 0x000000ffff45e224 */ /* 0x000fe200078e0a45 */
[----:B------:R-:W-:Y:S01]  /*4d60*/  ISETP.GT.U32.AND P6, PT, R2, R73, PT ;  /* 0x000000490200720c */ /* 0x000fe20003fc4070 */
[--C-:B------:R-:W-:Y:S01]  /*4d70*/  @!P5 IMAD.IADD R70, R70, 0x1, -R2.reuse ;  /* 0x000000014646d824 */ /* 0x100fe200078e0a02 */
[----:B------:R-:W-:Y:S01]  /*4d80*/  ISETP.GT.U32.AND P5, PT, R2, R72, PT ;  /* 0x000000480200720c */ /* 0x000fe20003fa4070 */
[----:B------:R-:W-:-:S02]  /*4d90*/  @!P4 IMAD.IADD R71, R71, 0x1, -R2 ;  /* 0x000000014747c824 */ /* 0x000fc400078e0a02 */
[----:B------:R-:W-:Y:S01]  /*4da0*/  @!P2 IMAD.MOV R68, RZ, RZ, -R68 ;  /* 0x000000ffff44a224 */ /* 0x000fe200078e0a44 */
[----:B------:R-:W-:Y:S01]  /*4db0*/  ISETP.GE.AND P2, PT, R6, RZ, PT ;  /* 0x000000ff0600720c */ /* 0x000fe20003f46270 */
[----:B------:R-:W-:Y:S01]  /*4dc0*/  VIADD R6, R0, 0x1b5 ;  /* 0x000001b500067836 */ /* 0x000fe20000000000 */
[----:B------:R-:W-:Y:S01]  /*4dd0*/  ISETP.GT.U32.AND P4, PT, R2, R71, PT ;  /* 0x000000470200720c */ /* 0x000fe20003f84070 */
[C---:B------:R-:W-:Y:S02]  /*4de0*/  VIADD R8, R0.reuse, 0x1b3 ;  /* 0x000001b300087836 */ /* 0x040fe40000000000 */
[----:B------:R-:W-:Y:S01]  /*4df0*/  VIADD R4, R0, 0x1b4 ;  /* 0x000001b400047836 */ /* 0x000fe20000000000 */
[----:B------:R-:W-:Y:S01]  /*4e00*/  IABS R74, R6 ;  /* 0x00000006004a7213 */ /* 0x000fe20000000000 */
[--C-:B------:R-:W-:Y:S01]  /*4e10*/  @!P6 IMAD.IADD R73, R73, 0x1, -R2.reuse ;  /* 0x000000014949e824 */ /* 0x100fe200078e0a02 */
[----:B------:R-:W-:Y:S01]  /*4e20*/  IABS R76, R8 ;  /* 0x00000008004c7213 */ /* 0x000fe20000000000 */
[----:B------:R-:W-:Y:S01]  /*4e30*/  @!P5 IMAD.IADD R72, R72, 0x1, -R2 ;  /* 0x000000014848d824 */ /* 0x000fe200078e0a02 */
[----:B------:R-:W-:Y:S01]  /*4e40*/  IABS R75, R4 ;  /* 0x00000004004b7213 */ /* 0x000fe20000000000 */
[----:B------:R-:W-:Y:S01]  /*4e50*/  IMAD.HI.U32 R3, R9, R74, RZ ;  /* 0x0000004a09037227 */ /* 0x000fe200078e00ff */
[----:B------:R-:W-:-:S02]  /*4e60*/  ISETP.GT.U32.AND P6, PT, R2, R73, PT ;  /* 0x000000490200720c */ /* 0x000fc40003fc4070 */
[----:B------:R-:W-:Y:S01]  /*4e70*/  ISETP.GT.U32.AND P5, PT, R2, R72, PT ;  /* 0x000000480200720c */ /* 0x000fe20003fa4070 */
[----:B------:R-:W-:Y:S01]  /*4e80*/  @!P4 IMAD.IADD R71, R71, 0x1, -R2 ;  /* 0x000000014747c824 */ /* 0x000fe200078e0a02 */
[----:B------:R-:W-:Y:S01]  /*4e90*/  ISETP.GE.AND P4, PT, R4, RZ, PT ;  /* 0x000000ff0400720c */ /* 0x000fe20003f86270 */
[----:B------:R-:W-:Y:S02]  /*4ea0*/  IMAD.MOV R7, RZ, RZ, -R3 ;  /* 0x000000ffff077224 */ /* 0x000fe400078e0a03 */
[----:B------:R-:W-:-:S04]  /*4eb0*/  IMAD.HI.U32 R4, R9, R76, RZ ;  /* 0x0000004c09047227 */ /* 0x000fc800078e00ff */
[C---:B------:R-:W-:Y:S02]  /*4ec0*/  IMAD R74, R2.reuse, R7, R74 ;  /* 0x00000007024a7224 */ /* 0x040fe400078e024a */
[----:B------:R-:W-:Y:S02]  /*4ed0*/  IMAD.MOV R7, RZ, RZ, -R4 ;  /* 0x000000ffff077224 */ /* 0x000fe400078e0a04 */
[----:B------:R-:W-:Y:S02]  /*4ee0*/  @!P6 IMAD.IADD R73, R73, 0x1, -R2 ;  /* 0x000000014949e824 */ /* 0x000fe400078e0a02 */
[----:B------:R-:W-:Y:S02]  /*4ef0*/  IMAD R76, R2, R7, R76 ;  /* 0x00000007024c7224 */ /* 0x000fe400078e024c */
[----:B------:R-:W-:-:S04]  /*4f00*/  IMAD.HI.U32 R3, R9, R75, RZ ;  /* 0x0000004b09037227 */ /* 0x000fc800078e00ff */
[----:B------:R-:W-:Y:S01]  /*4f10*/  @!P5 IMAD.IADD R72, R72, 0x1, -R2 ;  /* 0x000000014848d824 */ /* 0x000fe200078e0a02 */
[C---:B------:R-:W-:Y:S01]  /*4f20*/  ISETP.GT.U32.AND P5, PT, R2.reuse, R74, PT ;  /* 0x0000004a0200720c */ /* 0x040fe20003fa4070 */
[----:B------:R-:W-:Y:S01]  /*4f30*/  @!P0 IMAD.MOV R73, RZ, RZ, -R73 ;  /* 0x000000ffff498224 */ /* 0x000fe200078e0a49 */
[----:B------:R-:W-:Y:S01]  /*4f40*/  ISETP.GT.U32.AND P0, PT, R2, R76, PT ;  /* 0x0000004c0200720c */ /* 0x000fe20003f04070 */
[----:B------:R-:W-:Y:S02]  /*4f50*/  IMAD.MOV R3, RZ, RZ, -R3 ;  /* 0x000000ffff037224 */ /* 0x000fe400078e0a03 */
[----:B------:R-:W-:Y:S01]  /*4f60*/  @!P3 IMAD.MOV R71, RZ, RZ, -R71 ;  /* 0x000000ffff47b224 */ /* 0x000fe200078e0a47 */
[----:B------:R-:W-:Y:S01]  /*4f70*/  ISETP.GE.AND P3, PT, R8, RZ, PT ;  /* 0x000000ff0800720c */ /* 0x000fe20003f66270 */
[----:B------:R-:W-:Y:S02]  /*4f80*/  IMAD R75, R2, R3, R75 ;  /* 0x00000003024b7224 */ /* 0x000fe400078e024b */
[----:B------:R-:W-:-:S02]  /*4f90*/  VIADD R8, R0, 0x1b1 ;  /* 0x000001b100087836 */ /* 0x000fc40000000000 */
[----:B------:R-:W-:Y:S01]  /*4fa0*/  @!P2 IMAD.MOV R72, RZ, RZ, -R72 ;  /* 0x000000ffff48a224 */ /* 0x000fe200078e0a48 */
[----:B------:R-:W-:Y:S01]  /*4fb0*/  ISETP.GT.U32.AND P2, PT, R2, R75, PT ;  /* 0x0000004b0200720c */ /* 0x000fe20003f44070 */
[----:B------:R-:W-:Y:S01]  /*4fc0*/  VIADD R11, R0, 0x1af ;  /* 0x000001af000b7836 */ /* 0x000fe20000000000 */
[----:B------:R-:W-:Y:S01]  /*4fd0*/  IABS R78, R8 ;  /* 0x00000008004e7213 */ /* 0x000fe20000000000 */
[--C-:B------:R-:W-:Y:S02]  /*4fe0*/  @!P5 IMAD.IADD R74, R74, 0x1, -R2.reuse ;  /* 0x000000014a4ad824 */ /* 0x100fe400078e0a02 */
[----:B------:R-:W-:Y:S01]  /*4ff0*/  @!P0 IMAD.IADD R76, R76, 0x1, -R2 ;  /* 0x000000014c4c8824 */ /* 0x000fe200078e0a02 */
[----:B------:R-:W-:Y:S01]  /*5000*/  IABS R80, R11 ;  /* 0x0000000b00507213 */ /* 0x000fe20000000000 */
[----:B------:R-:W-:Y:S01]  /*5010*/  VIADD R3, R0, 0x1b2 ;  /* 0x000001b200037836 */ /* 0x000fe20000000000 */
[C---:B------:R-:W-:Y:S01]  /*5020*/  ISETP.GT.U32.AND P5, PT, R2.reuse, R74, PT ;  /* 0x0000004a0200720c */ /* 0x040fe20003fa4070 */
[----:B------:R-:W-:Y:S01]  /*5030*/  IMAD.HI.U32 R4, R9, R78, RZ ;  /* 0x0000004e09047227 */ /* 0x000fe200078e00ff */
[----:B------:R-:W-:-:S02]  /*5040*/  ISETP.GT.U32.AND P0, PT, R2, R76, PT ;  /* 0x0000004c0200720c */ /* 0x000fc40003f04070 */
[----:B------:R-:W-:Y:S01]  /*5050*/  IABS R77, R3 ;  /* 0x00000003004d7213 */ /* 0x000fe20000000000 */
[----:B------:R-:W-:Y:S01]  /*5060*/  @!P1 IMAD.MOV R70, RZ, RZ, -R70 ;  /* 0x000000ffff469224 */ /* 0x000fe200078e0a46 */
[----:B------:R-:W-:Y:S01]  /*5070*/  ISETP.GE.AND P1, PT, R6, RZ, PT ;  /* 0x000000ff0600720c */ /* 0x000fe20003f26270 */
[----:B------:R-:W-:Y:S01]  /*5080*/  IMAD.MOV R7, RZ, RZ, -R4 ;  /* 0x000000ffff077224 */ /* 0x000fe200078e0a04 */
[----:B------:R-:W-:Y:S01]  /*5090*/  ISETP.GE.AND P6, PT, R3, RZ, PT ;  /* 0x000000ff0300720c */ /* 0x000fe20003fc6270 */
[----:B------:R-:W-:-:S04]  /*50a0*/  IMAD.HI.U32 R4, R9, R80, RZ ;  /* 0x0000005009047227 */ /* 0x000fc800078e00ff */
[----:B------:R-:W-:Y:S02]  /*50b0*/  @!P2 IMAD.IADD R75, R75, 0x1, -R2 ;  /* 0x000000014b4ba824 */ /* 0x000fe400078e0a02 */
[----:B------:R-:W-:Y:S02]  /*50c0*/  IMAD R78, R2, R7, R78 ;  /* 0x00000007024e7224 */ /* 0x000fe400078e024e */
[----:B------:R-:W-:Y:S01]  /*50d0*/  VIADD R10, R0, 0x1b0 ;  /* 0x000001b0000a7836 */ /* 0x000fe20000000000 */
[----:B------:R-:W-:Y:S01]  /*50e0*/  ISETP.GT.U32.AND P2, PT, R2, R75, PT ;  /* 0x0000004b0200720c */ /* 0x000fe20003f44070 */
[----:B------:R-:W-:-:S03]  /*50f0*/  IMAD.HI.U32 R3, R9, R77, RZ ;  /* 0x0000004d09037227 */ /* 0x000fc600078e00ff */
[----:B------:R-:W-:Y:S01]  /*5100*/  IABS R79, R10 ;  /* 0x0000000a004f7213 */ /* 0x000fe20000000000 */
[----:B------:R-:W-:Y:S02]  /*5110*/  IMAD.MOV R7, RZ, RZ, -R4 ;  /* 0x000000ffff077224 */ /* 0x000fe400078e0a04 */
[----:B------:R-:W-:Y:S02]  /*5120*/  IMAD.MOV R6, RZ, RZ, -R3 ;  /* 0x000000ffff067224 */ /* 0x000fe400078e0a03 */
[----:B------:R-:W-:Y:S01]  /*5130*/  @!P5 IMAD.IADD R74, R74, 0x1, -R2 ;  /* 0x000000014a4ad824 */ /* 0x000fe200078e0a02 */
[----:B------:R-:W-:Y:S01]  /*5140*/  ISETP.GE.AND P5, PT, R8, RZ, PT ;  /* 0x000000ff0800720c */ /* 0x000fe20003fa6270 */
[----:B------:R-:W-:Y:S02]  /*5150*/  IMAD R80, R2, R7, R80 ;  /* 0x0000000702507224 */ /* 0x000fe400078e0250 */
[----:B------:R-:W-:Y:S02]  /*5160*/  @!P0 IMAD.IADD R76, R76, 0x1, -R2 ;  /* 0x000000014c4c8824 */ /* 0x000fe400078e0a02 */
[----:B------:R-:W-:-:S02]  /*5170*/  IMAD R77, R2, R6, R77 ;  /* 0x00000006024d7224 */ /* 0x000fc400078e024d */
[----:B------:R-:W-:Y:S01]  /*5180*/  @!P1 IMAD.MOV R74, RZ, RZ, -R74 ;  /* 0x000000ffff4a9224 */ /* 0x000fe200078e0a4a */
[C---:B------:R-:W-:Y:S01]  /*5190*/  ISETP.GT.U32.AND P1, PT, R2.reuse, R78, PT ;  /* 0x0000004e0200720c */ /* 0x040fe20003f24070 */
[----:B------:R-:W-:Y:S01]  /*51a0*/  @!P3 IMAD.MOV R76, RZ, RZ, -R76 ;  /* 0x000000ffff4cb224 */ /* 0x000fe200078e0a4c */
[----:B------:R-:W-:Y:S01]  /*51b0*/  ISETP.GT.U32.AND P3, PT, R2, R80, PT ;  /* 0x000000500200720c */ /* 0x000fe20003f64070 */
[----:B------:R-:W-:Y:S02]  /*51c0*/  VIADD R6, R0, 0x1ae ;  /* 0x000001ae00067836 */ /* 0x000fe40000000000 */
[----:B------:R-:W-:-:S03]  /*51d0*/  IMAD.HI.U32 R3, R9, R79, RZ ;  /* 0x0000004f09037227 */ /* 0x000fc600078e00ff */
[----:B------:R-:W-:Y:S01]  /*51e0*/  IABS R81, R6 ;  /* 0x0000000600517213 */ /* 0x000fe20000000000 */
[----:B------:R-:W-:Y:S02]  /*51f0*/  IMAD.MOV R3, RZ, RZ, -R3 ;  /* 0x000000ffff037224 */ /* 0x000fe400078e0a03 */
[----:B------:R-:W-:Y:S01]  /*5200*/  @!P2 IMAD.IADD R75, R75, 0x1, -R2 ;  /* 0x000000014b4ba824 */ /* 0x000fe200078e0a02 */
[C---:B------:R-:W-:Y:S01]  /*5210*/  ISETP.GT.U32.AND P2, PT, R2.reuse, R77, PT ;  /* 0x0000004d0200720c */ /* 0x040fe20003f44070 */
[----:B------:R-:W-:Y:S02]  /*5220*/  IMAD R79, R2, R3, R79 ;  /* 0x00000003024f7224 */ /* 0x000fe400078e024f */
[----:B------:R-:W-:Y:S02]  /*5230*/  VIADD R7, R0, 0x1ad ;  /* 0x000001ad00077836 */ /* 0x000fe40000000000 */
[----:B------:R-:W-:Y:S01]  /*5240*/  IMAD.HI.U32 R3, R9, R81, RZ ;  /* 0x0000005109037227 */ /* 0x000fe200078e00ff */
[----:B------:R-:W-:-:S02]  /*5250*/  ISETP.GT.U32.AND P0, PT, R2, R79, PT ;  /* 0x0000004f0200720c */ /* 0x000fc40003f04070 */
[----:B------:R-:W-:Y:S01]  /*5260*/  IABS R82, R7 ;  /* 0x0000000700527213 */ /* 0x000fe20000000000 */
[--C-:B------:R-:W-:Y:S02]  /*5270*/  @!P1 IMAD.IADD R78, R78, 0x1, -R2.reuse ;  /* 0x000000014e4e9824 */ /* 0x100fe400078e0a02 */
[--C-:B------:R-:W-:Y:S02]  /*5280*/  @!P3 IMAD.IADD R80, R80, 0x1, -R2.reuse ;  /* 0x000000015050b824 */ /* 0x100fe400078e0a02 */
[----:B------:R-:W-:Y:S01]  /*5290*/  IMAD.MOV R3, RZ, RZ, -R3 ;  /* 0x000000ffff037224 */ /* 0x000fe200078e0a03 */
[C---:B------:R-:W-:Y:S01]  /*52a0*/  ISETP.GT.U32.AND P1, PT, R2.reuse, R78, PT ;  /* 0x0000004e0200720c */ /* 0x040fe20003f24070 */
[----:B------:R-:W-:Y:S01]  /*52b0*/  @!P2 IMAD.IADD R77, R77, 0x1, -R2 ;  /* 0x000000014d4da824 */ /* 0x000fe200078e0a02 */
[C---:B------:R-:W-:Y:S01]  /*52c0*/  ISETP.GT.U32.AND P3, PT, R2.reuse, R80, PT ;  /* 0x000000500200720c */ /* 0x040fe20003f64070 */
[C---:B------:R-:W-:Y:S02]  /*52d0*/  IMAD R81, R2.reuse, R3, R81 ;  /* 0x0000000302517224 */ /* 0x040fe400078e0251 */
[----:B------:R-:W-:Y:S01]  /*52e0*/  IMAD.HI.U32 R3, R9, R82, RZ ;  /* 0x0000005209037227 */ /* 0x000fe200078e00ff */
[----:B------:R-:W-:-:S03]  /*52f0*/  ISETP.GT.U32.AND P2, PT, R2, R77, PT ;  /* 0x0000004d0200720c */ /* 0x000fc60003f44070 */
[----:B------:R-:W-:Y:S02]  /*5300*/  IMAD.MOV R3, RZ, RZ, -R3 ;  /* 0x000000ffff037224 */ /* 0x000fe400078e0a03 */
[----:B------:R-:W-:Y:S02]  /*5310*/  VIADD R8, R0, 0x1ac ;  /* 0x000001ac00087836 */ /* 0x000fe40000000000 */
[----:B------:R-:W-:Y:S02]  /*5320*/  @!P0 IMAD.IADD R79, R79, 0x1, -R2 ;  /* 0x000000014f4f8824 */ /* 0x000fe400078e0a02 */
[----:B------:R-:W-:Y:S01]  /*5330*/  IMAD R82, R2, R3, R82 ;  /* 0x0000000302527224 */ /* 0x000fe200078e0252 */
[----:B------:R-:W-:Y:S01]  /*5340*/  IABS R83, R8 ;  /* 0x0000000800537213 */ /* 0x000fe20000000000 */
[--C-:B------:R-:W-:Y:S01]  /*5350*/  @!P1 IMAD.IADD R78, R78, 0x1, -R2.reuse ;  /* 0x000000014e4e9824 */ /* 0x100fe200078e0a02 */
[----:B------:R-:W-:Y:S01]  /*5360*/  ISETP.GT.U32.AND P0, PT, R2, R79, PT ;  /* 0x0000004f0200720c */ /* 0x000fe20003f04070 */
[----:B------:R-:W-:Y:S01]  /*5370*/  @!P3 IMAD.IADD R80, R80, 0x1, -R2 ;  /* 0x000000015050b824 */ /* 0x000fe200078e0a02 */
[C---:B------:R-:W-:Y:S01]  /*5380*/  ISETP.GT.U32.AND P1, PT, R2.reuse, R81, PT ;  /* 0x000000510200720c */ /* 0x040fe20003f24070 */
[----:B------:R-:W-:Y:S01]  /*5390*/  @!P4 IMAD.MOV R75, RZ, RZ, -R75 ;  /* 0x000000ffff4bc224 */ /* 0x000fe200078e0a4b */
[----:B------:R-:W-:Y:S01]  /*53a0*/  ISETP.GT.U32.AND P3, PT, R2, R82, PT ;  /* 0x000000520200720c */ /* 0x000fe20003f64070 */
[----:B------:R-:W-:Y:S01]  /*53b0*/  IMAD.HI.U32 R4, R9, R83, RZ ;  /* 0x0000005309047227 */ /* 0x000fe200078e00ff */
[----:B------:R-:W-:-:S03]  /*53c0*/  ISETP.GE.AND P4, PT, R10, RZ, PT ;  /* 0x000000ff0a00720c */ /* 0x000fc60003f86270 */
[----:B------:R-:W-:Y:S01]  /*53d0*/  @!P2 IMAD.IADD R77, R77, 0x1, -R2 ;  /* 0x000000014d4da824 */ /* 0x000fe200078e0a02 */
[----:B------:R-:W-:Y:S01]  /*53e0*/  ISETP.GE.AND P2, PT, R11, RZ, PT ;  /* 0x000000ff0b00720c */ /* 0x000fe20003f46270 */
[----:B------:R-:W-:Y:S02]  /*53f0*/  IMAD.MOV R4, RZ, RZ, -R4 ;  /* 0x000000ffff047224 */ /* 0x000fe400078e0a04 */
[----:B------:R-:W-:Y:S02]  /*5400*/  VIADD R3, R0, 0x1ab ;  /* 0x000001ab00037836 */ /* 0x000fe40000000000 */
[----:B------:R-:W-:Y:S02]  /*5410*/  IMAD R83, R2, R4, R83 ;  /* 0x0000000402537224 */ /* 0x000fe400078e0253 */
[--C-:B------:R-:W-:Y:S01]  /*5420*/  @!P0 IMAD.IADD R79, R79, 0x1, -R2.reuse ;  /* 0x000000014f4f8824 */ /* 0x100fe200078e0a02 */
[----:B------:R-:W-:Y:S01]  /*5430*/  IABS R84, R3 ;  /* 0x0000000300547213 */ /* 0x000fe20000000000 */
[----:B------:R-:W-:Y:S01]  /*5440*/  @!P1 IMAD.IADD R81, R81, 0x1, -R2 ;  /* 0x0000000151519824 */ /* 0x000fe200078e0a02 */
[----:B------:R-:W-:Y:S01]  /*5450*/  ISETP.GE.AND P0, PT, R8, RZ, PT ;  /* 0x000000ff0800720c */ /* 0x000fe20003f06270 */
[----:B------:R-:W-:-:S02]  /*5460*/  VIADD R4, R0, 0x1aa ;  /* 0x000001aa00047836 */ /* 0x000fc40000000000 */
[----:B------:R-:W-:Y:S01]  /*5470*/  @!P3 IMAD.IADD R82, R82, 0x1, -R2 ;  /* 0x000000015252b824 */ /* 0x000fe200078e0a02 */
[C---:B------:R-:W-:Y:S01]  /*5480*/  ISETP.GT.U32.AND P1, PT, R2.reuse, R81, PT ;  /* 0x000000510200720c */ /* 0x040fe20003f24070 */
[----:B------:R-:W-:Y:S01]  /*5490*/  @!P4 IMAD.MOV R79, RZ, RZ, -R79 ;  /* 0x000000ffff4fc224 */ /* 0x000fe200078e0a4f */
[----:B------:R-:W-:Y:S01]  /*54a0*/  ISETP.GE.AND P4, PT, R3, RZ, PT ;  /* 0x000000ff0300720c */ /* 0x000fe20003f86270 */
[C---:B------:R-:W-:Y:S01]  /*54b0*/  IMAD.HI.U32 R3, R9.reuse, R84, RZ ;  /* 0x0000005409037227 */ /* 0x040fe200078e00ff */
[----:B------:R-:W-:Y:S02]  /*54c0*/  IABS R85, R4 ;  /* 0x0000000400557213 */ /* 0x000fe40000000000 */
[----:B------:R-:W-:Y:S01]  /*54d0*/  ISETP.GT.U32.AND P3, PT, R2, R82, PT ;  /* 0x000000520200720c */ /* 0x000fe20003f64070 */
[----:B------:R-:W-:Y:S01]  /*54e0*/  @!P6 IMAD.MOV R77, RZ, RZ, -R77 ;  /* 0x000000ffff4de224 */ /* 0x000fe200078e0a4d */
[----:B------:R-:W-:Y:S01]  /*54f0*/  ISETP.GE.AND P6, PT, R6, RZ, PT ;  /* 0x000000ff0600720c */ /* 0x000fe20003fc6270 */
[----:B------:R-:W-:Y:S01]  /*5500*/  @!P2 IMAD.MOV R80, RZ, RZ, -R80 ;  /* 0x000000ffff50a224 */ /* 0x000fe200078e0a50 */
[----:B------:R-:W-:Y:S01]  /*5510*/  ISETP.GE.AND P2, PT, R4, RZ, PT ;  /* 0x000000ff0400720c */ /* 0x000fe20003f46270 */
[----:B------:R-:W-:-:S04]  /*5520*/  IMAD.HI.U32 R4, R9, R85, RZ ;  /* 0x0000005509047227 */ /* 0x000fc800078e00ff */
[----:B------:R-:W-:Y:S02]  /*5530*/  IMAD.MOV R3, RZ, RZ, -R3 ;  /* 0x000000ffff037224 */ /* 0x000fe400078e0a03 */
[----:B------:R-:W-:Y:S02]  /*5540*/  IMAD.MOV R4, RZ, RZ, -R4 ;  /* 0x000000ffff047224 */ /* 0x000fe400078e0a04 */
[C---:B------:R-:W-:Y:S02]  /*5550*/  IMAD R84, R2.reuse, R3, R84 ;  /* 0x0000000302547224 */ /* 0x040fe400078e0254 */
[--C-:B------:R-:W-:Y:S01]  /*5560*/  @!P1 IMAD.IADD R81, R81, 0x1, -R2.reuse ;  /* 0x0000000151519824 */ /* 0x100fe200078e0a02 */
[C---:B------:R-:W-:Y:S01]  /*5570*/  ISETP.GT.U32.AND P1, PT, R2.reuse, R83, PT ;  /* 0x000000530200720c */ /* 0x040fe20003f24070 */
[----:B------:R-:W-:Y:S02]  /*5580*/  IMAD R85, R2, R4, R85 ;  /* 0x0000000402557224 */ /* 0x000fe400078e0255 */
[----:B------:R-:W-:Y:S01]  /*5590*/  @!P3 IMAD.IADD R82, R82, 0x1, -R2 ;  /* 0x000000015252b824 */ /* 0x000fe200078e0a02 */
[C---:B------:R-:W-:Y:S01]  /*55a0*/  ISETP.GT.U32.AND P3, PT, R2.reuse, R84, PT ;  /* 0x000000540200720c */ /* 0x040fe20003f64070 */
[----:B------:R-:W-:Y:S01]  /*55b0*/  @!P6 IMAD.MOV R81, RZ, RZ, -R81 ;  /* 0x000000ffff51e224 */ /* 0x000fe200078e0a51 */
[----:B------:R-:W-:Y:S01]  /*55c0*/  ISETP.GT.U32.AND P6, PT, R2, R85, PT ;  /* 0x000000550200720c */ /* 0x000fe20003fc4070 */
[----:B------:R-:W-:-:S02]  /*55d0*/  VIADD R6, R0, 0x1a9 ;  /* 0x000001a900067836 */ /* 0x000fc40000000000 */
[----:B------:R-:W-:Y:S01]  /*55e0*/  @!P5 IMAD.MOV R78, RZ, RZ, -R78 ;  /* 0x000000ffff4ed224 */ /* 0x000fe200078e0a4e */
[----:B------:R-:W-:Y:S01]  /*55f0*/  ISETP.GE.AND P5, PT, R7, RZ, PT ;  /* 0x000000ff0700720c */ /* 0x000fe20003fa6270 */
[C---:B------:R-:W-:Y:S01]  /*5600*/  VIADD R7, R0.reuse, 0x1a8 ;  /* 0x000001a800077836 */ /* 0x040fe20000000000 */
[----:B------:R-:W-:Y:S01]  /*5610*/  IABS R86, R6 ;  /* 0x0000000600567213 */ /* 0x000fe20000000000 */
[--C-:B------:R-:W-:Y:S02]  /*5620*/  @!P1 IMAD.IADD R83, R83, 0x1, -R2.reuse ;  /* 0x0000000153539824 */ /* 0x100fe400078e0a02 */
[----:B------:R-:W-:Y:S01]  /*5630*/  VIADD R8, R0, 0x1a7 ;  /* 0x000001a700087836 */ /* 0x000fe20000000000 */
[----:B------:R-:W-:Y:S01]  /*5640*/  IABS R87, R7 ;  /* 0x0000000700577213 */ /* 0x000fe20000000000 */
[--C-:B------:R-:W-:Y:S01]  /*5650*/  @!P3 IMAD.IADD R84, R84, 0x1, -R2.reuse ;  /* 0x000000015454b824 */ /* 0x100fe200078e0a02 */
[C---:B------:R-:W-:Y:S01]  /*5660*/  ISETP.GT.U32.AND P1, PT, R2.reuse, R83, PT ;  /* 0x000000530200720c */ /* 0x040fe20003f24070 */
[----:B------:R-:W-:Y:S01]  /*5670*/  @!P6 IMAD.IADD R85, R85, 0x1, -R2 ;  /* 0x000000015555e824 */ /* 0x000fe200078e0a02 */
[----:B------:R-:W-:Y:S01]  /*5680*/  IABS R88, R8 ;  /* 0x0000000800587213 */ /* 0x000fe20000000000 */
[----:B------:R-:W-:Y:S01]  /*5690*/  IMAD.HI.U32 R3, R9, R86, RZ ;  /* 0x0000005609037227 */ /* 0x000fe200078e00ff */
[----:B------:R-:W-:-:S02]  /*56a0*/  ISETP.GT.U32.AND P3, PT, R2, R84, PT ;  /* 0x000000540200720c */ /* 0x000fc40003f64070 */
[----:B------:R-:W-:Y:S01]  /*56b0*/  ISETP.GT.U32.AND P6, PT, R2, R85, PT ;  /* 0x000000550200720c */ /* 0x000fe20003fc4070 */
[----:B------:R-:W-:-:S04]  /*56c0*/  IMAD.HI.U32 R4, R9, R87, RZ ;  /* 0x0000005709047227 */ /* 0x000fc800078e00ff */
[----:B------:R-:W-:Y:S02]  /*56d0*/  IMAD.MOV R3, RZ, RZ, -R3 ;  /* 0x000000ffff037224 */ /* 0x000fe400078e0a03 */
[----:B------:R-:W-:Y:S02]  /*56e0*/  IMAD.MOV R4, RZ, RZ, -R4 ;  /* 0x000000ffff047224 */ /* 0x000fe400078e0a04 */
[----:B------:R-:W-:Y:S02]  /*56f0*/  IMAD R86, R2, R3, R86 ;  /* 0x0000000302567224 */ /* 0x000fe400078e0256 */
[----:B------:R-:W-:Y:S02]  /*5700*/  VIADD R10, R0, 0x1a6 ;  /* 0x000001a6000a7836 */ /* 0x000fe40000000000 */
[----:B------:R-:W-:Y:S02]  /*5710*/  IMAD R87, R2, R4, R87 ;  /* 0x0000000402577224 */ /* 0x000fe400078e0257 */
[----:B------:R-:W-:Y:S01]  /*5720*/  @!P3 IMAD.IADD R84, R84, 0x1, -R2 ;  /* 0x000000015454b824 */ /* 0x000fe200078e0a02 */
[----:B------:R-:W-:Y:S01]  /*5730*/  IABS R89, R10 ;  /* 0x0000000a00597213 */ /* 0x000fe20000000000 */
[----:B------:R-:W-:Y:S01]  /*5740*/  IMAD.HI.U32 R3, R9, R88, RZ ;  /* 0x0000005809037227 */ /* 0x000fe200078e00ff */
[----:B------:R-:W-:-:S03]  /*5750*/  ISETP.GT.U32.AND P3, PT, R2, R86, PT ;  /* 0x000000560200720c */ /* 0x000fc60003f64070 */
[--C-:B------:R-:W-:Y:S01]  /*5760*/  @!P1 IMAD.IADD R83, R83, 0x1, -R2.reuse ;  /* 0x0000000153539824 */ /* 0x100fe200078e0a02 */
[----:B------:R-:W-:Y:S01]  /*5770*/  ISETP.GE.AND P1, PT, R7, RZ, PT ;  /* 0x000000ff0700720c */ /* 0x000fe20003f26270 */
[----:B------:R-:W-:Y:S01]  /*5780*/  @!P6 IMAD.IADD R85, R85, 0x1, -R2 ;  /* 0x000000015555e824 */ /* 0x000fe200078e0a02 */
[----:B------:R-:W-:Y:S01]  /*5790*/  ISETP.GT.U32.AND P6, PT, R2, R87, PT ;  /* 0x000000570200720c */ /* 0x000fe20003fc4070 */
[----:B------:R-:W-:Y:S02]  /*57a0*/  IMAD.MOV R7, RZ, RZ, -R3 ;  /* 0x000000ffff077224 */ /* 0x000fe400078e0a03 */
[----:B------:R-:W-:-:S04]  /*57b0*/  IMAD.HI.U32 R3, R9, R89, RZ ;  /* 0x0000005909037227 */ /* 0x000fc800078e00ff */
[----:B------:R-:W-:Y:S02]  /*57c0*/  IMAD R88, R2, R7, R88 ;  /* 0x0000000702587224 */ /* 0x000fe400078e0258 */
[----:B------:R-:W-:Y:S02]  /*57d0*/  IMAD.MOV R7, RZ, RZ, -R3 ;  /* 0x000000ffff077224 */ /* 0x000fe400078e0a03 */
[--C-:B------:R-:W-:Y:S01]  /*57e0*/  @!P3 IMAD.IADD R86, R86, 0x1, -R2.reuse ;  /* 0x000000015656b824 */ /* 0x100fe200078e0a02 */
[C---:B------:R-:W-:Y:S01]  /*57f0*/  ISETP.GT.U32.AND P3, PT, R2.reuse, R88, PT ;  /* 0x000000580200720c */ /* 0x040fe20003f64070 */
[C---:B------:R-:W-:Y:S02]  /*5800*/  IMAD R89, R2.reuse, R7, R89 ;  /* 0x0000000702597224 */ /* 0x040fe400078e0259 */
[----:B------:R-:W-:Y:S02]  /*5810*/  @!P6 IMAD.IADD R87, R87, 0x1, -R2 ;  /* 0x000000015757e824 */ /* 0x000fe400078e0a02 */
[----:B------:R-:W-:Y:S01]  /*5820*/  IMAD.HI.U32 R4, R9, R90, RZ ;  /* 0x0000005a09047227 */ /* 0x000fe200078e00ff */
[----:B------:R-:W-:-:S03]  /*5830*/  ISETP.GT.U32.AND P6, PT, R2, R89, PT ;  /* 0x000000590200720c */ /* 0x000fc60003fc4070 */
[----:B------:R-:W-:Y:S02]  /*5840*/  IMAD.MOV R11, RZ, RZ, -R4 ;  /* 0x000000ffff0b7224 */ /* 0x000fe400078e0a04 */
[----:B------:R-:W-:-:S04]  /*5850*/  IMAD.HI.U32 R3, R9, R92, RZ ;  /* 0x0000005c09037227 */ /* 0x000fc800078e00ff */
[----:B------:R-:W-:Y:S01]  /*5860*/  @!P3 IMAD.IADD R88, R88, 0x1, -R2 ;  /* 0x000000015858b824 */ /* 0x000fe200078e0a02 */
[C---:B------:R-:W-:Y:S01]  /*5870*/  ISETP.GT.U32.AND P3, PT, R2.reuse, R86, PT ;  /* 0x000000560200720c */ /* 0x040fe20003f64070 */
[C---:B------:R-:W-:Y:S02]  /*5880*/  IMAD R90, R2.reuse, R11, R90 ;  /* 0x0000000b025a7224 */ /* 0x040fe400078e025a */
[----:B------:R-:W-:Y:S01]  /*5890*/  @!P6 IMAD.IADD R89, R89, 0x1, -R2 ;  /* 0x000000015959e824 */ /* 0x000fe200078e0a02 */
[C---:B------:R-:W-:Y:S01]  /*58a0*/  ISETP.GT.U32.AND P6, PT, R2.reuse, R88, PT ;  /* 0x000000580200720c */ /* 0x040fe20003fc4070 */
[----:B------:R-:W-:Y:S01]  /*58b0*/  @!P2 IMAD.MOV R85, RZ, RZ, -R85 ;  /* 0x000000ffff55a224 */ /* 0x000fe200078e0a55 */
[----:B------:R-:W-:Y:S01]  /*58c0*/  ISETP.GT.U32.AND P2, PT, R2, R90, PT ;  /* 0x0000005a0200720c */ /* 0x000fe20003f44070 */
[----:B------:R-:W-:Y:S02]  /*58d0*/  IMAD.MOV R3, RZ, RZ, -R3 ;  /* 0x000000ffff037224 */ /* 0x000fe400078e0a03 */
[----:B------:R-:W-:Y:S01]  /*58e0*/  @!P5 IMAD.MOV R82, RZ, RZ, -R82 ;  /* 0x000000ffff52d224 */ /* 0x000fe200078e0a52 */
[----:B------:R-:W-:Y:S01]  /*58f0*/  ISETP.GE.AND P5, PT, R6, RZ, PT ;  /* 0x000000ff0600720c */ /* 0x000fe20003fa6270 */
[----:B------:R-:W-:Y:S01]  /*5900*/  @!P4 IMAD.MOV R84, RZ, RZ, -R84 ;  /* 0x000000ffff54c224 */ /* 0x000fe200078e0a54 */
[----:B------:R-:W-:Y:S01]  /*5910*/  ISETP.GT.U32.AND P4, PT, R2, R89, PT ;  /* 0x000000590200720c */ /* 0x000fe20003f84070 */
[----:B------:R-:W-:-:S04]  /*5920*/  IMAD.HI.U32 R6, R9, R91, RZ ;  /* 0x0000005b09067227 */ /* 0x000fc800078e00ff */
[C---:B------:R-:W-:Y:S02]  /*5930*/  IMAD R92, R2.reuse, R3, R92 ;  /* 0x00000003025c7224 */ /* 0x040fe400078e025c */
[----:B------:R-:W-:Y:S01]  /*5940*/  @!P0 IMAD.MOV R83, RZ, RZ, -R83 ;  /* 0x000000ffff538224 */ /* 0x000fe200078e0a53 */
[----:B------:R-:W-:Y:S01]  /*5950*/  ISETP.GT.U32.AND P0, PT, R2, R87, PT ;  /* 0x000000570200720c */ /* 0x000fe20003f04070 */
[----:B------:R-:W-:Y:S02]  /*5960*/  IMAD.MOV R6, RZ, RZ, -R6 ;  /* 0x000000ffff067224 */ /* 0x000fe400078e0a06 */
[----:B------:R-:W-:Y:S02]  /*5970*/  VIADD R11, R0, 0x1a1 ;  /* 0x000001a1000b7836 */ /* 0x000fe40000000000 */
[----:B------:R-:W-:Y:S01]  /*5980*/  @!P6 IMAD.IADD R88, R88, 0x1, -R2 ;  /* 0x000000015858e824 */ /* 0x000fe200078e0a02 */
[C---:B------:R-:W-:Y:S01]  /*5990*/  ISETP.GT.U32.AND P6, PT, R2.reuse, R92, PT ;  /* 0x0000005c0200720c */ /* 0x040fe20003fc4070 */
[----:B------:R-:W-:Y:S01]  /*59a0*/  IMAD R91, R2, R6, R91 ;  /* 0x00000006025b7224 */ /* 0x000fe200078e025b */
[----:B------:R-:W-:Y:S01]  /*59b0*/  IABS R94, R11 ;  /* 0x0000000b005e7213 */ /* 0x000fe20000000000 */
[----:B------:R-:W-:-:S02]  /*59c0*/  VIADD R6, R0, 0x1a2 ;  /* 0x000001a200067836 */ /* 0x000fc40000000000 */
[--C-:B------:R-:W-:Y:S01]  /*59d0*/  @!P3 IMAD.IADD R86, R86, 0x1, -R2.reuse ;  /* 0x000000015656b824 */ /* 0x100fe200078e0a02 */
[----:B------:R-:W-:Y:S01]  /*59e0*/  ISETP.GT.U32.AND P3, PT, R2, R91, PT ;  /* 0x0000005b0200720c */ /* 0x000fe20003f64070 */
[--C-:B------:R-:W-:Y:S01]  /*59f0*/  @!P2 IMAD.IADD R90, R90, 0x1, -R2.reuse ;  /* 0x000000015a5aa824 */ /* 0x100fe200078e0a02 */
[----:B------:R-:W-:Y:S01]  /*5a00*/  IABS R93, R6 ;  /* 0x00000006005d7213 */ /* 0x000fe20000000000 */
[----:B------:R-:W-:Y:S01]  /*5a10*/  @!P4 IMAD.IADD R89, R89, 0x1, -R2 ;  /* 0x000000015959c824 */ /* 0x000fe200078e0a02 */
[----:B------:R-:W-:Y:S01]  /*5a20*/  ISETP.GE.AND P4, PT, R10, RZ, PT ;  /* 0x000000ff0a00720c */ /* 0x000fe20003f86270 */
[----:B------:R-:W-:Y:S01]  /*5a30*/  @!P5 IMAD.MOV R86, RZ, RZ, -R86 ;  /* 0x000000ffff56d224 */ /* 0x000fe200078e0a56 */
[----:B------:R-:W-:Y:S01]  /*5a40*/  ISETP.GT.U32.AND P5, PT, R2, R90, PT ;  /* 0x0000005a0200720c */ /* 0x000fe20003fa4070 */
[----:B------:R-:W-:Y:S01]  /*5a50*/  IMAD.HI.U32 R4, R9, R94, RZ ;  /* 0x0000005e09047227 */ /* 0x000fe200078e00ff */
[----:B------:R-:W-:-:S03]  /*5a60*/  ISETP.GE.AND P2, PT, R95, RZ, PT ;  /* 0x000000ff5f00720c */ /* 0x000fc60003f46270 */
[----:B------:R-:W-:Y:S01]  /*5a70*/  @!P0 IMAD.IADD R87, R87, 0x1, -R2 ;  /* 0x0000000157578824 */ /* 0x000fe200078e0a02 */
[----:B------:R-:W-:Y:S01]  /*5a80*/  ISETP.GE.AND P0, PT, R8, RZ, PT ;  /* 0x000000ff0800720c */ /* 0x000fe20003f06270 */
[----:B------:R-:W-:Y:S02]  /*5a90*/  IMAD.MOV R7, RZ, RZ, -R4 ;  /* 0x000000ffff077224 */ /* 0x000fe400078e0a04 */
[----:B------:R-:W-:-:S04]  /*5aa0*/  IMAD.HI.U32 R3, R9, R93, RZ ;  /* 0x0000005d09037227 */ /* 0x000fc800078e00ff */
[----:B------:R-:W-:Y:S02]  /*5ab0*/  VIADD R4, R0, 0x1a0 ;  /* 0x000001a000047836 */ /* 0x000fe40000000000 */
[----:B------:R-:W-:Y:S02]  /*5ac0*/  @!P6 IMAD.IADD R92, R92, 0x1, -R2 ;  /* 0x000000015c5ce824 */ /* 0x000fe400078e0a02 */
[----:B------:R-:W-:Y:S01]  /*5ad0*/  IMAD.MOV R3, RZ, RZ, -R3 ;  /* 0x000000ffff037224 */ /* 0x000fe200078e0a03 */
[----:B------:R-:W-:Y:S01]  /*5ae0*/  IABS R95, R4 ;  /* 0x00000004005f7213 */ /* 0x000fe20000000000 */
[C---:B------:R-:W-:Y:S01]  /*5af0*/  IMAD R94, R2.reuse, R7, R94 ;  /* 0x00000007025e7224 */ /* 0x040fe200078e025e */
[C---:B------:R-:W-:Y:S01]  /*5b00*/  ISETP.GT.U32.AND P6, PT, R2.reuse, R92, PT ;  /* 0x0000005c0200720c */ /* 0x040fe20003fc4070 */
[----:B------:R-:W-:Y:S02]  /*5b10*/  IMAD R93, R2, R3, R93 ;  /* 0x00000003025d7224 */ /* 0x000fe400078e025d */
[----:B------:R-:W-:Y:S01]  /*5b20*/  @!P4 IMAD.MOV R89, RZ, RZ, -R89 ;  /* 0x000000ffff59c224 */ /* 0x000fe200078e0a59 */
[----:B------:R-:W-:Y:S01]  /*5b30*/  ISETP.GE.AND P4, PT, R97, RZ, PT ;  /* 0x000000ff6100720c */ /* 0x000fe20003f86270 */
[----:B------:R-:W-:Y:S01]  /*5b40*/  @!P5 IMAD.IADD R90, R90, 0x1, -R2 ;  /* 0x000000015a5ad824 */ /* 0x000fe200078e0a02 */
[----:B------:R-:W-:Y:S01]  /*5b50*/  ISETP.GT.U32.AND P5, PT, R2, R94, PT ;  /* 0x0000005e0200720c */ /* 0x000fe20003fa4070 */
[----:B------:R-:W-:-:S04]  /*5b60*/  IMAD.HI.U32 R3, R9, R95, RZ ;  /* 0x0000005f09037227 */ /* 0x000fc800078e00ff */
[----:B------:R-:W-:Y:S01]  /*5b70*/  @!P3 IMAD.IADD R91, R91, 0x1, -R2 ;  /* 0x000000015b5bb824 */ /* 0x000fe200078e0a02 */
[----:B------:R-:W-:Y:S01]  /*5b80*/  ISETP.GE.AND P3, PT, R96, RZ, PT ;  /* 0x000000ff6000720c */ /* 0x000fe20003f66270 */
[----:B------:R-:W-:Y:S01]  /*5b90*/  @!P0 IMAD.MOV R88, RZ, RZ, -R88 ;  /* 0x000000ffff588224 */ /* 0x000fe200078e0a58 */
[C---:B------:R-:W-:Y:S01]  /*5ba0*/  ISETP.GT.U32.AND P0, PT, R2.reuse, R93, PT ;  /* 0x0000005d0200720c */ /* 0x040fe20003f04070 */
[----:B------:R-:W-:Y:S02]  /*5bb0*/  IMAD.MOV R3, RZ, RZ, -R3 ;  /* 0x000000ffff037224 */ /* 0x000fe400078e0a03 */
[----:B------:R-:W-:Y:S01]  /*5bc0*/  @!P1 IMAD.MOV R87, RZ, RZ, -R87 ;  /* 0x000000ffff579224 */ /* 0x000fe200078e0a57 */
[----:B------:R-:W-:Y:S01]  /*5bd0*/  ISETP.GT.U32.AND P1, PT, R2, R91, PT ;  /* 0x0000005b0200720c */ /* 0x000fe20003f24070 */
[----:B------:R-:W-:Y:S02]  /*5be0*/  VIADD R8, R0, 0x19f ;  /* 0x0000019f00087836 */ /* 0x000fe40000000000 */
[--C-:B------:R-:W-:Y:S01]  /*5bf0*/  @!P6 IMAD.IADD R92, R92, 0x1, -R2.reuse ;  /* 0x000000015c5ce824 */ /* 0x100fe200078e0a02 */
[----:B------:R-:W-:Y:S01]  /*5c00*/  ISETP.GE.AND P6, PT, R11, RZ, PT ;  /* 0x000000ff0b00720c */ /* 0x000fe20003fc6270 */
[----:B------:R-:W-:Y:S01]  /*5c10*/  IMAD R95, R2, R3, R95 ;  /* 0x00000003025f7224 */ /* 0x000fe200078e025f */
[----:B------:R-:W-:Y:S01]  /*5c20*/  IABS R96, R8 ;  /* 0x0000000800607213 */ /* 0x000fe20000000000 */
[----:B------:R-:W-:-:S02]  /*5c30*/  @!P5 IMAD.IADD R94, R94, 0x1, -R2 ;  /* 0x000000015e5ed824 */ /* 0x000fc400078e0a02 */
[----:B------:R-:W-:Y:S01]  /*5c40*/  @!P4 IMAD.MOV R92, RZ, RZ, -R92 ;  /* 0x000000ffff5cc224 */ /* 0x000fe200078e0a5c */
[----:B------:R-:W-:Y:S01]  /*5c50*/  ISETP.GT.U32.AND P4, PT, R2, R95, PT ;  /* 0x0000005f0200720c */ /* 0x000fe20003f84070 */
[----:B------:R-:W-:Y:S01]  /*5c60*/  @!P0 IMAD.IADD R93, R93, 0x1, -R2 ;  /* 0x000000015d5d8824 */ /* 0x000fe200078e0a02 */
[----:B------:R-:W-:Y:S01]  /*5c70*/  ISETP.GE.AND P0, PT, R4, RZ, PT ;  /* 0x000000ff0400720c */ /* 0x000fe20003f06270 */
[----:B------:R-:W-:Y:S01]  /*5c80*/  IMAD.HI.U32 R4, R9, R96, RZ ;  /* 0x0000006009047227 */ /* 0x000fe200078e00ff */
[----:B------:R-:W-:-:S03]  /*5c90*/  ISETP.GT.U32.AND P5, PT, R2, R94, PT ;  /* 0x0000005e0200720c */ /* 0x000fc60003fa4070 */
[----:B------:R-:W-:Y:S01]  /*5ca0*/  @!P1 IMAD.IADD R91, R91, 0x1, -R2 ;  /* 0x000000015b5b9824 */ /* 0x000fe200078e0a02 */
[----:B------:R-:W-:Y:S01]  /*5cb0*/  ISETP.GE.AND P1, PT, R6, RZ, PT ;  /* 0x000000ff0600720c */ /* 0x000fe20003f26270 */
[----:B------:R-:W-:Y:S01]  /*5cc0*/  @!P2 IMAD.MOV R90, RZ, RZ, -R90 ;  /* 0x000000ffff5aa224 */ /* 0x000fe200078e0a5a */
[----:B------:R-:W-:Y:S01]  /*5cd0*/  ISETP.GT.U32.AND P2, PT, R2, R93, PT ;  /* 0x0000005d0200720c */ /* 0x000fe20003f44070 */
[----:B------:R-:W-:Y:S02]  /*5ce0*/  IMAD.MOV R7, RZ, RZ, -R4 ;  /* 0x000000ffff077224 */ /* 0x000fe400078e0a04 */
[----:B------:R-:W-:Y:S01]  /*5cf0*/  @!P3 IMAD.MOV R91, RZ, RZ, -R91 ;  /* 0x000000ffff5bb224 */ /* 0x000fe200078e0a5b */
[----:B------:R-:W-:Y:S01]  /*5d00*/  ISETP.GE.AND P3, PT, R8, RZ, PT ;  /* 0x000000ff0800720c */ /* 0x000fe20003f66270 */
[----:B------:R-:W-:Y:S02]  /*5d10*/  IMAD R96, R2, R7, R96 ;  /* 0x0000000702607224 */ /* 0x000fe400078e0260 */
[----:B------:R-:W-:-:S02]  /*5d20*/  VIADD R3, R0, 0x19e ;  /* 0x0000019e00037836 */ /* 0x000fc40000000000 */
[----:B------:R-:W-:Y:S02]  /*5d30*/  VIADD R8, R0, 0x19c ;  /* 0x0000019c00087836 */ /* 0x000fe40000000000 */
[--C-:B------:R-:W-:Y:S01]  /*5d40*/  @!P4 IMAD.IADD R95, R95, 0x1, -R2.reuse ;  /* 0x000000015f5fc824 */ /* 0x100fe200078e0a02 */
[----:B------:R-:W-:Y:S01]  /*5d50*/  IABS R97, R3 ;  /* 0x0000000300617213 */ /* 0x000fe20000000000 */
[--C-:B------:R-:W-:Y:S01]  /*5d60*/  @!P5 IMAD.IADD R94, R94, 0x1, -R2.reuse ;  /* 0x000000015e5ed824 */ /* 0x100fe200078e0a02 */
[----:B------:R-:W-:Y:S01]  /*5d70*/  ISETP.GT.U32.AND P5, PT, R2, R96, PT ;  /* 0x000000600200720c */ /* 0x000fe20003fa4070 */
[----:B------:R-:W-:Y:S01]  /*5d80*/  @!P2 IMAD.IADD R93, R93, 0x1, -R2 ;  /* 0x000000015d5da824 */ /* 0x000fe200078e0a02 */
[----:B------:R-:W-:Y:S01]  /*5d90*/  IABS R99, R8 ;  /* 0x0000000800637213 */ /* 0x000fe20000000000 */
[----:B------:R-:W-:Y:S01]  /*5da0*/  VIADD R4, R0, 0x19d ;  /* 0x0000019d00047836 */ /* 0x000fe20000000000 */
[----:B------:R-:W-:Y:S01]  /*5db0*/  ISETP.GT.U32.AND P4, PT, R2, R95, PT ;  /* 0x0000005f0200720c */ /* 0x000fe20003f84070 */
[----:B------:R-:W-:Y:S01]  /*5dc0*/  @!P1 IMAD.MOV R93, RZ, RZ, -R93 ;  /* 0x000000ffff5d9224 */ /* 0x000fe200078e0a5d */
[----:B------:R-:W-:Y:S01]  /*5dd0*/  ISETP.GE.AND P2, PT, R3, RZ, PT ;  /* 0x000000ff0300720c */ /* 0x000fe20003f46270 */
[----:B------:R-:W-:Y:S01]  /*5de0*/  IMAD.HI.U32 R3, R9, R97, RZ ;  /* 0x0000006109037227 */ /* 0x000fe200078e00ff */
[----:B------:R-:W-:-:S02]  /*5df0*/  IABS R98, R4 ;  /* 0x0000000400627213 */ /* 0x000fc40000000000 */
[----:B------:R-:W-:Y:S01]  /*5e00*/  ISETP.GE.AND P1, PT, R4, RZ, PT ;  /* 0x000000ff0400720c */ /* 0x000fe20003f26270 */
[----:B------:R-:W-:-:S04]  /*5e10*/  IMAD.HI.U32 R6, R9, R99, RZ ;  /* 0x0000006309067227 */ /* 0x000fc800078e00ff */
[----:B------:R-:W-:Y:S02]  /*5e20*/  IMAD.MOV R3, RZ, RZ, -R3 ;  /* 0x000000ffff037224 */ /* 0x000fe400078e0a03 */
[----:B------:R-:W-:Y:S02]  /*5e30*/  IMAD.MOV R6, RZ, RZ, -R6 ;  /* 0x000000ffff067224 */ /* 0x000fe400078e0a06 */
[--C-:B------:R-:W-:Y:S02]  /*5e40*/  @!P5 IMAD.IADD R96, R96, 0x1, -R2.reuse ;  /* 0x000000016060d824 */ /* 0x100fe400078e0a02 */
[C---:B------:R-:W-:Y:S02]  /*5e50*/  IMAD R97, R2.reuse, R3, R97 ;  /* 0x0000000302617224 */ /* 0x040fe400078e0261 */
[----:B------:R-:W-:Y:S01]  /*5e60*/  @!P4 IMAD.IADD R95, R95, 0x1, -R2 ;  /* 0x000000015f5fc824 */ /* 0x000fe200078e0a02 */
[C---:B------:R-:W-:Y:S01]  /*5e70*/  ISETP.GT.U32.AND P5, PT, R2.reuse, R96, PT ;  /* 0x000000600200720c */ /* 0x040fe20003fa4070 */
[C---:B------:R-:W-:Y:S01]  /*5e80*/  IMAD R99, R2.reuse, R6, R99 ;  /* 0x0000000602637224 */ /* 0x040fe200078e0263 */
[----:B------:R-:W-:Y:S01]  /*5e90*/  ISETP.GT.U32.AND P4, PT, R2, R97, PT ;  /* 0x000000610200720c */ /* 0x000fe20003f84070 */
[----:B------:R-:W-:-:S02]  /*5ea0*/  @!P0 IMAD.MOV R95, RZ, RZ, -R95 ;  /* 0x000000ffff5f8224 */ /* 0x000fc400078e0a5f */
[----:B------:R-:W-:Y:S01]  /*5eb0*/  IMAD.HI.U32 R4, R9, R98, RZ ;  /* 0x0000006209047227 */ /* 0x000fe200078e00ff */
[----:B------:R-:W-:-:S03]  /*5ec0*/  ISETP.GT.U32.AND P0, PT, R2, R99, PT ;  /* 0x000000630200720c */ /* 0x000fc60003f04070 */
[----:B------:R-:W-:Y:S02]  /*5ed0*/  IMAD.MOV R7, RZ, RZ, -R4 ;  /* 0x000000ffff077224 */ /* 0x000fe400078e0a04 */
[C---:B------:R-:W-:Y:S02]  /*5ee0*/  VIADD R4, R0.reuse, 0x19b ;  /* 0x0000019b00047836 */ /* 0x040fe40000000000 */
[----:B------:R-:W-:Y:S02]  /*5ef0*/  VIADD R10, R0, 0x199 ;  /* 0x00000199000a7836 */ /* 0x000fe40000000000 */
[--C-:B------:R-:W-:Y:S01]  /*5f00*/  @!P5 IMAD.IADD R96, R96, 0x1, -R2.reuse ;  /* 0x000000016060d824 */ /* 0x100fe200078e0a02 */
[----:B------:R-:W-:Y:S01]  /*5f10*/  IABS R100, R4 ;  /* 0x0000000400647213 */ /* 0x000fe20000000000 */
[----:B------:R-:W-:Y:S01]  /*5f20*/  VIADD R11, R0, 0x198 ;  /* 0x00000198000b7836 */ /* 0x000fe20000000000 */
[----:B------:R-:W-:Y:S01]  /*5f30*/  IABS R102, R10 ;  /* 0x0000000a00667213 */ /* 0x000fe20000000000 */
[----:B------:R-:W-:-:S02]  /*5f40*/  @!P4 IMAD.IADD R97, R97, 0x1, -R2 ;  /* 0x000000016161c824 */ /* 0x000fc400078e0a02 */
[----:B------:R-:W-:Y:S01]  /*5f50*/  @!P0 IMAD.IADD R99, R99, 0x1, -R2 ;  /* 0x0000000163638824 */ /* 0x000fe200078e0a02 */
[----:B------:R-:W-:Y:S01]  /*5f60*/  IABS R103, R11 ;  /* 0x0000000b00677213 */ /* 0x000fe20000000000 */
[----:B------:R-:W-:Y:S01]  /*5f70*/  @!P3 IMAD.MOV R96, RZ, RZ, -R96 ;  /* 0x000000ffff60b224 */ /* 0x000fe200078e0a60 */
[----:B------:R-:W-:Y:S01]  /*5f80*/  ISETP.GT.U32.AND P4, PT, R2, R97, PT ;  /* 0x000000610200720c */ /* 0x000fe20003f84070 */
[C---:B------:R-:W-:Y:S01]  /*5f90*/  IMAD.HI.U32 R3, R9.reuse, R100, RZ ;  /* 0x0000006409037227 */ /* 0x040fe200078e00ff */
[----:B------:R-:W-:Y:S02]  /*5fa0*/  ISETP.GE.AND P3, PT, R4, RZ, PT ;  /* 0x000000ff0400720c */ /* 0x000fe40003f66270 */
[----:B------:R-:W-:Y:S01]  /*5fb0*/  ISETP.GT.U32.AND P0, PT, R2, R99, PT ;  /* 0x000000630200720c */ /* 0x000fe20003f04070 */
[----:B------:R-:W-:-:S04]  /*5fc0*/  IMAD.HI.U32 R4, R9, R102, RZ ;  /* 0x0000006609047227 */ /* 0x000fc800078e00ff */
[----:B------:R-:W-:Y:S01]  /*5fd0*/  @!P6 IMAD.MOV R94, RZ, RZ, -R94 ;  /* 0x000000ffff5ee224 */ /* 0x000fe200078e0a5e */
[----:B------:R-:W-:Y:S01]  /*5fe0*/  ISETP.GE.AND P6, PT, R8, RZ, PT ;  /* 0x000000ff0800720c */ /* 0x000fe20003fc6270 */
[----:B------:R-:W-:Y:S02]  /*5ff0*/  IMAD R98, R2, R7, R98 ;  /* 0x0000000702627224 */ /* 0x000fe400078e0262 */
[----:B------:R-:W-:Y:S02]  /*6000*/  VIADD R8, R0, 0x19a ;  /* 0x0000019a00087836 */ /* 0x000fe40000000000 */
[----:B------:R-:W-:Y:S01]  /*6010*/  IMAD.MOV R3, RZ, RZ, -R3 ;  /* 0x000000ffff037224 */ /* 0x000fe200078e0a03 */
[----:B------:R-:W-:Y:S01]  /*6020*/  ISETP.GT.U32.AND P5, PT, R2, R98, PT ;  /* 0x000000620200720c */ /* 0x000fe20003fa4070 */
[----:B------:R-:W-:Y:S01]  /*6030*/  IMAD.HI.U32 R6, R9, R103, RZ ;  /* 0x0000006709067227 */ /* 0x000fe200078e00ff */
[----:B------:R-:W-:-:S03]  /*6040*/  IABS R101, R8 ;  /* 0x0000000800657213 */ /* 0x000fc60000000000 */
[----:B------:R-:W-:Y:S02]  /*6050*/  IMAD.MOV R7, RZ, RZ, -R4 ;  /* 0x000000ffff077224 */ /* 0x000fe400078e0a04 */
[C---:B------:R-:W-:Y:S02]  /*6060*/  IMAD R100, R2.reuse, R3, R100 ;  /* 0x0000000302647224 */ /* 0x040fe400078e0264 */
[----:B------:R-:W-:Y:S02]  /*6070*/  IMAD.MOV R6, RZ, RZ, -R6 ;  /* 0x000000ffff067224 */ /* 0x000fe400078e0a06 */
[C---:B------:R-:W-:Y:S02]  /*6080*/  IMAD R102, R2.reuse, R7, R102 ;  /* 0x0000000702667224 */ /* 0x040fe400078e0266 */
[----:B------:R-:W-:Y:S01]  /*6090*/  @!P4 IMAD.IADD R97, R97, 0x1, -R2 ;  /* 0x000000016161c824 */ /* 0x000fe200078e0a02 */
[C---:B------:R-:W-:Y:S01]  /*60a0*/  ISETP.GT.U32.AND P4, PT, R2.reuse, R100, PT ;  /* 0x000000640200720c */ /* 0x040fe20003f84070 */
[----:B------:R-:W-:-:S02]  /*60b0*/  IMAD R103, R2, R6, R103 ;  /* 0x0000000602677224 */ /* 0x000fc400078e0267 */
[----:B------:R-:W-:Y:S01]  /*60c0*/  @!P0 IMAD.IADD R99, R99, 0x1, -R2 ;  /* 0x0000000163638824 */ /* 0x000fe200078e0a02 */
[----:B------:R-:W-:Y:S01]  /*60d0*/  ISETP.GT.U32.AND P0, PT, R2, R102, PT ;  /* 0x000000660200720c */ /* 0x000fe20003f04070 */
[----:B------:R-:W-:Y:S02]  /*60e0*/  VIADD R4, R0, 0x197 ;  /* 0x0000019700047836 */ /* 0x000fe40000000000 */
[----:B------:R-:W-:-:S03]  /*60f0*/  IMAD.HI.U32 R3, R9, R101, RZ ;  /* 0x0000006509037227 */ /* 0x000fc600078e00ff */
[----:B------:R-:W-:Y:S01]  /*6100*/  IABS R104, R4 ;  /* 0x0000000400687213 */ /* 0x000fe20000000000 */
[----:B------:R-:W-:Y:S01]  /*6110*/  @!P6 IMAD.MOV R99, RZ, RZ, -R99 ;  /* 0x000000ffff63e224 */ /* 0x000fe200078e0a63 */
[----:B------:R-:W-:Y:S01]  /*6120*/  ISETP.GT.U32.AND P6, PT, R2, R103, PT ;  /* 0x000000670200720c */ /* 0x000fe20003fc4070 */
[----:B------:R-:W-:Y:S02]  /*6130*/  IMAD.MOV R3, RZ, RZ, -R3 ;  /* 0x000000ffff037224 */ /* 0x000fe400078e0a03 */
[----:B------:R-:W-:Y:S02]  /*6140*/  VIADD R6, R0, 0x196 ;  /* 0x0000019600067836 */ /* 0x000fe40000000000 */
[----:B------:R-:W-:Y:S02]  /*6150*/  IMAD R101, R2, R3, R101 ;  /* 0x0000000302657224 */ /* 0x000fe400078e0265 */
[----:B------:R-:W-:Y:S01]  /*6160*/  IMAD.HI.U32 R3, R9, R104, RZ ;  /* 0x0000006809037227 */ /* 0x000fe200078e00ff */
[----:B------:R-:W-:-:S03]  /*6170*/  IABS R105, R6 ;  /* 0x0000000600697213 */ /* 0x000fc60000000000 */
[--C-:B------:R-:W-:Y:S02]  /*6180*/  @!P4 IMAD.IADD R100, R100, 0x1, -R2.reuse ;  /* 0x000000016464c824 */ /* 0x100fe400078e0a02 */
[--C-:B------:R-:W-:Y:S02]  /*6190*/  @!P0 IMAD.IADD R102, R102, 0x1, -R2.reuse ;  /* 0x0000000166668824 */ /* 0x100fe400078e0a02 */
[----:B------:R-:W-:Y:S01]  /*61a0*/  IMAD.MOV R3, RZ, RZ, -R3 ;  /* 0x000000ffff037224 */ /* 0x000fe200078e0a03 */
[----:B------:R-:W-:Y:S01]  /*61b0*/  ISETP.GT.U32.AND P4, PT, R2, R100, PT ;  /* 0x000000640200720c */ /* 0x000fe20003f84070 */
[--C-:B------:R-:W-:Y:S02]  /*61c0*/  @!P5 IMAD.IADD R98, R98, 0x1, -R2.reuse ;  /* 0x000000016262d824 */ /* 0x100fe400078e0a02 */
[----:B------:R-:W-:Y:S01]  /*61d0*/  @!P6 IMAD.IADD R103, R103, 0x1, -R2 ;  /* 0x000000016767e824 */ /* 0x000fe200078e0a02 */
[C---:B------:R-:W-:Y:S01]  /*61e0*/  ISETP.GT.U32.AND P6, PT, R2.reuse, R102, PT ;  /* 0x000000660200720c */ /* 0x040fe20003fc4070 */
[C---:B------:R-:W-:Y:S01]  /*61f0*/  IMAD R104, R2.reuse, R3, R104 ;  /* 0x0000000302687224 */ /* 0x040fe200078e0268 */
[----:B------:R-:W-:Y:S01]  /*6200*/  ISETP.GT.U32.AND P5, PT, R2, R98, PT ;  /* 0x000000620200720c */ /* 0x000fe20003fa4070 */
[----:B------:R-:W-:-:S04]  /*6210*/  IMAD.HI.U32 R3, R9, R105, RZ ;  /* 0x0000006909037227 */ /* 0x000fc800078e00ff */
[----:B------:R-:W-:Y:S01]  /*6220*/  @!P2 IMAD.MOV R97, RZ, RZ, -R97 ;  /* 0x000000ffff61a224 */ /* 0x000fe200078e0a61 */
[----:B------:R-:W-:Y:S01]  /*6230*/  ISETP.GT.U32.AND P2, PT, R2, R101, PT ;  /* 0x000000650200720c */ /* 0x000fe20003f44070 */
[----:B------:R-:W-:Y:S02]  /*6240*/  IMAD.MOV R3, RZ, RZ, -R3 ;  /* 0x000000ffff037224 */ /* 0x000fe400078e0a03 */
[--C-:B------:R-:W-:Y:S01]  /*6250*/  @!P4 IMAD.IADD R100, R100, 0x1, -R2.reuse ;  /* 0x000000016464c824 */ /* 0x100fe200078e0a02 */
[----:B------:R-:W-:Y:S01]  /*6260*/  ISETP.GE.AND P4, PT, R11, RZ, PT ;  /* 0x000000ff0b00720c */ /* 0x000fe20003f86270 */
[----:B------:R-:W-:Y:S02]  /*6270*/  IMAD R105, R2, R3, R105 ;  /* 0x0000000302697224 */ /* 0x000fe400078e0269 */
[--C-:B------:R-:W-:Y:S02]  /*6280*/  @!P6 IMAD.IADD R102, R102, 0x1, -R2.reuse ;  /* 0x000000016666e824 */ /* 0x100fe400078e0a02 */
[----:B------:R-:W-:Y:S01]  /*6290*/  VIADD R7, R0, 0x195 ;  /* 0x0000019500077836 */ /* 0x000fe20000000000 */
[----:B------:R-:W-:Y:S01]  /*62a0*/  ISETP.GT.U32.AND P6, PT, R2, R105, PT ;  /* 0x000000690200720c */ /* 0x000fe20003fc4070 */
[--C-:B------:R-:W-:Y:S01]  /*62b0*/  @!P5 IMAD.IADD R98, R98, 0x1, -R2.reuse ;  /* 0x000000016262d824 */ /* 0x100fe200078e0a02 */
[----:B------:R-:W-:Y:S01]  /*62c0*/  ISETP.GE.AND P5, PT, R8, RZ, PT ;  /* 0x000000ff0800720c */ /* 0x000fe20003fa6270 */
[----:B------:R-:W-:Y:S01]  /*62d0*/  @!P2 IMAD.IADD R101, R101, 0x1, -R2 ;  /* 0x000000016565a824 */ /* 0x000fe200078e0a02 */
[----:B------:R-:W-:Y:S01]  /*62e0*/  IABS R106, R7 ;  /* 0x00000007006a7213 */ /* 0x000fe20000000000 */
[----:B------:R-:W-:Y:S01]  /*62f0*/  @!P3 IMAD.MOV R100, RZ, RZ, -R100 ;  /* 0x000000ffff64b224 */ /* 0x000fe200078e0a64 */
[----:B------:R-:W-:Y:S01]  /*6300*/  ISETP.GT.U32.AND P3, PT, R2, R103, PT ;  /* 0x000000670200720c */ /* 0x000fe20003f64070 */
[----:B------:R-:W-:Y:S01]  /*6310*/  VIADD R8, R0, 0x194 ;  /* 0x0000019400087836 */ /* 0x000fe20000000000 */
[----:B------:R-:W-:Y:S01]  /*6320*/  ISETP.GT.U32.AND P0, PT, R2, R101, PT ;  /* 0x000000650200720c */ /* 0x000fe20003f04070 */
[----:B------:R-:W-:Y:S01]  /*6330*/  @!P1 IMAD.MOV R98, RZ, RZ, -R98 ;  /* 0x000000ffff629224 */ /* 0x000fe200078e0a62 */
[----:B------:R-:W-:Y:S01]  /*6340*/  ISETP.GE.AND P1, PT, R10, RZ, PT ;  /* 0x000000ff0a00720c */ /* 0x000fe20003f26270 */
[----:B------:R-:W-:Y:S01]  /*6350*/  VIADD R10, R0, 0x193 ;  /* 0x00000193000a7836 */ /* 0x000fe20000000000 */
[----:B------:R-:W-:Y:S01]  /*6360*/  IABS R107, R8 ;  /* 0x00000008006b7213 */ /* 0x000fe20000000000 */
[----:B------:R-:W-:Y:S01]  /*6370*/  IMAD.HI.U32 R3, R9, R106, RZ ;  /* 0x0000006a09037227 */ /* 0x000fe200078e00ff */
[----:B------:R-:W-:-:S02]  /*6380*/  ISETP.GE.AND P2, PT, R4, RZ, PT ;  /* 0x000000ff0400720c */ /* 0x000fc40003f46270 */
[----:B------:R-:W-:Y:S01]  /*6390*/  IABS R108, R10 ;  /* 0x0000000a006c7213 */ /* 0x000fe20000000000 */
[----:B------:R-:W-:Y:S02]  /*63a0*/  @!P6 IMAD.IADD R105, R105, 0x1, -R2 ;  /* 0x000000016969e824 */ /* 0x000fe400078e0a02 */
[----:B------:R-:W-:-:S03]  /*63b0*/  IMAD.HI.U32 R4, R9, R107, RZ ;  /* 0x0000006b09047227 */ /* 0x000fc600078e00ff */
[----:B------:R-:W-:Y:S01]  /*63c0*/  ISETP.GT.U32.AND P6, PT, R2, R105, PT ;  /* 0x000000690200720c */ /* 0x000fe20003fc4070 */
[----:B------:R-:W-:Y:S02]  /*63d0*/  IMAD.MOV R3, RZ, RZ, -R3 ;  /* 0x000000ffff037224 */ /* 0x000fe400078e0a03 */
[----:B------:R-:W-:Y:S01]  /*63e0*/  @!P3 IMAD.IADD R103, R103, 0x1, -R2 ;  /* 0x000000016767b824 */ /* 0x000fe200078e0a02 */
[----:B------:R-:W-:Y:S01]  /*63f0*/  ISETP.GE.AND P3, PT, R6, RZ, PT ;  /* 0x000000ff0600720c */ /* 0x000fe20003f66270 */
[----:B------:R-:W-:-:S04]  /*6400*/  IMAD.HI.U32 R6, R9, R108, RZ ;  /* 0x0000006c09067227 */ /* 0x000fc800078e00ff */
[----:B------:R-:W-:Y:S02]  /*6410*/  IMAD.MOV R4, RZ, RZ, -R4 ;  /* 0x000000ffff047224 */ /* 0x000fe400078e0a04 */
[C---:B------:R-:W-:Y:S02]  /*6420*/  IMAD R106, R2.reuse, R3, R106 ;  /* 0x00000003026a7224 */ /* 0x040fe400078e026a */
[----:B------:R-:W-:Y:S01]  /*6430*/  @!P0 IMAD.IADD R101, R101, 0x1, -R2 ;  /* 0x0000000165658824 */ /* 0x000fe200078e0a02 */
[C---:B------:R-:W-:Y:S01]  /*6440*/  ISETP.GT.U32.AND P0, PT, R2.reuse, R104, PT ;  /* 0x000000680200720c */ /* 0x040fe20003f04070 */
[----:B------:R-:W-:Y:S02]  /*6450*/  IMAD.MOV R3, RZ, RZ, -R6 ;  /* 0x000000ffff037224 */ /* 0x000fe400078e0a06 */
[C---:B------:R-:W-:Y:S02]  /*6460*/  IMAD R107, R2.reuse, R4, R107 ;  /* 0x00000004026b7224 */ /* 0x040fe400078e026b */
[----:B------:R-:W-:Y:S01]  /*6470*/  @!P1 IMAD.MOV R102, RZ, RZ, -R102 ;  /* 0x000000ffff669224 */ /* 0x000fe200078e0a66 */
[C---:B------:R-:W-:Y:S01]  /*6480*/  ISETP.GT.U32.AND P1, PT, R2.reuse, R106, PT ;  /* 0x0000006a0200720c */ /* 0x040fe20003f24070 */
[----:B------:R-:W-:-:S02]  /*6490*/  IMAD R108, R2, R3, R108 ;  /* 0x00000003026c7224 */ /* 0x000fc400078e026c */
[----:B------:R-:W-:Y:S01]  /*64a0*/  @!P4 IMAD.MOV R103, RZ, RZ, -R103 ;  /* 0x000000ffff67c224 */ /* 0x000fe200078e0a67 */
[C---:B------:R-:W-:Y:S01]  /*64b0*/  ISETP.GT.U32.AND P4, PT, R2.reuse, R107, PT ;  /* 0x0000006b0200720c */ /* 0x040fe20003f84070 */
[--C-:B------:R-:W-:Y:S01]  /*64c0*/  @!P6 IMAD.IADD R105, R105, 0x1, -R2.reuse ;  /* 0x000000016969e824 */ /* 0x100fe200078e0a02 */
[----:B------:R-:W-:Y:S01]  /*64d0*/  ISETP.GT.U32.AND P6, PT, R2, R108, PT ;  /* 0x0000006c0200720c */ /* 0x000fe20003fc4070 */
[----:B------:R-:W-:Y:S02]  /*64e0*/  VIADD R6, R0, 0x192 ;  /* 0x0000019200067836 */ /* 0x000fe40000000000 */
[--C-:B------:R-:W-:Y:S01]  /*64f0*/  @!P0 IMAD.IADD R104, R104, 0x1, -R2.reuse ;  /* 0x0000000168688824 */ /* 0x100fe200078e0a02 */
[----:B------:R-:W-:Y:S01]  /*6500*/  ISETP.GE.AND P0, PT, R7, RZ, PT ;  /* 0x000000ff0700720c */ /* 0x000fe20003f06270 */
[----:B------:R-:W-:Y:S01]  /*6510*/  VIADD R7, R0, 0x191 ;  /* 0x0000019100077836 */ /* 0x000fe20000000000 */
[----:B------:R-:W-:Y:S01]  /*6520*/  IABS R109, R6 ;  /* 0x00000006006d7213 */ /* 0x000fe20000000000 */
[--C-:B------:R-:W-:Y:S01]  /*6530*/  @!P1 IMAD.IADD R106, R106, 0x1, -R2.reuse ;  /* 0x000000016a6a9824 */ /* 0x100fe200078e0a02 */
[----:B------:R-:W-:Y:S01]  /*6540*/  ISETP.GE.AND P1, PT, R10, RZ, PT ;  /* 0x000000ff0a00720c */ /* 0x000fe20003f26270 */
[----:B------:R-:W-:Y:S01]  /*6550*/  @!P5 IMAD.MOV R101, RZ, RZ, -R101 ;  /* 0x000000ffff65d224 */ /* 0x000fe200078e0a65 */
[----:B------:R-:W-:Y:S01]  /*6560*/  IABS R110, R7 ;  /* 0x00000007006e7213 */ /* 0x000fe20000000000 */
[----:B------:R-:W-:Y:S01]  /*6570*/  @!P4 IMAD.IADD R107, R107, 0x1, -R2 ;  /* 0x000000016b6bc824 */ /* 0x000fe200078e0a02 */
[C---:B------:R-:W-:Y:S01]  /*6580*/  ISETP.GT.U32.AND P4, PT, R2.reuse, R106, PT ;  /* 0x0000006a0200720c */ /* 0x040fe20003f84070 */
[----:B------:R-:W-:Y:S01]  /*6590*/  IMAD.HI.U32 R3, R9, R109, RZ ;  /* 0x0000006d09037227 */ /* 0x000fe200078e00ff */
[----:B------:R-:W-:-:S03]  /*65a0*/  ISETP.GT.U32.AND P5, PT, R2, R104, PT ;  /* 0x000000680200720c */ /* 0x000fc60003fa4070 */
[----:B------:R-:W-:Y:S01]  /*65b0*/  @!P6 IMAD.IADD R108, R108, 0x1, -R2 ;  /* 0x000000016c6ce824 */ /* 0x000fe200078e0a02 */
[----:B------:R-:W-:Y:S01]  /*65c0*/  ISETP.GT.U32.AND P6, PT, R2, R107, PT ;  /* 0x0000006b0200720c */ /* 0x000fe20003fc4070 */
[----:B------:R-:W-:Y:S02]  /*65d0*/  IMAD.MOV R4, RZ, RZ, -R3 ;  /* 0x000000ffff047224 */ /* 0x000fe400078e0a03 */
[----:B------:R-:W-:-:S04]  /*65e0*/  IMAD.HI.U32 R3, R9, R110, RZ ;  /* 0x0000006e09037227 */ /* 0x000fc800078e00ff */
[----:B------:R-:W-:Y:S02]  /*65f0*/  IMAD R109, R2, R4, R109 ;  /* 0x00000004026d7224 */ /* 0x000fe400078e026d */
[----:B------:R-:W-:Y:S02]  /*6600*/  IMAD.MOV R3, RZ, RZ, -R3 ;  /* 0x000000ffff037224 */ /* 0x000fe400078e0a03 */
[----:B------:R-:W-:Y:S01]  /*6610*/  @!P4 IMAD.IADD R106, R106, 0x1, -R2 ;  /* 0x000000016a6ac824 */ /* 0x000fe200078e0a02 */
[C---:B------:R-:W-:Y:S01]  /*6620*/  ISETP.GT.U32.AND P4, PT, R2.reuse, R109, PT ;  /* 0x0000006d0200720c */ /* 0x040fe20003f84070 */
[----:B------:R-:W-:Y:S02]  /*6630*/  IMAD R110, R2, R3, R110 ;  /* 0x00000003026e7224 */ /* 0x000fe400078e026e */
[--C-:B------:R-:W-:Y:S01]  /*6640*/  @!P5 IMAD.IADD R104, R104, 0x1, -R2.reuse ;  /* 0x000000016868d824 */ /* 0x100fe200078e0a02 */
[----:B------:R-:W-:Y:S01]  /*6650*/  ISETP.GE.AND P5, PT, R8, RZ, PT ;  /* 0x000000ff0800720c */ /* 0x000fe20003fa6270 */
[----:B------:R-:W-:Y:S01]  /*6660*/  @!P6 IMAD.IADD R107, R107, 0x1, -R2 ;  /* 0x000000016b6be824 */ /* 0x000fe200078e0a02 */
[----:B------:R-:W-:Y:S01]  /*6670*/  ISETP.GT.U32.AND P6, PT, R2, R110, PT ;  /* 0x0000006e0200720c */ /* 0x000fe20003fc4070 */
[----:B------:R-:W-:-:S02]  /*6680*/  VIADD R8, R0, 0x190 ;  /* 0x0000019000087836 */ /* 0x000fc40000000000 */
[----:B------:R-:W-:Y:S02]  /*6690*/  VIADD R10, R0, 0x18f ;  /* 0x0000018f000a7836 */ /* 0x000fe40000000000 */
[----:B------:R-:W-:Y:S01]  /*66a0*/  @!P3 IMAD.MOV R105, RZ, RZ, -R105 ;  /* 0x000000ffff69b224 */ /* 0x000fe200078e0a69 */
[----:B------:R-:W-:Y:S01]  /*66b0*/  IABS R111, R8 ;  /* 0x00000008006f7213 */ /* 0x000fe20000000000 */
[----:B------:R-:W-:Y:S01]  /*66c0*/  @!P4 IMAD.IADD R109, R109, 0x1, -R2 ;  /* 0x000000016d6dc824 */ /* 0x000fe200078e0a02 */
[----:B------:R-:W-:Y:S01]  /*66d0*/  IABS R112, R10 ;  /* 0x0000000a00707213 */ /* 0x000fe20000000000 */
[----:B------:R-:W-:Y:S01]  /*66e0*/  @!P2 IMAD.MOV R104, RZ, RZ, -R104 ;  /* 0x000000ffff68a224 */ /* 0x000fe200078e0a68 */
[----:B------:R-:W-:Y:S01]  /*66f0*/  ISETP.GE.AND P4, PT, R7, RZ, PT ;  /* 0x000000ff0700720c */ /* 0x000fe20003f86270 */
        /* <DEDUP_REMOVED lines=8> */
[----:B------:R-:W-:Y:S01]  /*6780*/  VIADD R11, R0, 0x18e ;  /* 0x0000018e000b7836 */ /* 0x000fe20000000000 */
[C---:B------:R-:W-:Y:S01]  /*6790*/  ISETP.GT.U32.AND P3, PT, R2.reuse, R111, PT ;  /* 0x0000006f0200720c */ /* 0x040fe20003f64070 */
[C---:B------:R-:W-:Y:S02]  /*67a0*/  IMAD R112, R2.reuse, R7, R112 ;  /* 0x0000000702707224 */ /* 0x040fe400078e0270 */
[----:B------:R-:W-:Y:S01]  /*67b0*/  @!P6 IMAD.IADD R109, R109, 0x1, -R2 ;  /* 0x000000016d6de824 */ /* 0x000fe200078e0a02 */
[----:B------:R-:W-:Y:S01]  /*67c0*/  IABS R113, R11 ;  /* 0x0000000b00717213 */ /* 0x000fe20000000000 */
[----:B------:R-:W-:Y:S01]  /*67d0*/  @!P0 IMAD.MOV R106, RZ, RZ, -R106 ;  /* 0x000000ffff6a8224 */ /* 0x000fe200078e0a6a */
[----:B------:R-:W-:Y:S01]  /*67e0*/  ISETP.GT.U32.AND P6, PT, R2, R112, PT ;  /* 0x000000700200720c */ /* 0x000fe20003fc4070 */
[----:B------:R-:W-:Y:S01]  /*67f0*/  VIADD R4, R0, 0x18d ;  /* 0x0000018d00047836 */ /* 0x000fe20000000000 */
[----:B------:R-:W-:Y:S01]  /*6800*/  ISETP.GT.U32.AND P0, PT, R2, R110, PT ;  /* 0x0000006e0200720c */ /* 0x000fe20003f04070 */
[----:B------:R-:W-:-:S03]  /*6810*/  IMAD.HI.U32 R3, R9, R113, RZ ;  /* 0x0000007109037227 */ /* 0x000fc600078e00ff */
[----:B------:R-:W-:Y:S01]  /*6820*/  IABS R114, R4 ;  /* 0x0000000400727213 */ /* 0x000fe20000000000 */
[--C-:B------:R-:W-:Y:S01]  /*6830*/  @!P3 IMAD.IADD R111, R111, 0x1, -R2.reuse ;  /* 0x000000016f6fb824 */ /* 0x100fe200078e0a02 */
[----:B------:R-:W-:Y:S01]  /*6840*/  ISETP.GE.AND P3, PT, R4, RZ, PT ;  /* 0x000000ff0400720c */ /* 0x000fe20003f66270 */
[--C-:B------:R-:W-:Y:S01]  /*6850*/  @!P2 IMAD.IADD R108, R108, 0x1, -R2.reuse ;  /* 0x000000016c6ca824 */ /* 0x100fe200078e0a02 */
[----:B------:R-:W-:Y:S01]  /*6860*/  ISETP.GE.AND P2, PT, R6, RZ, PT ;  /* 0x000000ff0600720c */ /* 0x000fe20003f46270 */
[----:B------:R-:W-:Y:S02]  /*6870*/  IMAD.MOV R3, RZ, RZ, -R3 ;  /* 0x000000ffff037224 */ /* 0x000fe400078e0a03 */
[----:B------:R-:W-:Y:S01]  /*6880*/  @!P6 IMAD.IADD R112, R112, 0x1, -R2 ;  /* 0x000000017070e824 */ /* 0x000fe200078e0a02 */
[C---:B------:R-:W-:Y:S01]  /*6890*/  ISETP.GT.U32.AND P6, PT, R2.reuse, R111, PT ;  /* 0x0000006f0200720c */ /* 0x040fe20003fc4070 */
[----:B------:R-:W-:Y:S02]  /*68a0*/  IMAD R113, R2, R3, R113 ;  /* 0x0000000302717224 */ /* 0x000fe400078e0271 */
[----:B------:R-:W-:-:S04]  /*68b0*/  IMAD.HI.U32 R3, R9, R114, RZ ;  /* 0x0000007209037227 */ /* 0x000fc800078e00ff */
[----:B------:R-:W-:Y:S01]  /*68c0*/  @!P0 IMAD.IADD R110, R110, 0x1, -R2 ;  /* 0x000000016e6e8824 */ /* 0x000fe200078e0a02 */
[----:B------:R-:W-:Y:S01]  /*68d0*/  ISETP.GE.AND P0, PT, R11, RZ, PT ;  /* 0x000000ff0b00720c */ /* 0x000fe20003f06270 */
[----:B------:R-:W-:Y:S02]  /*68e0*/  IMAD.MOV R3, RZ, RZ, -R3 ;  /* 0x000000ffff037224 */ /* 0x000fe400078e0a03 */
[----:B------:R-:W-:Y:S01]  /*68f0*/  @!P4 IMAD.MOV R110, RZ, RZ, -R110 ;  /* 0x000000ffff6ec224 */ /* 0x000fe200078e0a6e */
[C---:B------:R-:W-:Y:S01]  /*6900*/  ISETP.GT.U32.AND P4, PT, R2.reuse, R113, PT ;  /* 0x000000710200720c */ /* 0x040fe20003f84070 */
[----:B------:R-:W-:Y:S02]  /*6910*/  IMAD R114, R2, R3, R114 ;  /* 0x0000000302727224 */ /* 0x000fe400078e0272 */
[----:B------:R-:W-:Y:S01]  /*6920*/  @!P5 IMAD.MOV R107, RZ, RZ, -R107 ;  /* 0x000000ffff6bd224 */ /* 0x000fe200078e0a6b */
[----:B------:R-:W-:Y:S01]  /*6930*/  ISETP.GE.AND P5, PT, R8, RZ, PT ;  /* 0x000000ff0800720c */ /* 0x000fe20003fa6270 */
[----:B------:R-:W-:Y:S01]  /*6940*/  @!P2 IMAD.MOV R109, RZ, RZ, -R109 ;  /* 0x000000ffff6da224 */ /* 0x000fe200078e0a6d */
[----:B------:R-:W-:Y:S01]  /*6950*/  ISETP.GT.U32.AND P2, PT, R2, R112, PT ;  /* 0x000000700200720c */ /* 0x000fe20003f44070 */
[----:B------:R-:W-:-:S02]  /*6960*/  VIADD R6, R0, 0x18c ;  /* 0x0000018c00067836 */ /* 0x000fc40000000000 */
[----:B------:R-:W-:Y:S01]  /*6970*/  @!P6 IMAD.IADD R111, R111, 0x1, -R2 ;  /* 0x000000016f6fe824 */ /* 0x000fe200078e0a02 */
[----:B------:R-:W-:Y:S01]  /*6980*/  ISETP.GT.U32.AND P6, PT, R2, R114, PT ;  /* 0x000000720200720c */ /* 0x000fe20003fc4070 */
[----:B------:R-:W-:Y:S01]  /*6990*/  VIADD R8, R0, 0x18b ;  /* 0x0000018b00087836 */ /* 0x000fe20000000000 */
[----:B------:R-:W-:Y:S01]  /*69a0*/  IABS R115, R6 ;  /* 0x0000000600737213 */ /* 0x000fe20000000000 */
[----:B------:R-:W-:Y:S01]  /*69b0*/  @!P1 IMAD.MOV R108, RZ, RZ, -R108 ;  /* 0x000000ffff6c9224 */ /* 0x000fe200078e0a6c */
[----:B------:R-:W-:Y:S01]  /*69c0*/  ISETP.GE.AND P1, PT, R10, RZ, PT ;  /* 0x000000ff0a00720c */ /* 0x000fe20003f26270 */
[----:B------:R-:W-:Y:S01]  /*69d0*/  @!P4 IMAD.IADD R113, R113, 0x1, -R2 ;  /* 0x000000017171c824 */ /* 0x000fe200078e0a02 */
[----:B------:R-:W-:Y:S01]  /*69e0*/  IABS R116, R8 ;  /* 0x0000000800747213 */ /* 0x000fe20000000000 */
[----:B------:R-:W-:Y:S01]  /*69f0*/  IMAD.HI.U32 R3, R9, R115, RZ ;  /* 0x0000007309037227 */ /* 0x000fe200078e00ff */
[----:B------:R-:W-:-:S03]  /*6a00*/  ISETP.GE.AND P4, PT, R8, RZ, PT ;  /* 0x000000ff0800720c */ /* 0x000fc60003f86270 */
[----:B------:R-:W-:Y:S02]  /*6a10*/  VIADD R10, R0, 0x18a ;  /* 0x0000018a000a7836 */ /* 0x000fe40000000000 */
[----:B------:R-:W-:Y:S01]  /*6a20*/  @!P2 IMAD.IADD R112, R112, 0x1, -R2 ;  /* 0x000000017070a824 */ /* 0x000fe200078e0a02 */
[----:B------:R-:W-:Y:S01]  /*6a30*/  ISETP.GE.AND P2, PT, R6, RZ, PT ;  /* 0x000000ff0600720c */ /* 0x000fe20003f46270 */
[----:B------:R-:W-:Y:S01]  /*6a40*/  @!P5 IMAD.MOV R111, RZ, RZ, -R111 ;  /* 0x000000ffff6fd224 */ /* 0x000fe200078e0a6f */
[----:B------:R-:W-:Y:S01]  /*6a50*/  ISETP.GT.U32.AND P5, PT, R2, R113, PT ;  /* 0x000000710200720c */ /* 0x000fe20003fa4070 */
[----:B------:R-:W-:Y:S01]  /*6a60*/  IMAD.HI.U32 R4, R9, R116, RZ ;  /* 0x0000007409047227 */ /* 0x000fe200078e00ff */
[----:B------:R-:W-:-:S03]  /*6a70*/  IABS R117, R10 ;  /* 0x0000000a00757213 */ /* 0x000fc60000000000 */
[----:B------:R-:W-:Y:S02]  /*6a80*/  IMAD.MOV R6, RZ, RZ, -R3 ;  /* 0x000000ffff067224 */ /* 0x000fe400078e0a03 */
[----:B------:R-:W-:Y:S02]  /*6a90*/  @!P6 IMAD.IADD R114, R114, 0x1, -R2 ;  /* 0x000000017272e824 */ /* 0x000fe400078e0a02 */
[----:B------:R-:W-:Y:S02]  /*6aa0*/  IMAD.MOV R7, RZ, RZ, -R4 ;  /* 0x000000ffff077224 */ /* 0x000fe400078e0a04 */
[C---:B------:R-:W-:Y:S01]  /*6ab0*/  IMAD R115, R2.reuse, R6, R115 ;  /* 0x0000000602737224 */ /* 0x040fe200078e0273 */
[----:B------:R-:W-:Y:S01]  /*6ac0*/  ISETP.GT.U32.AND P6, PT, R2, R114, PT ;  /* 0x000000720200720c */ /* 0x000fe20003fc4070 */
[----:B------:R-:W-:-:S04]  /*6ad0*/  IMAD.HI.U32 R3, R9, R117, RZ ;  /* 0x0000007509037227 */ /* 0x000fc800078e00ff */
[C---:B------:R-:W-:Y:S02]  /*6ae0*/  IMAD R116, R2.reuse, R7, R116 ;  /* 0x0000000702747224 */ /* 0x040fe400078e0274 */
[----:B------:R-:W-:Y:S01]  /*6af0*/  @!P1 IMAD.MOV R112, RZ, RZ, -R112 ;  /* 0x000000ffff709224 */ /* 0x000fe200078e0a70 */
[C---:B------:R-:W-:Y:S01]  /*6b00*/  ISETP.GT.U32.AND P1, PT, R2.reuse, R115, PT ;  /* 0x000000730200720c */ /* 0x040fe20003f24070 */
[----:B------:R-:W-:Y:S02]  /*6b10*/  IMAD.MOV R3, RZ, RZ, -R3 ;  /* 0x000000ffff037224 */ /* 0x000fe400078e0a03 */
[----:B------:R-:W-:Y:S01]  /*6b20*/  @!P5 IMAD.IADD R113, R113, 0x1, -R2 ;  /* 0x000000017171d824 */ /* 0x000fe200078e0a02 */
[C---:B------:R-:W-:Y:S01]  /*6b30*/  ISETP.GT.U32.AND P5, PT, R2.reuse, R116, PT ;  /* 0x000000740200720c */ /* 0x040fe20003fa4070 */
[----:B------:R-:W-:Y:S02]  /*6b40*/  IMAD R117, R2, R3, R117 ;  /* 0x0000000302757224 */ /* 0x000fe400078e0275 */
[----:B------:R-:W-:-:S02]  /*6b50*/  VIADD R6, R0, 0x189 ;  /* 0x0000018900067836 */ /* 0x000fc40000000000 */
[--C-:B------:R-:W-:Y:S01]  /*6b60*/  @!P6 IMAD.IADD R114, R114, 0x1, -R2.reuse ;  /* 0x000000017272e824 */ /* 0x100fe200078e0a02 */
[----:B------:R-:W-:Y:S01]  /*6b70*/  ISETP.GT.U32.AND P6, PT, R2, R117, PT ;  /* 0x000000750200720c */ /* 0x000fe20003fc4070 */
[----:B------:R-:W-:Y:S01]  /*6b80*/  VIADD R7, R0, 0x188 ;  /* 0x0000018800077836 */ /* 0x000fe20000000000 */
[----:B------:R-:W-:Y:S01]  /*6b90*/  IABS R118, R6 ;  /* 0x0000000600767213 */ /* 0x000fe20000000000 */
[--C-:B------:R-:W-:Y:S01]  /*6ba0*/  @!P1 IMAD.IADD R115, R115, 0x1, -R2.reuse ;  /* 0x0000000173739824 */ /* 0x100fe200078e0a02 */
[----:B------:R-:W-:Y:S01]  /*6bb0*/  ISETP.GE.AND P1, PT, R10, RZ, PT ;  /* 0x000000ff0a00720c */ /* 0x000fe20003f26270 */
[----:B------:R-:W-:Y:S01]  /*6bc0*/  VIADD R11, R0, 0x186 ;  /* 0x00000186000b7836 */ /* 0x000fe20000000000 */
[----:B------:R-:W-:Y:S01]  /*6bd0*/  IABS R119, R7 ;  /* 0x0000000700777213 */ /* 0x000fe20000000000 */
[----:B------:R-:W-:Y:S01]  /*6be0*/  @!P5 IMAD.IADD R116, R116, 0x1, -R2 ;  /* 0x000000017474d824 */ /* 0x000fe200078e0a02 */
[----:B------:R-:W-:Y:S01]  /*6bf0*/  ISETP.GT.U32.AND P5, PT, R2, R115, PT ;  /* 0x000000730200720c */ /* 0x000fe20003fa4070 */
[----:B------:R-:W-:Y:S01]  /*6c00*/  IMAD.HI.U32 R3, R9, R118, RZ ;  /* 0x0000007609037227 */ /* 0x000fe200078e00ff */
[----:B------:R-:W-:-:S03]  /*6c10*/  IABS R121, R11 ;  /* 0x0000000b00797213 */ /* 0x000fc60000000000 */
[----:B------:R-:W-:Y:S02]  /*6c20*/  IMAD.MOV R3, RZ, RZ, -R3 ;  /* 0x000000ffff037224 */ /* 0x000fe400078e0a03 */
[----:B------:R-:W-:Y:S01]  /*6c30*/  @!P6 IMAD.IADD R117, R117, 0x1, -R2 ;  /* 0x000000017575e824 */ /* 0x000fe200078e0a02 */
[----:B------:R-:W-:Y:S01]  /*6c40*/  ISETP.GT.U32.AND P6, PT, R2, R116, PT ;  /* 0x000000740200720c */ /* 0x000fe20003fc4070 */
[----:B------:R-:W-:-:S04]  /*6c50*/  IMAD.HI.U32 R4, R9, R119, RZ ;  /* 0x0000007709047227 */ /* 0x000fc800078e00ff */
[C---:B------:R-:W-:Y:S02]  /*6c60*/  IMAD R118, R2.reuse, R3, R118 ;  /* 0x0000000302767224 */ /* 0x040fe400078e0276 */
[----:B------:R-:W-:Y:S02]  /*6c70*/  IMAD.MOV R4, RZ, RZ, -R4 ;  /* 0x000000ffff047224 */ /* 0x000fe400078e0a04 */
[----:B------:R-:W-:Y:S01]  /*6c80*/  @!P5 IMAD.IADD R115, R115, 0x1, -R2 ;  /* 0x000000017373d824 */ /* 0x000fe200078e0a02 */
[C---:B------:R-:W-:Y:S01]  /*6c90*/  ISETP.GT.U32.AND P5, PT, R2.reuse, R118, PT ;  /* 0x000000760200720c */ /* 0x040fe20003fa4070 */
[----:B------:R-:W-:Y:S02]  /*6ca0*/  IMAD R119, R2, R4, R119 ;  /* 0x0000000402777224 */ /* 0x000fe400078e0277 */
[----:B------:R-:W-:-:S04]  /*6cb0*/  IMAD.HI.U32 R4, R9, R121, RZ ;  /* 0x0000007909047227 */ /* 0x000fc800078e00ff */
[----:B------:R-:W-:Y:S01]  /*6cc0*/  @!P6 IMAD.IADD R116, R116, 0x1, -R2 ;  /* 0x000000017474e824 */ /* 0x000fe200078e0a02 */
[----:B------:R-:W-:Y:S01]  /*6cd0*/  ISETP.GT.U32.AND P6, PT, R2, R119, PT ;  /* 0x000000770200720c */ /* 0x000fe20003fc4070 */
[----:B------:R-:W-:Y:S02]  /*6ce0*/  VIADD R8, R0, 0x187 ;  /* 0x0000018700087836 */ /* 0x000fe40000000000 */
[----:B------:R-:W-:Y:S02]  /*6cf0*/  IMAD.MOV R4, RZ, RZ, -R4 ;  /* 0x000000ffff047224 */ /* 0x000fe400078e0a04 */
[----:B------:R-:W-:Y:S01]  /*6d00*/  @!P5 IMAD.IADD R118, R118, 0x1, -R2 ;  /* 0x000000017676d824 */ /* 0x000fe200078e0a02 */
[----:B------:R-:W-:Y:S01]  /*6d10*/  IABS R120, R8 ;  /* 0x0000000800787213 */ /* 0x000fe20000000000 */
[----:B------:R-:W-:Y:S02]  /*6d20*/  IMAD R121, R2, R4, R121 ;  /* 0x0000000402797224 */ /* 0x000fe400078e0279 */
[----:B------:R-:W-:Y:S01]  /*6d30*/  @!P3 IMAD.MOV R114, RZ, RZ, -R114 ;  /* 0x000000ffff72b224 */ /* 0x000fe200078e0a72 */
[----:B------:R-:W-:Y:S01]  /*6d40*/  ISETP.GE.AND P3, PT, R6, RZ, PT ;  /* 0x000000ff0600720c */ /* 0x000fe20003f66270 */
[----:B------:R-:W-:-:S02]  /*6d50*/  VIADD R6, R0, 0x185 ;  /* 0x0000018500067836 */ /* 0x000fc40000000000 */
[----:B------:R-:W-:-:S03]  /*6d60*/  IMAD.HI.U32 R3, R9, R120, RZ ;  /* 0x0000007809037227 */ /* 0x000fc600078e00ff */
[----:B------:R-:W-:Y:S01]  /*6d70*/  IABS R122, R6 ;  /* 0x00000006007a7213 */ /* 0x000fe20000000000 */
[----:B------:R-:W-:Y:S01]  /*6d80*/  @!P2 IMAD.MOV R115, RZ, RZ, -R115 ;  /* 0x000000ffff73a224 */ /* 0x000fe200078e0a73 */
[C---:B------:R-:W-:Y:S01]  /*6d90*/  ISETP.GT.U32.AND P2, PT, R2.reuse, R118, PT ;  /* 0x000000760200720c */ /* 0x040fe20003f44070 */
[----:B------:R-:W-:Y:S01]  /*6da0*/  @!P4 IMAD.MOV R116, RZ, RZ, -R116 ;  /* 0x000000ffff74c224 */ /* 0x000fe200078e0a74 */
[----:B------:R-:W-:Y:S01]  /*6db0*/  ISETP.GT.U32.AND P4, PT, R2, R121, PT ;  /* 0x000000790200720c */ /* 0x000fe20003f84070 */
[----:B------:R-:W-:Y:S02]  /*6dc0*/  @!P6 IMAD.IADD R119, R119, 0x1, -R2 ;  /* 0x000000017777e824 */ /* 0x000fe400078e0a02 */
[----:B------:R-:W-:Y:S02]  /*6dd0*/  IMAD.MOV R3, RZ, RZ, -R3 ;  /* 0x000000ffff037224 */ /* 0x000fe400078e0a03 */
[----:B------:R-:W-:Y:S01]  /*6de0*/  VIADD R4, R0, 0x184 ;  /* 0x0000018400047836 */ /* 0x000fe20000000000 */
[C---:B------:R-:W-:Y:S01]  /*6df0*/  ISETP.GT.U32.AND P6, PT, R2.reuse, R119, PT ;  /* 0x000000770200720c */ /* 0x040fe20003fc4070 */
[----:B------:R-:W-:-:S02]  /*6e00*/  IMAD R120, R2, R3, R120 ;  /* 0x0000000302787224 */ /* 0x000fc400078e0278 */
[----:B------:R-:W-:Y:S01]  /*6e10*/  IMAD.HI.U32 R3, R9, R122, RZ ;  /* 0x0000007a09037227 */ /* 0x000fe200078e00ff */
[----:B------:R-:W-:Y:S02]  /*6e20*/  IABS R123, R4 ;  /* 0x00000004007b7213 */ /* 0x000fe40000000000 */
[----:B------:R-:W-:Y:S01]  /*6e30*/  ISETP.GT.U32.AND P5, PT, R2, R120, PT ;  /* 0x000000780200720c */ /* 0x000fe20003fa4070 */
[----:B------:R-:W-:Y:S02]  /*6e40*/  IMAD.MOV R3, RZ, RZ, -R3 ;  /* 0x000000ffff037224 */ /* 0x000fe400078e0a03 */
[--C-:B------:R-:W-:Y:S01]  /*6e50*/  @!P2 IMAD.IADD R118, R118, 0x1, -R2.reuse ;  /* 0x000000017676a824 */ /* 0x100fe200078e0a02 */
[----:B------:R-:W-:Y:S01]  /*6e60*/  ISETP.GE.AND P2, PT, R11, RZ, PT ;  /* 0x000000ff0b00720c */ /* 0x000fe20003f46270 */
[----:B------:R-:W-:Y:S01]  /*6e70*/  @!P4 IMAD.IADD R121, R121, 0x1, -R2 ;  /* 0x000000017979c824 */ /* 0x000fe200078e0a02 */
[----:B------:R-:W-:Y:S01]  /*6e80*/  ISETP.GE.AND P4, PT, R6, RZ, PT ;  /* 0x000000ff0600720c */ /* 0x000fe20003f86270 */
[----:B------:R-:W-:-:S02]  /*6e90*/  IMAD R122, R2, R3, R122 ;  /* 0x00000003027a7224 */ /* 0x000fc400078e027a */
[----:B------:R-:W-:Y:S01]  /*6ea0*/  @!P3 IMAD.MOV R118, RZ, RZ, -R118 ;  /* 0x000000ffff76b224 */ /* 0x000fe200078e0a76 */
[----:B------:R-:W-:Y:S01]  /*6eb0*/  ISETP.GT.U32.AND P3, PT, R2, R121, PT ;  /* 0x000000790200720c */ /* 0x000fe20003f64070 */
[----:B------:R-:W-:-:S04]  /*6ec0*/  IMAD.HI.U32 R3, R9, R123, RZ ;  /* 0x0000007b09037227 */ /* 0x000fc800078e00ff */
[----:B------:R-:W-:Y:S01]  /*6ed0*/  @!P0 IMAD.MOV R113, RZ, RZ, -R113 ;  /* 0x000000ffff718224 */ /* 0x000fe200078e0a71 */
[C---:B------:R-:W-:Y:S01]  /*6ee0*/  ISETP.GT.U32.AND P0, PT, R2.reuse, R117, PT ;  /* 0x000000750200720c */ /* 0x040fe20003f04070 */
[--C-:B------:R-:W-:Y:S01]  /*6ef0*/  @!P6 IMAD.IADD R119, R119, 0x1, -R2.reuse ;  /* 0x000000017777e824 */ /* 0x100fe200078e0a02 */
[----:B------:R-:W-:Y:S01]  /*6f00*/  ISETP.GT.U32.AND P6, PT, R2, R122, PT ;  /* 0x0000007a0200720c */ /* 0x000fe20003fc4070 */
[----:B------:R-:W-:Y:S02]  /*6f10*/  IMAD.MOV R3, RZ, RZ, -R3 ;  /* 0x000000ffff037224 */ /* 0x000fe400078e0a03 */
[--C-:B------:R-:W-:Y:S02]  /*6f20*/  @!P5 IMAD.IADD R120, R120, 0x1, -R2.reuse ;  /* 0x000000017878d824 */ /* 0x100fe400078e0a02 */
[C---:B------:R-:W-:Y:S02]  /*6f30*/  IMAD R123, R2.reuse, R3, R123 ;  /* 0x00000003027b7224 */ /* 0x040fe400078e027b */
[--C-:B------:R-:W-:Y:S01]  /*6f40*/  @!P3 IMAD.IADD R121, R121, 0x1, -R2.reuse ;  /* 0x000000017979b824 */ /* 0x100fe200078e0a02 */
[----:B------:R-:W-:Y:S01]  /*6f50*/  ISETP.GT.U32.AND P5, PT, R2, R120, PT ;  /* 0x000000780200720c */ /* 0x000fe20003fa4070 */
[----:B------:R-:W-:Y:S01]  /*6f60*/  VIADD R3, R0, 0x183 ;  /* 0x0000018300037836 */ /* 0x000fe20000000000 */
[----:B------:R-:W-:Y:S01]  /*6f70*/  ISETP.GT.U32.AND P3, PT, R2, R123, PT ;  /* 0x0000007b0200720c */ /* 0x000fe20003f64070 */
[--C-:B------:R-:W-:Y:S01]  /*6f80*/  @!P0 IMAD.IADD R117, R117, 0x1, -R2.reuse ;  /* 0x0000000175758824 */ /* 0x100fe200078e0a02 */
[----:B------:R-:W-:Y:S01]  /*6f90*/  ISETP.GE.AND P0, PT, R7, RZ, PT ;  /* 0x000000ff0700720c */ /* 0x000fe20003f06270 */
[----:B------:R-:W-:Y:S01]  /*6fa0*/  @!P6 IMAD.IADD R122, R122, 0x1, -R2 ;  /* 0x000000017a7ae824 */ /* 0x000fe200078e0a02 */
[----:B------:R-:W-:Y:S01]  /*6fb0*/  IABS R124, R3 ;  /* 0x00000003007c7213 */ /* 0x000fe20000000000 */
[----:B------:R-:W-:Y:S01]  /*6fc0*/  @!P1 IMAD.MOV R117, RZ, RZ, -R117 ;  /* 0x000000ffff759224 */ /* 0x000fe200078e0a75 */
[----:B------:R-:W-:Y:S01]  /*6fd0*/  ISETP.GE.AND P1, PT, R8, RZ, PT ;  /* 0x000000ff0800720c */ /* 0x000fe20003f26270 */
[----:B------:R-:W-:Y:S01]  /*6fe0*/  VIADD R6, R0, 0x181 ;  /* 0x0000018100067836 */ /* 0x000fe20000000000 */
[----:B------:R-:W-:Y:S01]  /*6ff0*/  ISETP.GT.U32.AND P6, PT, R2, R122, PT ;  /* 0x0000007a0200720c */ /* 0x000fe20003fc4070 */
[----:B------:R-:W-:-:S02]  /*7000*/  VIADD R7, R0, 0x180 ;  /* 0x0000018000077836 */ /* 0x000fc40000000000 */
[--C-:B------:R-:W-:Y:S01]  /*7010*/  @!P5 IMAD.IADD R120, R120, 0x1, -R2.reuse ;  /* 0x000000017878d824 */ /* 0x100fe200078e0a02 */
[----:B------:R-:W-:Y:S01]  /*7020*/  ISETP.GE.AND P5, PT, R4, RZ, PT ;  /* 0x000000ff0400720c */ /* 0x000fe20003fa6270 */
[--C-:B------:R-:W-:Y:S01]  /*7030*/  @!P3 IMAD.IADD R123, R123, 0x1, -R2.reuse ;  /* 0x000000017b7bb824 */ /* 0x100fe200078e0a02 */
[----:B------:R-:W-:Y:S01]  /*7040*/  IABS R126, R6 ;  /* 0x00000006007e7213 */ /* 0x000fe20000000000 */
[----:B------:R-:W-:Y:S01]  /*7050*/  @!P0 IMAD.MOV R119, RZ, RZ, -R119 ;  /* 0x000000ffff778224 */ /* 0x000fe200078e0a77 */
[----:B------:R-:W-:Y:S01]  /*7060*/  ISETP.GE.AND P0, PT, R3, RZ, PT ;  /* 0x000000ff0300720c */ /* 0x000fe20003f06270 */
[----:B------:R-:W-:Y:S01]  /*7070*/  VIADD R4, R0, 0x182 ;  /* 0x0000018200047836 */ /* 0x000fe20000000000 */
[----:B------:R-:W-:Y:S01]  /*7080*/  ISETP.GT.U32.AND P3, PT, R2, R123, PT ;  /* 0x0000007b0200720c */ /* 0x000fe20003f64070 */
[----:B------:R-:W-:Y:S01]  /*7090*/  IMAD.HI.U32 R3, R9, R124, RZ ;  /* 0x0000007c09037227 */ /* 0x000fe200078e00ff */
[----:B------:R-:W-:Y:S02]  /*70a0*/  IABS R127, R7 ;  /* 0x00000007007f7213 */ /* 0x000fe40000000000 */
[----:B------:R-:W-:Y:S01]  /*70b0*/  IABS R125, R4 ;  /* 0x00000004007d7213 */ /* 0x000fe20000000000 */
[----:B------:R-:W-:Y:S01]  /*70c0*/  @!P6 IMAD.IADD R122, R122, 0x1, -R2 ;  /* 0x000000017a7ae824 */ /* 0x000fe200078e0a02 */
[----:B------:R-:W-:Y:S01]  /*70d0*/  ISETP.GE.AND P6, PT, R7, RZ, PT ;  /* 0x000000ff0700720c */ /* 0x000fe20003fc6270 */
[----:B------:R-:W-:Y:S01]  /*70e0*/  @!P1 IMAD.MOV R120, RZ, RZ, -R120 ;  /* 0x000000ffff789224 */ /* 0x000fe200078e0a78 */
[----:B------:R-:W-:Y:S01]  /*70f0*/  ISETP.GE.AND P1, PT, R4, RZ, PT ;  /* 0x000000ff0400720c */ /* 0x000fe20003f26270 */
[----:B------:R-:W-:-:S02]  /*7100*/  IMAD.MOV R7, RZ, RZ, -R3 ;  /* 0x000000ffff077224 */ /* 0x000fc400078e0a03 */
[----:B------:R-:W-:-:S04]  /*7110*/  IMAD.HI.U32 R4, R9, R126, RZ ;  /* 0x0000007e09047227 */ /* 0x000fc800078e00ff */
[C---:B------:R-:W-:Y:S02]  /*7120*/  IMAD R124, R2.reuse, R7, R124 ;  /* 0x00000007027c7224 */ /* 0x040fe400078e027c */
[----:B------:R-:W-:Y:S02]  /*7130*/  IMAD.MOV R7, RZ, RZ, -R4 ;  /* 0x000000ffff077224 */ /* 0x000fe400078e0a04 */
[----:B------:R-:W-:Y:S01]  /*7140*/  @!P4 IMAD.MOV R122, RZ, RZ, -R122 ;  /* 0x000000ffff7ac224 */ /* 0x000fe200078e0a7a */
[C---:B------:R-:W-:Y:S01]  /*7150*/  ISETP.GT.U32.AND P4, PT, R2.reuse, R124, PT ;  /* 0x0000007c0200720c */ /* 0x040fe20003f84070 */
[----:B------:R-:W-:Y:S02]  /*7160*/  @!P3 IMAD.IADD R123, R123, 0x1, -R2 ;  /* 0x000000017b7bb824 */ /* 0x000fe400078e0a02 */
[----:B------:R-:W-:Y:S02]  /*7170*/  IMAD R126, R2, R7, R126 ;  /* 0x00000007027e7224 */ /* 0x000fe400078e027e */
[----:B------:R-:W-:-:S02]  /*7180*/  @!P5 IMAD.MOV R123, RZ, RZ, -R123 ;  /* 0x000000ffff7bd224 */ /* 0x000fc400078e0a7b */
[----:B------:R-:W-:Y:S01]  /*7190*/  IMAD.HI.U32 R3, R9, R125, RZ ;  /* 0x0000007d09037227 */ /* 0x000fe200078e00ff */
[----:B------:R-:W-:-:S03]  /*71a0*/  ISETP.GT.U32.AND P5, PT, R2, R126, PT ;  /* 0x0000007e0200720c */ /* 0x000fc60003fa4070 */
[----:B------:R-:W-:Y:S01]  /*71b0*/  @!P2 IMAD.MOV R121, RZ, RZ, -R121 ;  /* 0x000000ffff79a224 */ /* 0x000fe200078e0a79 */
[----:B------:R-:W-:Y:S01]  /*71c0*/  ISETP.GE.AND P2, PT, R6, RZ, PT ;  /* 0x000000ff0600720c */ /* 0x000fe20003f46270 */
[----:B------:R-:W-:Y:S02]  /*71d0*/  IMAD.MOV R6, RZ, RZ, -R3 ;  /* 0x000000ffff067224 */ /* 0x000fe400078e0a03 */
[----:B------:R-:W-:Y:S02]  /*71e0*/  VIADD R7, R0, 0x17e ;  /* 0x0000017e00077836 */ /* 0x000fe40000000000 */
[----:B------:R-:W-:Y:S02]  /*71f0*/  IMAD R125, R2, R6, R125 ;  /* 0x00000006027d7224 */ /* 0x000fe400078e027d */
[--C-:B------:R-:W-:Y:S01]  /*7200*/  @!P4 IMAD.IADD R124, R124, 0x1, -R2.reuse ;  /* 0x000000017c7cc824 */ /* 0x100fe200078e0a02 */
[----:B------:R-:W-:Y:S01]  /*7210*/  IABS R129, R7 ;  /* 0x0000000700817213 */ /* 0x000fe20000000000 */
[----:B------:R-:W-:Y:S01]  /*7220*/  @!P5 IMAD.IADD R126, R126, 0x1, -R2 ;  /* 0x000000017e7ed824 */ /* 0x000fe200078e0a02 */
[C---:B------:R-:W-:Y:S01]  /*7230*/  ISETP.GT.U32.AND P3, PT, R2.reuse, R125, PT ;  /* 0x0000007d0200720c */ /* 0x040fe20003f64070 */
[----:B------:R-:W-:Y:S01]  /*7240*/  IMAD.HI.U32 R3, R9, R127, RZ ;  /* 0x0000007f09037227 */ /* 0x000fe200078e00ff */
[----:B------:R-:W-:-:S02]  /*7250*/  ISETP.GT.U32.AND P4, PT, R2, R124, PT ;  /* 0x0000007c0200720c */ /* 0x000fc40003f84070 */
[----:B------:R-:W-:Y:S01]  /*7260*/  ISETP.GT.U32.AND P5, PT, R2, R126, PT ;  /* 0x0000007e0200720c */ /* 0x000fe20003fa4070 */
[----:B------:R-:W-:Y:S02]  /*7270*/  IMAD.MOV R3, RZ, RZ, -R3 ;  /* 0x000000ffff037224 */ /* 0x000fe400078e0a03 */
[----:B------:R-:W-:-:S04]  /*7280*/  IMAD.HI.U32 R4, R9, R129, RZ ;  /* 0x0000008109047227 */ /* 0x000fc800078e00ff */
[----:B------:R-:W-:Y:S02]  /*7290*/  VIADD R6, R0, 0x17f ;  /* 0x0000017f00067836 */ /* 0x000fe40000000000 */
[----:B------:R-:W-:Y:S02]  /*72a0*/  IMAD R127, R2, R3, R127 ;  /* 0x00000003027f7224 */ /* 0x000fe400078e027f */
[----:B------:R-:W-:Y:S01]  /*72b0*/  IMAD.MOV R4, RZ, RZ, -R4 ;  /* 0x000000ffff047224 */ /* 0x000fe200078e0a04 */
[----:B------:R-:W-:Y:S01]  /*72c0*/  IABS R128, R6 ;  /* 0x0000000600807213 */ /* 0x000fe20000000000 */
[--C-:B------:R-:W-:Y:S02]  /*72d0*/  @!P3 IMAD.IADD R125, R125, 0x1, -R2.reuse ;  /* 0x000000017d7db824 */ /* 0x100fe400078e0a02 */
[--C-:B------:R-:W-:Y:S01]  /*72e0*/  @!P4 IMAD.IADD R124, R124, 0x1, -R2.reuse ;  /* 0x000000017c7cc824 */ /* 0x100fe200078e0a02 */
[C---:B------:R-:W-:Y:S01]  /*72f0*/  ISETP.GT.U32.AND P4, PT, R2.reuse, R127, PT ;  /* 0x0000007f0200720c */ /* 0x040fe20003f84070 */
[C---:B------:R-:W-:Y:S01]  /*7300*/  IMAD R129, R2.reuse, R4, R129 ;  /* 0x0000000402817224 */ /* 0x040fe200078e0281 */
[----:B------:R-:W-:Y:S01]  /*7310*/  ISETP.GT.U32.AND P3, PT, R2, R125, PT ;  /* 0x0000007d0200720c */ /* 0x000fe20003f64070 */
[----:B------:R-:W-:-:S02]  /*7320*/  @!P5 IMAD.IADD R126, R126, 0x1, -R2 ;  /* 0x000000017e7ed824 */ /* 0x000fc400078e0a02 */
[----:B------:R-:W-:Y:S01]  /*7330*/  VIADD R8, R0, 0x17d ;  /* 0x0000017d00087836 */ /* 0x000fe20000000000 */
[----:B------:R-:W-:Y:S01]  /*7340*/  ISETP.GT.U32.AND P5, PT, R2, R129, PT ;  /* 0x000000810200720c */ /* 0x000fe20003fa4070 */
[----:B------:R-:W-:-:S03]  /*7350*/  IMAD.HI.U32 R3, R9, R128, RZ ;  /* 0x0000008009037227 */ /* 0x000fc600078e00ff */
[----:B------:R-:W-:Y:S01]  /*7360*/  IABS R130, R8 ;  /* 0x0000000800827213 */ /* 0x000fe20000000000 */
[----:B------:R-:W-:Y:S02]  /*7370*/  IMAD.MOV R3, RZ, RZ, -R3 ;  /* 0x000000ffff037224 */ /* 0x000fe400078e0a03 */
[----:B------:R-:W-:Y:S02]  /*7380*/  VIADD R10, R0, 0x17c ;  /* 0x0000017c000a7836 */ /* 0x000fe40000000000 */
[----:B------:R-:W-:Y:S02]  /*7390*/  IMAD R128, R2, R3, R128 ;  /* 0x0000000302807224 */ /* 0x000fe400078e0280 */
[----:B------:R-:W-:Y:S01]  /*73a0*/  VIADD R11, R0, 0x17b ;  /* 0x0000017b000b7836 */ /* 0x000fe20000000000 */
[----:B------:R-:W-:Y:S01]  /*73b0*/  IABS R131, R10 ;  /* 0x0000000a00837213 */ /* 0x000fe20000000000 */
        /* <DEDUP_REMOVED lines=8> */
[----:B------:R-:W-:Y:S02]  /*7440*/  @!P5 IMAD.IADD R129, R129, 0x1, -R2 ;  /* 0x000000018181d824 */ /* 0x000fe400078e0a02 */
[----:B------:R-:W-:Y:S02]  /*7450*/  IMAD.MOV R3, RZ, RZ, -R3 ;  /* 0x000000ffff037224 */ /* 0x000fe400078e0a03 */
[----:B------:R-:W-:Y:S01]  /*7460*/  IMAD.HI.U32 R4, R9, R131, RZ ;  /* 0x0000008309047227 */ /* 0x000fe200078e00ff */
[----:B------:R-:W-:-:S03]  /*7470*/  ISETP.GT.U32.AND P5, PT, R2, R129, PT ;  /* 0x000000810200720c */ /* 0x000fc60003fa4070 */
[----:B------:R-:W-:Y:S02]  /*7480*/  IMAD R130, R2, R3, R130 ;  /* 0x0000000302827224 */ /* 0x000fe400078e0282 */
[----:B------:R-:W-:-:S04]  /*7490*/  IMAD.HI.U32 R3, R9, R132, RZ ;  /* 0x0000008409037227 */ /* 0x000fc800078e00ff */
[----:B------:R-:W-:Y:S02]  /*74a0*/  IMAD.MOV R4, RZ, RZ, -R4 ;  /* 0x000000ffff047224 */ /* 0x000fe400078e0a04 */
[----:B------:R-:W-:Y:S02]  /*74b0*/  IMAD.MOV R3, RZ, RZ, -R3 ;  /* 0x000000ffff037224 */ /* 0x000fe400078e0a03 */
[--C-:B------:R-:W-:Y:S01]  /*74c0*/  @!P3 IMAD.IADD R128, R128, 0x1, -R2.reuse ;  /* 0x000000018080b824 */ /* 0x100fe200078e0a02 */
[----:B------:R-:W-:Y:S01]  /*74d0*/  ISETP.GE.AND P3, PT, R7, RZ, PT ;  /* 0x000000ff0700720c */ /* 0x000fe20003f66270 */
[C---:B------:R-:W-:Y:S02]  /*74e0*/  IMAD R131, R2.reuse, R4, R131 ;  /* 0x0000000402837224 */ /* 0x040fe400078e0283 */
[----:B------:R-:W-:Y:S01]  /*74f0*/  @!P0 IMAD.IADD R127, R127, 0x1, -R2 ;  /* 0x000000017f7f8824 */ /* 0x000fe200078e0a02 */
[C---:B------:R-:W-:Y:S01]  /*7500*/  ISETP.GT.U32.AND P0, PT, R2.reuse, R130, PT ;  /* 0x000000820200720c */ /* 0x040fe20003f04070 */
[----:B------:R-:W-:-:S02]  /*7510*/  IMAD R132, R2, R3, R132 ;  /* 0x0000000302847224 */ /* 0x000fc400078e0284 */
[----:B------:R-:W-:Y:S01]  /*7520*/  @!P1 IMAD.MOV R125, RZ, RZ, -R125 ;  /* 0x000000ffff7d9224 */ /* 0x000fe200078e0a7d */
[C---:B------:R-:W-:Y:S01]  /*7530*/  ISETP.GT.U32.AND P1, PT, R2.reuse, R128, PT ;  /* 0x000000800200720c */ /* 0x040fe20003f24070 */
[----:B------:R-:W-:Y:S01]  /*7540*/  @!P6 IMAD.MOV R127, RZ, RZ, -R127 ;  /* 0x000000ffff7fe224 */ /* 0x000fe200078e0a7f */
[C---:B------:R-:W-:Y:S01]  /*7550*/  ISETP.GT.U32.AND P6, PT, R2.reuse, R131, PT ;  /* 0x000000830200720c */ /* 0x040fe20003fc4070 */
[----:B------:R-:W-:Y:S01]  /*7560*/  @!P5 IMAD.IADD R129, R129, 0x1, -R2 ;  /* 0x000000018181d824 */ /* 0x000fe200078e0a02 */
[----:B------:R-:W-:Y:S01]  /*7570*/  ISETP.GT.U32.AND P5, PT, R2, R132, PT ;  /* 0x000000840200720c */ /* 0x000fe20003fa4070 */
[----:B------:R-:W-:Y:S02]  /*7580*/  VIADD R6, R0, 0x17a ;  /* 0x0000017a00067836 */ /* 0x000fe40000000000 */
[----:B------:R-:W-:Y:S01]  /*7590*/  @!P2 IMAD.MOV R126, RZ, RZ, -R126 ;  /* 0x000000ffff7ea224 */ /* 0x000fe200078e0a7e */
[----:B------:R-:W-:Y:S01]  /*75a0*/  ISETP.GE.AND P2, PT, R8, RZ, PT ;  /* 0x000000ff0800720c */ /* 0x000fe20003f46270 */
[----:B------:R-:W-:Y:S01]  /*75b0*/  VIADD R8, R0, 0x179 ;  /* 0x0000017900087836 */ /* 0x000fe20000000000 */
[----:B------:R-:W-:Y:S01]  /*75c0*/  IABS R133, R6 ;  /* 0x0000000600857213 */ /* 0x000fe20000000000 */
[--C-:B------:R-:W-:Y:S01]  /*75d0*/  @!P0 IMAD.IADD R130, R130, 0x1, -R2.reuse ;  /* 0x0000000182828824 */ /* 0x100fe200078e0a02 */
[----:B------:R-:W-:Y:S01]  /*75e0*/  ISETP.GE.AND P0, PT, R11, RZ, PT ;  /* 0x000000ff0b00720c */ /* 0x000fe20003f06270 */
[--C-:B------:R-:W-:Y:S01]  /*75f0*/  @!P1 IMAD.IADD R128, R128, 0x1, -R2.reuse ;  /* 0x0000000180809824 */ /* 0x100fe200078e0a02 */
[----:B------:R-:W-:Y:S01]  /*7600*/  IABS R134, R8 ;  /* 0x0000000800867213 */ /* 0x000fe20000000000 */
[--C-:B------:R-:W-:Y:S01]  /*7610*/  @!P6 IMAD.IADD R131, R131, 0x1, -R2.reuse ;  /* 0x000000018383e824 */ /* 0x100fe200078e0a02 */
[----:B------:R-:W-:Y:S01]  /*7620*/  ISETP.GT.U32.AND P6, PT, R2, R130, PT ;  /* 0x000000820200720c */ /* 0x000fe20003fc4070 */
[----:B------:R-:W-:Y:S01]  /*7630*/  @!P5 IMAD.IADD R132, R132, 0x1, -R2 ;  /* 0x000000018484d824 */ /* 0x000fe200078e0a02 */
[----:B------:R-:W-:Y:S01]  /*7640*/  ISETP.GE.AND P1, PT, R10, RZ, PT ;  /* 0x000000ff0a00720c */ /* 0x000fe20003f26270 */
[----:B------:R-:W-:Y:S01]  /*7650*/  IMAD.HI.U32 R3, R9, R133, RZ ;  /* 0x0000008509037227 */ /* 0x000fe200078e00ff */
[----:B------:R-:W-:-:S03]  /*7660*/  ISETP.GT.U32.AND P5, PT, R2, R131, PT ;  /* 0x000000830200720c */ /* 0x000fc60003fa4070 */
[----:B------:R-:W-:Y:S01]  /*7670*/  @!P4 IMAD.MOV R128, RZ, RZ, -R128 ;  /* 0x000000ffff80c224 */ /* 0x000fe200078e0a80 */
        /* <DEDUP_REMOVED lines=24> */
[----:B------:R-:W-:Y:S01]  /*7800*/  @!P4 IMAD.IADD R134, R134, 0x1, -R2 ;  /* 0x000000018686c824 */ /* 0x000fe200078e0a02 */
[C---:B------:R-:W-:Y:S01]  /*7810*/  ISETP.GT.U32.AND P4, PT, R2.reuse, R133, PT ;  /* 0x000000850200720c */ /* 0x040fe20003f84070 */
[----:B------:R-:W-:Y:S01]  /*7820*/  IMAD.MOV R3, RZ, RZ, -R3 ;  /* 0x000000ffff037224 */ /* 0x000fe200078e0a03 */
[----:B------:R-:W-:Y:S01]  /*7830*/  IABS R138, R8 ;  /* 0x00000008008a7213 */ /* 0x000fe20000000000 */
[C---:B------:R-:W-:Y:S02]  /*7840*/  IMAD R136, R2.reuse, R7, R136 ;  /* 0x0000000702887224 */ /* 0x040fe400078e0288 */
[----:B------:R-:W-:Y:S01]  /*7850*/  @!P3 IMAD.MOV R129, RZ, RZ, -R129 ;  /* 0x000000ffff81b224 */ /* 0x000fe200078e0a81 */
[C---:B------:R-:W-:Y:S01]  /*7860*/  ISETP.GT.U32.AND P3, PT, R2.reuse, R134, PT ;  /* 0x000000860200720c */ /* 0x040fe20003f64070 */
[----:B------:R-:W-:-:S02]  /*7870*/  IMAD R135, R2, R3, R135 ;  /* 0x0000000302877224 */ /* 0x000fc400078e0287 */
        /* <DEDUP_REMOVED lines=10> */
[----:B------:R-:W-:Y:S01]  /*7920*/  ISETP.GT.U32.AND P2, PT, R2, R135, PT ;  /* 0x000000870200720c */ /* 0x000fe20003f44070 */
[----:B------:R-:W-:Y:S01]  /*7930*/  @!P3 IMAD.IADD R134, R134, 0x1, -R2 ;  /* 0x000000018686b824 */ /* 0x000fe200078e0a02 */
[----:B------:R-:W-:Y:S01]  /*7940*/  ISETP.GE.AND P3, PT, R6, RZ, PT ;  /* 0x000000ff0600720c */ /* 0x000fe20003f66270 */
[----:B------:R-:W-:-:S02]  /*7950*/  IMAD R138, R2, R7, R138 ;  /* 0x00000007028a7224 */ /* 0x000fc400078e028a */
[----:B------:R-:W-:Y:S01]  /*7960*/  @!P5 IMAD.MOV R133, RZ, RZ, -R133 ;  /* 0x000000ffff85d224 */ /* 0x000fe200078e0a85 */
[----:B------:R-:W-:Y:S01]  /*7970*/  ISETP.GT.U32.AND P5, PT, R2, R137, PT ;  /* 0x000000890200720c */ /* 0x000fe20003fa4070 */
[----:B------:R-:W-:Y:S02]  /*7980*/  @!P1 IMAD.IADD R136, R136, 0x1, -R2 ;  /* 0x0000000188889824 */ /* 0x000fe400078e0a02 */
[----:B------:R-:W-:Y:S01]  /*7990*/  @!P6 IMAD.MOV R134, RZ, RZ, -R134 ;  /* 0x000000ffff86e224 */ /* 0x000fe200078e0a86 */
[----:B------:R-:W-:Y:S01]  /*79a0*/  ISETP.GT.U32.AND P6, PT, R2, R138, PT ;  /* 0x0000008a0200720c */ /* 0x000fe20003fc4070 */
[----:B------:R-:W-:Y:S01]  /*79b0*/  VIADD R4, R0, 0x174 ;  /* 0x0000017400047836 */ /* 0x000fe20000000000 */
[----:B------:R-:W-:Y:S01]  /*79c0*/  ISETP.GT.U32.AND P1, PT, R2, R136, PT ;  /* 0x000000880200720c */ /* 0x000fe20003f24070 */
[----:B------:R-:W-:Y:S02]  /*79d0*/  @!P2 IMAD.IADD R135, R135, 0x1, -R2 ;  /* 0x000000018787a824 */ /* 0x000fe400078e0a02 */
[----:B------:R-:W-:Y:S01]  /*79e0*/  VIADD R6, R0, 0x173 ;  /* 0x0000017300067836 */ /* 0x000fe20000000000 */
[----:B------:R-:W-:Y:S01]  /*79f0*/  IABS R139, R4 ;  /* 0x00000004008b7213 */ /* 0x000fe20000000000 */
[----:B------:R-:W-:Y:S01]  /*7a00*/  @!P0 IMAD.MOV R132, RZ, RZ, -R132 ;  /* 0x000000ffff848224 */ /* 0x000fe200078e0a84 */
[----:B------:R-:W-:Y:S01]  /*7a10*/  ISETP.GT.U32.AND P2, PT, R2, R135, PT ;  /* 0x000000870200720c */ /* 0x000fe20003f44070 */
[----:B------:R-:W-:Y:S01]  /*7a20*/  @!P5 IMAD.IADD R137, R137, 0x1, -R2 ;  /* 0x000000018989d824 */ /* 0x000fe200078e0a02 */
[----:B------:R-:W-:Y:S01]  /*7a30*/  IABS R140, R6 ;  /* 0x00000006008c7213 */ /* 0x000fe20000000000 */
[----:B------:R-:W-:Y:S01]  /*7a40*/  IMAD.HI.U32 R3, R9, R139, RZ ;  /* 0x0000008b09037227 */ /* 0x000fe200078e00ff */
[----:B------:R-:W-:-:S02]  /*7a50*/  ISETP.GE.AND P0, PT, R10, RZ, PT ;  /* 0x000000ff0a00720c */ /* 0x000fc40003f06270 */
[----:B------:R-:W-:Y:S01]  /*7a60*/  ISETP.GT.U32.AND P5, PT, R2, R137, PT ;  /* 0x000000890200720c */ /* 0x000fe20003fa4070 */
[--C-:B------:R-:W-:Y:S02]  /*7a70*/  @!P6 IMAD.IADD R138, R138, 0x1, -R2.reuse ;  /* 0x000000018a8ae824 */ /* 0x100fe400078e0a02 */
[----:B------:R-:W-:Y:S01]  /*7a80*/  @!P1 IMAD.IADD R136, R136, 0x1, -R2 ;  /* 0x0000000188889824 */ /* 0x000fe200078e0a02 */
[----:B------:R-:W-:Y:S01]  /*7a90*/  ISETP.GE.AND P1, PT, R4, RZ, PT ;  /* 0x000000ff0400720c */ /* 0x000fe20003f26270 */
[----:B------:R-:W-:Y:S01]  /*7aa0*/  IMAD.HI.U32 R4, R9, R140, RZ ;  /* 0x0000008c09047227 */ /* 0x000fe200078e00ff */
[----:B------:R-:W-:-:S03]  /*7ab0*/  ISETP.GT.U32.AND P6, PT, R2, R138, PT ;  /* 0x0000008a0200720c */ /* 0x000fc60003fc4070 */
[----:B------:R-:W-:Y:S02]  /*7ac0*/  IMAD.MOV R3, RZ, RZ, -R3 ;  /* 0x000000ffff037224 */ /* 0x000fe400078e0a03 */
[----:B------:R-:W-:Y:S02]  /*7ad0*/  IMAD.MOV R7, RZ, RZ, -R4 ;  /* 0x000000ffff077224 */ /* 0x000fe400078e0a04 */
[----:B------:R-:W-:Y:S02]  /*7ae0*/  IMAD R139, R2, R3, R139 ;  /* 0x00000003028b7224 */ /* 0x000fe400078e028b */
[----:B------:R-:W-:Y:S01]  /*7af0*/  @!P2 IMAD.IADD R135, R135, 0x1, -R2 ;  /* 0x000000018787a824 */ /* 0x000fe200078e0a02 */
[----:B------:R-:W-:Y:S01]  /*7b00*/  ISETP.GE.AND P2, PT, R8, RZ, PT ;  /* 0x000000ff0800720c */ /* 0x000fe20003f46270 */
[C---:B------:R-:W-:Y:S02]  /*7b10*/  IMAD R140, R2.reuse, R7, R140 ;  /* 0x00000007028c7224 */ /* 0x040fe400078e028c */
        /* <DEDUP_REMOVED lines=8> */
[----:B------:R-:W-:Y:S01]  /*7ba0*/  ISETP.GE.AND P0, PT, R6, RZ, PT ;  /* 0x000000ff0600720c */ /* 0x000fe20003f06270 */
        /* <DEDUP_REMOVED lines=9> */
[----:B------:R-:W-:-:S03]  /*7c40*/  IMAD.HI.U32 R3, R9, R142, RZ ;  /* 0x0000008e09037227 */ /* 0x000fc600078e00ff */
[C---:B------:R-:W-:Y:S01]  /*7c50*/  ISETP.GT.U32.AND P5, PT, R2.reuse, R141, PT ;  /* 0x0000008d0200720c */ /* 0x040fe20003fa4070 */
[----:B------:R-:W-:Y:S02]  /*7c60*/  IMAD.MOV R3, RZ, RZ, -R3 ;  /* 0x000000ffff037224 */ /* 0x000fe400078e0a03 */
[----:B------:R-:W-:Y:S01]  /*7c70*/  @!P3 IMAD.MOV R137, RZ, RZ, -R137 ;  /* 0x000000ffff89b224 */ /* 0x000fe200078e0a89 */
[C---:B------:R-:W-:Y:S01]  /*7c80*/  ISETP.GT.U32.AND P3, PT, R2.reuse, R140, PT ;  /* 0x0000008c0200720c */ /* 0x040fe20003f64070 */
[C---:B------:R-:W-:Y:S02]  /*7c90*/  IMAD R142, R2.reuse, R3, R142 ;  /* 0x00000003028e7224 */ /* 0x040fe400078e028e */
[----:B------:R-:W-:Y:S02]  /*7ca0*/  @!P6 IMAD.IADD R139, R139, 0x1, -R2 ;  /* 0x000000018b8be824 */ /* 0x000fe400078e0a02 */
[----:B------:R-:W-:Y:S01]  /*7cb0*/  IMAD.HI.U32 R3, R9, R144, RZ ;  /* 0x0000009009037227 */ /* 0x000fe200078e00ff */
[----:B------:R-:W-:-:S03]  /*7cc0*/  ISETP.GT.U32.AND P6, PT, R2, R142, PT ;  /* 0x0000008e0200720c */ /* 0x000fc60003fc4070 */
[----:B------:R-:W-:Y:S02]  /*7cd0*/  IMAD.MOV R3, RZ, RZ, -R3 ;  /* 0x000000ffff037224 */ /* 0x000fe400078e0a03 */
[----:B------:R-:W-:Y:S02]  /*7ce0*/  VIADD R7, R0, 0x170 ;  /* 0x0000017000077836 */ /* 0x000fe40000000000 */
[----:B------:R-:W-:Y:S02]  /*7cf0*/  IMAD R144, R2, R3, R144 ;  /* 0x0000000302907224 */ /* 0x000fe400078e0290 */
[----:B------:R-:W-:Y:S01]  /*7d00*/  VIADD R11, R0, 0x16e ;  /* 0x0000016e000b7836 */ /* 0x000fe20000000000 */
[----:B------:R-:W-:Y:S01]  /*7d10*/  IABS R143, R7 ;  /* 0x00000007008f7213 */ /* 0x000fe20000000000 */
[----:B------:R-:W-:Y:S01]  /*7d20*/  @!P4 IMAD.MOV R136, RZ, RZ, -R136 ;  /* 0x000000ffff88c224 */ /* 0x000fe200078e0a88 */
[----:B------:R-:W-:Y:S01]  /*7d30*/  ISETP.GE.AND P4, PT, R8, RZ, PT ;  /* 0x000000ff0800720c */ /* 0x000fe20003f86270 */
[----:B------:R-:W-:Y:S01]  /*7d40*/  @!P6 IMAD.IADD R142, R142, 0x1, -R2 ;  /* 0x000000018e8ee824 */ /* 0x000fe200078e0a02 */
[----:B------:R-:W-:Y:S01]  /*7d50*/  ISETP.GT.U32.AND P6, PT, R2, R144, PT ;  /* 0x000000900200720c */ /* 0x000fe20003fc4070 */
[----:B------:R-:W-:Y:S01]  /*7d60*/  IMAD.HI.U32 R4, R9, R143, RZ ;  /* 0x0000008f09047227 */ /* 0x000fe200078e00ff */
[----:B------:R-:W-:-:S03]  /*7d70*/  IABS R145, R11 ;  /* 0x0000000b00917213 */ /* 0x000fc60000000000 */
[----:B------:R-:W-:Y:S01]  /*7d80*/  @!P3 IMAD.IADD R140, R140, 0x1, -R2 ;  /* 0x000000018c8cb824 */ /* 0x000fe200078e0a02 */
[----:B------:R-:W-:Y:S01]  /*7d90*/  ISETP.GE.AND P3, PT, R7, RZ, PT ;  /* 0x000000ff0700720c */ /* 0x000fe20003f66270 */
[----:B------:R-:W-:Y:S02]  /*7da0*/  VIADD R8, R0, 0x16d ;  /* 0x0000016d00087836 */ /* 0x000fe40000000000 */
[----:B------:R-:W-:Y:S02]  /*7db0*/  IMAD.MOV R4, RZ, RZ, -R4 ;  /* 0x000000ffff047224 */ /* 0x000fe400078e0a04 */
[----:B------:R-:W-:Y:S01]  /*7dc0*/  @!P0 IMAD.MOV R140, RZ, RZ, -R140 ;  /* 0x000000ffff8c8224 */ /* 0x000fe200078e0a8c */
[----:B------:R-:W-:Y:S01]  /*7dd0*/  IABS R146, R8 ;  /* 0x0000000800927213 */ /* 0x000fe20000000000 */
[----:B------:R-:W-:Y:S01]  /*7de0*/  @!P6 IMAD.IADD R144, R144, 0x1, -R2 ;  /* 0x000000019090e824 */ /* 0x000fe200078e0a02 */
[C---:B------:R-:W-:Y:S01]  /*7df0*/  ISETP.GT.U32.AND P0, PT, R2.reuse, R142, PT ;  /* 0x0000008e0200720c */ /* 0x040fe20003f04070 */
[----:B------:R-:W-:-:S02]  /*7e00*/  IMAD R143, R2, R4, R143 ;  /* 0x00000004028f7224 */ /* 0x000fc400078e028f */
[----:B------:R-:W-:Y:S01]  /*7e10*/  IMAD.HI.U32 R4, R9, R145, RZ ;  /* 0x0000009109047227 */ /* 0x000fe200078e00ff */
[----:B------:R-:W-:-:S03]  /*7e20*/  ISETP.GT.U32.AND P6, PT, R2, R144, PT ;  /* 0x000000900200720c */ /* 0x000fc60003fc4070 */
[----:B------:R-:W-:Y:S02]  /*7e30*/  @!P5 IMAD.IADD R141, R141, 0x1, -R2 ;  /* 0x000000018d8dd824 */ /* 0x000fe400078e0a02 */
[----:B------:R-:W-:Y:S02]  /*7e40*/  IMAD.MOV R4, RZ, RZ, -R4 ;  /* 0x000000ffff047224 */ /* 0x000fe400078e0a04 */
[----:B------:R-:W-:Y:S01]  /*7e50*/  IMAD.HI.U32 R3, R9, R146, RZ ;  /* 0x0000009209037227 */ /* 0x000fe200078e00ff */
[----:B------:R-:W-:-:S03]  /*7e60*/  ISETP.GT.U32.AND P5, PT, R2, R141, PT ;  /* 0x0000008d0200720c */ /* 0x000fc60003fa4070 */
[----:B------:R-:W-:Y:S02]  /*7e70*/  IMAD R145, R2, R4, R145 ;  /* 0x0000000402917224 */ /* 0x000fe400078e0291 */
[----:B------:R-:W-:Y:S02]  /*7e80*/  IMAD.MOV R3, RZ, RZ, -R3 ;  /* 0x000000ffff037224 */ /* 0x000fe400078e0a03 */
[----:B------:R-:W-:Y:S01]  /*7e90*/  @!P0 IMAD.IADD R142, R142, 0x1, -R2 ;  /* 0x000000018e8e8824 */ /* 0x000fe200078e0a02 */
[C---:B------:R-:W-:Y:S01]  /*7ea0*/  ISETP.GT.U32.AND P0, PT, R2.reuse, R145, PT ;  /* 0x000000910200720c */ /* 0x040fe20003f04070 */
[C---:B------:R-:W-:Y:S02]  /*7eb0*/  IMAD R146, R2.reuse, R3, R146 ;  /* 0x0000000302927224 */ /* 0x040fe400078e0292 */
[----:B------:R-:W-:Y:S01]  /*7ec0*/  @!P1 IMAD.MOV R139, RZ, RZ, -R139 ;  /* 0x000000ffff8b9224 */ /* 0x000fe200078e0a8b */
[----:B------:R-:W-:Y:S01]  /*7ed0*/  ISETP.GT.U32.AND P1, PT, R2, R143, PT ;  /* 0x0000008f0200720c */ /* 0x000fe20003f24070 */
[--C-:B------:R-:W-:Y:S01]  /*7ee0*/  @!P6 IMAD.IADD R144, R144, 0x1, -R2.reuse ;  /* 0x000000019090e824 */ /* 0x100fe200078e0a02 */
[----:B------:R-:W-:Y:S01]  /*7ef0*/  ISETP.GT.U32.AND P6, PT, R2, R146, PT ;  /* 0x000000920200720c */ /* 0x000fe20003fc4070 */
[----:B------:R-:W-:Y:S01]  /*7f00*/  @!P5 IMAD.IADD R141, R141, 0x1, -R2 ;  /* 0x000000018d8dd824 */ /* 0x000fe200078e0a02 */
[----:B------:R-:W-:Y:S01]  /*7f10*/  ISETP.GE.AND P5, PT, R10, RZ, PT ;  /* 0x000000ff0a00720c */ /* 0x000fe20003fa6270 */
[----:B------:R-:W-:-:S02]  /*7f20*/  VIADD R10, R0, 0x16c ;  /* 0x0000016c000a7836 */ /* 0x000fc40000000000 */
[----:B------:R-:W-:Y:S01]  /*7f30*/  @!P2 IMAD.MOV R138, RZ, RZ, -R138 ;  /* 0x000000ffff8aa224 */ /* 0x000fe200078e0a8a */
[----:B------:R-:W-:Y:S01]  /*7f40*/  ISETP.GE.AND P2, PT, R6, RZ, PT ;  /* 0x000000ff0600720c */ /* 0x000fe20003f46270 */
[----:B------:R-:W-:Y:S01]  /*7f50*/  @!P0 IMAD.IADD R145, R145, 0x1, -R2 ;  /* 0x0000000191918824 */ /* 0x000fe200078e0a02 */
[----:B------:R-:W-:Y:S01]  /*7f60*/  IABS R147, R10 ;  /* 0x0000000a00937213 */ /* 0x000fe20000000000 */
[----:B------:R-:W-:Y:S01]  /*7f70*/  IMAD.HI.U32 R6, R9, R149, RZ ;  /* 0x0000009509067227 */ /* 0x000fe200078e00ff */
[----:B------:R-:W-:-:S03]  /*7f80*/  ISETP.GE.AND P0, PT, R8, RZ, PT ;  /* 0x000000ff0800720c */ /* 0x000fc60003f06270 */
[--C-:B------:R-:W-:Y:S02]  /*7f90*/  @!P1 IMAD.IADD R143, R143, 0x1, -R2.reuse ;  /* 0x000000018f8f9824 */ /* 0x100fe400078e0a02 */
[----:B------:R-:W-:Y:S01]  /*7fa0*/  @!P6 IMAD.IADD R146, R146, 0x1, -R2 ;  /* 0x000000019292e824 */ /* 0x000fe200078e0a02 */
[C---:B------:R-:W-:Y:S01]  /*7fb0*/  ISETP.GT.U32.AND P6, PT, R2.reuse, R145, PT ;  /* 0x000000910200720c */ /* 0x040fe20003fc4070 */
[----:B------:R-:W-:Y:S01]  /*7fc0*/  IMAD.HI.U32 R3, R9, R147, RZ ;  /* 0x0000009309037227 */ /* 0x000fe200078e00ff */
[----:B------:R-:W-:-:S03]  /*7fd0*/  ISETP.GT.U32.AND P1, PT, R2, R143, PT ;  /* 0x0000008f0200720c */ /* 0x000fc60003f24070 */
[----:B------:R-:W-:Y:S02]  /*7fe0*/  IMAD.MOV R6, RZ, RZ, -R6 ;  /* 0x000000ffff067224 */ /* 0x000fe400078e0a06 */
[----:B------:R-:W-:-:S04]  /*7ff0*/  IMAD.HI.U32 R4, R9, R148, RZ ;  /* 0x0000009409047227 */ /* 0x000fc800078e00ff */
[----:B------:R-:W-:Y:S02]  /*8000*/  IMAD.MOV R3, RZ, RZ, -R3 ;  /* 0x000000ffff037224 */ /* 0x000fe400078e0a03 */
[C---:B------:R-:W-:Y:S02]  /*8010*/  IMAD R149, R2.reuse, R6, R149 ;  /* 0x0000000602957224 */ /* 0x040fe400078e0295 */
[----:B------:R-:W-:Y:S02]  /*8020*/  IMAD.MOV R7, RZ, RZ, -R4 ;  /* 0x000000ffff077224 */ /* 0x000fe400078e0a04 */
[----:B------:R-:W-:Y:S02]  /*8030*/  IMAD R147, R2, R3, R147 ;  /* 0x0000000302937224 */ /* 0x000fe400078e0293 */
[----:B------:R-:W-:Y:S02]  /*8040*/  VIADD R4, R0, 0x169 ;  /* 0x0000016900047836 */ /* 0x000fe40000000000 */
[--C-:B------:R-:W-:Y:S01]  /*8050*/  @!P6 IMAD.IADD R145, R145, 0x1, -R2.reuse ;  /* 0x000000019191e824 */ /* 0x100fe200078e0a02 */
[C---:B------:R-:W-:Y:S01]  /*8060*/  ISETP.GT.U32.AND P6, PT, R2.reuse, R149, PT ;  /* 0x000000950200720c */ /* 0x040fe20003fc4070 */
[----:B------:R-:W-:Y:S01]  /*8070*/  @!P1 IMAD.IADD R143, R143, 0x1, -R2 ;  /* 0x000000018f8f9824 */ /* 0x000fe200078e0a02 */
[----:B------:R-:W-:Y:S01]  /*8080*/  IABS R150, R4 ;  /* 0x0000000400967213 */ /* 0x000fe20000000000 */
[C---:B------:R-:W-:Y:S01]  /*8090*/  IMAD R148, R2.reuse, R7, R148 ;  /* 0x0000000702947224 */ /* 0x040fe200078e0294 */
[----:B------:R-:W-:Y:S01]  /*80a0*/  ISETP.GE.AND P1, PT, R11, RZ, PT ;  /* 0x000000ff0b00720c */ /* 0x000fe20003f26270 */
[----:B------:R-:W-:Y:S01]  /*80b0*/  @!P4 IMAD.MOV R141, RZ, RZ, -R141 ;  /* 0x000000ffff8dc224 */ /* 0x000fe200078e0a8d */
[C---:B------:R-:W-:Y:S01]  /*80c0*/  ISETP.GT.U32.AND P4, PT, R2.reuse, R147, PT ;  /* 0x000000930200720c */ /* 0x040fe20003f84070 */
[----:B------:R-:W-:Y:S01]  /*80d0*/  @!P2 IMAD.MOV R142, RZ, RZ, -R142 ;  /* 0x000000ffff8ea224 */ /* 0x000fe200078e0a8e */
[C---:B------:R-:W-:Y:S01]  /*80e0*/  ISETP.GT.U32.AND P2, PT, R2.reuse, R146, PT ;  /* 0x000000920200720c */ /* 0x040fe20003f44070 */
[----:B------:R-:W-:Y:S01]  /*80f0*/  @!P3 IMAD.MOV R143, RZ, RZ, -R143 ;  /* 0x000000ffff8fb224 */ /* 0x000fe200078e0a8f */
[----:B------:R-:W-:Y:S01]  /*8100*/  ISETP.GT.U32.AND P3, PT, R2, R148, PT ;  /* 0x000000940200720c */ /* 0x000fe20003f64070 */
[----:B------:R-:W-:-:S04]  /*8110*/  IMAD.HI.U32 R3, R9, R150, RZ ;  /* 0x0000009609037227 */ /* 0x000fc800078e00ff */
[----:B------:R-:W-:Y:S02]  /*8120*/  IMAD.MOV R7, RZ, RZ, -R3 ;  /* 0x000000ffff077224 */ /* 0x000fe400078e0a03 */
[--C-:B------:R-:W-:Y:S02]  /*8130*/  @!P6 IMAD.IADD R149, R149, 0x1, -R2.reuse ;  /* 0x000000019595e824 */ /* 0x100fe400078e0a02 */
[----:B------:R-:W-:Y:S02]  /*8140*/  VIADD R6, R0, 0x168 ;  /* 0x0000016800067836 */ /* 0x000fe40000000000 */
[--C-:B------:R-:W-:Y:S01]  /*8150*/  @!P2 IMAD.IADD R146, R146, 0x1, -R2.reuse ;  /* 0x000000019292a824 */ /* 0x100fe200078e0a02 */
[----:B------:R-:W-:Y:S01]  /*8160*/  ISETP.GE.AND P2, PT, R152, RZ, PT ;  /* 0x000000ff9800720c */ /* 0x000fe20003f46270 */
[----:B------:R-:W-:Y:S01]  /*8170*/  @!P4 IMAD.IADD R147, R147, 0x1, -R2 ;  /* 0x000000019393c824 */ /* 0x000fe200078e0a02 */
[----:B------:R-:W-:Y:S01]  /*8180*/  IABS R151, R6 ;  /* 0x0000000600977213 */ /* 0x000fe20000000000 */
[C---:B------:R-:W-:Y:S01]  /*8190*/  IMAD R150, R2.reuse, R7, R150 ;  /* 0x0000000702967224 */ /* 0x040fe200078e0296 */
[----:B------:R-:W-:Y:S01]  /*81a0*/  ISETP.GE.AND P4, PT, R153, RZ, PT ;  /* 0x000000ff9900720c */ /* 0x000fe20003f86270 */
[----:B------:R-:W-:Y:S01]  /*81b0*/  @!P1 IMAD.MOV R145, RZ, RZ, -R145 ;  /* 0x000000ffff919224 */ /* 0x000fe200078e0a91 */
[----:B------:R-:W-:Y:S01]  /*81c0*/  ISETP.GT.U32.AND P1, PT, R2, R149, PT ;  /* 0x000000950200720c */ /* 0x000fe20003f24070 */
[----:B------:R-:W-:Y:S01]  /*81d0*/  @!P3 IMAD.IADD R148, R148, 0x1, -R2 ;  /* 0x000000019494b824 */ /* 0x000fe200078e0a02 */
[C---:B------:R-:W-:Y:S01]  /*81e0*/  ISETP.GT.U32.AND P3, PT, R2.reuse, R147, PT ;  /* 0x000000930200720c */ /* 0x040fe20003f64070 */
[----:B------:R-:W-:Y:S01]  /*81f0*/  @!P0 IMAD.MOV R146, RZ, RZ, -R146 ;  /* 0x000000ffff928224 */ /* 0x000fe200078e0a92 */
[----:B------:R-:W-:Y:S01]  /*8200*/  ISETP.GT.U32.AND P0, PT, R2, R150, PT ;  /* 0x000000960200720c */ /* 0x000fe20003f04070 */
[----:B------:R-:W-:Y:S01]  /*8210*/  @!P5 IMAD.MOV R144, RZ, RZ, -R144 ;  /* 0x000000ffff90d224 */ /* 0x000fe200078e0a90 */
[----:B------:R-:W-:Y:S01]  /*8220*/  ISETP.GE.AND P5, PT, R10, RZ, PT ;  /* 0x000000ff0a00720c */ /* 0x000fe20003fa6270 */
[----:B------:R-:W-:Y:S01]  /*8230*/  VIADD R7, R0, 0x167 ;  /* 0x0000016700077836 */ /* 0x000fe20000000000 */
[----:B------:R-:W-:Y:S01]  /*8240*/  ISETP.GT.U32.AND P6, PT, R2, R148, PT ;  /* 0x000000940200720c */ /* 0x000fe20003fc4070 */
[----:B------:R-:W-:-:S03]  /*8250*/  IMAD.HI.U32 R3, R9, R151, RZ ;  /* 0x0000009709037227 */ /* 0x000fc600078e00ff */
[----:B------:R-:W-:Y:S01]  /*8260*/  IABS R152, R7 ;  /* 0x0000000700987213 */ /* 0x000fe20000000000 */
[----:B------:R-:W-:Y:S02]  /*8270*/  IMAD.MOV R3, RZ, RZ, -R3 ;  /* 0x000000ffff037224 */ /* 0x000fe400078e0a03 */
[--C-:B------:R-:W-:Y:S01]  /*8280*/  @!P1 IMAD.IADD R149, R149, 0x1, -R2.reuse ;  /* 0x0000000195959824 */ /* 0x100fe200078e0a02 */
[----:B------:R-:W-:Y:S01]  /*8290*/  ISETP.GE.AND P1, PT, R6, RZ, PT ;  /* 0x000000ff0600720c */ /* 0x000fe20003f26270 */
[----:B------:R-:W-:Y:S02]  /*82a0*/  IMAD R151, R2, R3, R151 ;  /* 0x0000000302977224 */ /* 0x000fe400078e0297 */
[----:B------:R-:W-:Y:S01]  /*82b0*/  @!P3 IMAD.IADD R147, R147, 0x1, -R2 ;  /* 0x000000019393b824 */ /* 0x000fe200078e0a02 */
[----:B------:R-:W-:Y:S01]  /*82c0*/  ISETP.GE.AND P3, PT, R4, RZ, PT ;  /* 0x000000ff0400720c */ /* 0x000fe20003f66270 */
[----:B------:R-:W-:Y:S02]  /*82d0*/  VIADD R6, R0, 0x165 ;  /* 0x0000016500067836 */ /* 0x000fe40000000000 */
[----:B------:R-:W-:-:S03]  /*82e0*/  IMAD.HI.U32 R3, R9, R152, RZ ;  /* 0x0000009809037227 */ /* 0x000fc600078e00ff */
[----:B------:R-:W-:Y:S01]  /*82f0*/  IABS R154, R6 ;  /* 0x00000006009a7213 */ /* 0x000fe20000000000 */
[--C-:B------:R-:W-:Y:S01]  /*8300*/  @!P0 IMAD.IADD R150, R150, 0x1, -R2.reuse ;  /* 0x0000000196968824 */ /* 0x100fe200078e0a02 */
[----:B------:R-:W-:Y:S01]  /*8310*/  ISETP.GE.AND P0, PT, R7, RZ, PT ;  /* 0x000000ff0700720c */ /* 0x000fe20003f06270 */
[----:B------:R-:W-:Y:S01]  /*8320*/  @!P6 IMAD.IADD R148, R148, 0x1, -R2 ;  /* 0x000000019494e824 */ /* 0x000fe200078e0a02 */
[C---:B------:R-:W-:Y:S01]  /*8330*/  ISETP.GT.U32.AND P6, PT, R2.reuse, R151, PT ;  /* 0x000000970200720c */ /* 0x040fe20003fc4070 */
[----:B------:R-:W-:Y:S02]  /*8340*/  IMAD.MOV R3, RZ, RZ, -R3 ;  /* 0x000000ffff037224 */ /* 0x000fe400078e0a03 */
[----:B------:R-:W-:Y:S01]  /*8350*/  @!P5 IMAD.MOV R147, RZ, RZ, -R147 ;  /* 0x000000ffff93d224 */ /* 0x000fe200078e0a93 */
[C---:B------:R-:W-:Y:S01]  /*8360*/  ISETP.GT.U32.AND P5, PT, R2.reuse, R150, PT ;  /* 0x000000960200720c */ /* 0x040fe20003fa4070 */
[----:B------:R-:W-:Y:S02]  /*8370*/  IMAD R152, R2, R3, R152 ;  /* 0x0000000302987224 */ /* 0x000fe400078e0298 */
[----:B------:R-:W-:-:S04]  /*8380*/  IMAD.HI.U32 R3, R9, R154, RZ ;  /* 0x0000009a09037227 */ /* 0x000fc800078e00ff */
[----:B------:R-:W-:Y:S01]  /*8390*/  @!P2 IMAD.MOV R148, RZ, RZ, -R148 ;  /* 0x000000ffff94a224 */ /* 0x000fe200078e0a94 */
[----:B------:R-:W-:Y:S01]  /*83a0*/  ISETP.GT.U32.AND P2, PT, R2, R152, PT ;  /* 0x000000980200720c */ /* 0x000fe20003f44070 */
[----:B------:R-:W-:Y:S02]  /*83b0*/  VIADD R8, R0, 0x166 ;  /* 0x0000016600087836 */ /* 0x000fe40000000000 */
[----:B------:R-:W-:Y:S02]  /*83c0*/  IMAD.MOV R3, RZ, RZ, -R3 ;  /* 0x000000ffff037224 */ /* 0x000fe400078e0a03 */
[--C-:B------:R-:W-:Y:S01]  /*83d0*/  @!P6 IMAD.IADD R151, R151, 0x1, -R2.reuse ;  /* 0x000000019797e824 */ /* 0x100fe200078e0a02 */
[----:B------:R-:W-:Y:S01]  /*83e0*/  IABS R153, R8 ;  /* 0x0000000800997213 */ /* 0x000fe20000000000 */
[----:B------:R-:W-:Y:S02]  /*83f0*/  @!P5 IMAD.IADD R150, R150, 0x1, -R2 ;  /* 0x000000019696d824 */ /* 0x000fe400078e0a02 */
[C---:B------:R-:W-:Y:S01]  /*8400*/  IMAD R154, R2.reuse, R3, R154 ;  /* 0x00000003029a7224 */ /* 0x040fe200078e029a */
[----:B------:R-:W-:Y:S01]  /*8410*/  ISETP.GT.U32.AND P6, PT, R2, R151, PT ;  /* 0x000000970200720c */ /* 0x000fe20003fc4070 */
[----:B------:R-:W-:-:S02]  /*8420*/  @!P3 IMAD.MOV R150, RZ, RZ, -R150 ;  /* 0x000000ffff96b224 */ /* 0x000fc400078e0a96 */
[----:B------:R-:W-:Y:S01]  /*8430*/  IMAD.HI.U32 R4, R9, R153, RZ ;  /* 0x0000009909047227 */ /* 0x000fe200078e00ff */
[----:B------:R-:W-:-:S03]  /*8440*/  ISETP.GT.U32.AND P3, PT, R2, R154, PT ;  /* 0x0000009a0200720c */ /* 0x000fc60003f64070 */
[----:B------:R-:W-:Y:S02]  /*8450*/  @!P2 IMAD.IADD R152, R152, 0x1, -R2 ;  /* 0x000000019898a824 */ /* 0x000fe400078e0a02 */
[----:B------:R-:W-:Y:S02]  /*8460*/  IMAD.MOV R4, RZ, RZ, -R4 ;  /* 0x000000ffff047224 */ /* 0x000fe400078e0a04 */
[----:B------:R-:W-:Y:S01]  /*8470*/  VIADD R7, R0, 0x163 ;  /* 0x0000016300077836 */ /* 0x000fe20000000000 */
[C---:B------:R-:W-:Y:S01]  /*8480*/  ISETP.GT.U32.AND P2, PT, R2.reuse, R152, PT ;  /* 0x000000980200720c */ /* 0x040fe20003f44070 */
[----:B------:R-:W-:Y:S02]  /*8490*/  IMAD R153, R2, R4, R153 ;  /* 0x0000000402997224 */ /* 0x000fe400078e0299 */
[--C-:B------:R-:W-:Y:S01]  /*84a0*/  @!P6 IMAD.IADD R151, R151, 0x1, -R2.reuse ;  /* 0x000000019797e824 */ /* 0x100fe200078e0a02 */
[----:B------:R-:W-:Y:S01]  /*84b0*/  IABS R156, R7 ;  /* 0x00000007009c7213 */ /* 0x000fe20000000000 */
[----:B------:R-:W-:Y:S01]  /*84c0*/  VIADD R4, R0, 0x164 ;  /* 0x0000016400047836 */ /* 0x000fe20000000000 */
[----:B------:R-:W-:Y:S01]  /*84d0*/  ISETP.GT.U32.AND P5, PT, R2, R153, PT ;  /* 0x000000990200720c */ /* 0x000fe20003fa4070 */
[----:B------:R-:W-:Y:S01]  /*84e0*/  @!P3 IMAD.IADD R154, R154, 0x1, -R2 ;  /* 0x000000019a9ab824 */ /* 0x000fe200078e0a02 */
[----:B------:R-:W-:Y:S01]  /*84f0*/  ISETP.GE.AND P6, PT, R6, RZ, PT ;  /* 0x000000ff0600720c */ /* 0x000fe20003fc6270 */
[----:B------:R-:W-:Y:S01]  /*8500*/  @!P1 IMAD.MOV R151, RZ, RZ, -R151 ;  /* 0x000000ffff979224 */ /* 0x000fe200078e0a97 */
[----:B------:R-:W-:Y:S01]  /*8510*/  IABS R155, R4 ;  /* 0x00000004009b7213 */ /* 0x000fe20000000000 */
[----:B------:R-:W-:Y:S01]  /*8520*/  @!P4 IMAD.MOV R149, RZ, RZ, -R149 ;  /* 0x000000ffff95c224 */ /* 0x000fe200078e0a95 */
[----:B------:R-:W-:Y:S01]  /*8530*/  ISETP.GE.AND P1, PT, R4, RZ, PT ;  /* 0x000000ff0400720c */ /* 0x000fe20003f26270 */
[----:B------:R-:W-:Y:S01]  /*8540*/  IMAD.HI.U32 R4, R9, R156, RZ ;  /* 0x0000009c09047227 */ /* 0x000fe200078e00ff */
[----:B------:R-:W-:-:S02]  /*8550*/  ISETP.GT.U32.AND P3, PT, R2, R154, PT ;  /* 0x0000009a0200720c */ /* 0x000fc40003f64070 */
[----:B------:R-:W-:Y:S01]  /*8560*/  ISETP.GE.AND P4, PT, R8, RZ, PT ;  /* 0x000000ff0800720c */ /* 0x000fe20003f86270 */
[----:B------:R-:W-:Y:S01]  /*8570*/  @!P2 IMAD.IADD R152, R152, 0x1, -R2 ;  /* 0x000000019898a824 */ /* 0x000fe200078e0a02 */
[----:B------:R-:W-:Y:S01]  /*8580*/  ISETP.GE.AND P2, PT, R7, RZ, PT ;  /* 0x000000ff0700720c */ /* 0x000fe20003f46270 */
[----:B------:R-:W-:Y:S02]  /*8590*/  IMAD.MOV R7, RZ, RZ, -R4 ;  /* 0x000000ffff077224 */ /* 0x000fe400078e0a04 */
[----:B------:R-:W-:Y:S02]  /*85a0*/  @!P5 IMAD.IADD R153, R153, 0x1, -R2 ;  /* 0x000000019999d824 */ /* 0x000fe400078e0a02 */
[----:B------:R-:W-:Y:S02]  /*85b0*/  IMAD R156, R2, R7, R156 ;  /* 0x00000007029c7224 */ /* 0x000fe400078e029c */
[----:B------:R-:W-:Y:S01]  /*85c0*/  VIADD R8, R0, 0x162 ;  /* 0x0000016200087836 */ /* 0x000fe20000000000 */
[----:B------:R-:W-:Y:S01]  /*85d0*/  ISETP.GT.U32.AND P5, PT, R2, R153, PT ;  /* 0x000000990200720c */ /* 0x000fe20003fa4070 */
[----:B------:R-:W-:Y:S01]  /*85e0*/  @!P3 IMAD.IADD R154, R154, 0x1, -R2 ;  /* 0x000000019a9ab824 */ /* 0x000fe200078e0a02 */
[----:B------:R-:W-:Y:S01]  /*85f0*/  ISETP.GT.U32.AND P3, PT, R2, R156, PT ;  /* 0x0000009c0200720c */ /* 0x000fe20003f64070 */
[----:B------:R-:W-:Y:S01]  /*8600*/  IMAD.HI.U32 R3, R9, R155, RZ ;  /* 0x0000009b09037227 */ /* 0x000fe200078e00ff */
[----:B------:R-:W-:-:S03]  /*8610*/  IABS R157, R8 ;  /* 0x00000008009d7213 */ /* 0x000fc60000000000 */
[----:B------:R-:W-:Y:S02]  /*8620*/  IMAD.MOV R3, RZ, RZ, -R3 ;  /* 0x000000ffff037224 */ /* 0x000fe400078e0a03 */
[----:B------:R-:W-:-:S04]  /*8630*/  IMAD.HI.U32 R6, R9, R157, RZ ;  /* 0x0000009d09067227 */ /* 0x000fc800078e00ff */
[----:B------:R-:W-:Y:S02]  /*8640*/  IMAD R155, R2, R3, R155 ;  /* 0x00000003029b7224 */ /* 0x000fe400078e029b */
[----:B------:R-:W-:Y:S02]  /*8650*/  VIADD R3, R0, 0x161 ;  /* 0x0000016100037836 */ /* 0x000fe40000000000 */
[----:B------:R-:W-:Y:S01]  /*8660*/  @!P0 IMAD.MOV R152, RZ, RZ, -R152 ;  /* 0x000000ffff988224 */ /* 0x000fe200078e0a98 */
[----:B------:R-:W-:Y:S01]  /*8670*/  ISETP.GT.U32.AND P0, PT, R2, R155, PT ;  /* 0x0000009b0200720c */ /* 0x000fe20003f04070 */
[----:B------:R-:W-:Y:S01]  /*8680*/  IMAD.MOV R6, RZ, RZ, -R6 ;  /* 0x000000ffff067224 */ /* 0x000fe200078e0a06 */
[----:B------:R-:W-:Y:S01]  /*8690*/  IABS R158, R3 ;  /* 0x00000003009e7213 */ /* 0x000fe20000000000 */
[--C-:B------:R-:W-:Y:S01]  /*86a0*/  @!P5 IMAD.IADD R153, R153, 0x1, -R2.reuse ;  /* 0x000000019999d824 */ /* 0x100fe200078e0a02 */
[----:B------:R-:W-:Y:S01]  /*86b0*/  ISETP.GE.AND P5, PT, R8, RZ, PT ;  /* 0x000000ff0800720c */ /* 0x000fe20003fa6270 */
[----:B------:R-:W-:-:S02]  /*86c0*/  @!P3 IMAD.IADD R156, R156, 0x1, -R2 ;  /* 0x000000019c9cb824 */ /* 0x000fc400078e0a02 */
[C---:B------:R-:W-:Y:S02]  /*86d0*/  IMAD R157, R2.reuse, R6, R157 ;  /* 0x00000006029d7224 */ /* 0x040fe400078e029d */
[----:B------:R-:W-:Y:S01]  /*86e0*/  @!P4 IMAD.MOV R153, RZ, RZ, -R153 ;  /* 0x000000ffff99c224 */ /* 0x000fe200078e0a99 */
[----:B------:R-:W-:Y:S01]  /*86f0*/  ISETP.GE.AND P4, PT, R3, RZ, PT ;  /* 0x000000ff0300720c */ /* 0x000fe20003f86270 */
[----:B------:R-:W-:Y:S01]  /*8700*/  IMAD.HI.U32 R3, R9, R158, RZ ;  /* 0x0000009e09037227 */ /* 0x000fe200078e00ff */
[----:B------:R-:W-:-:S03]  /*8710*/  ISETP.GT.U32.AND P3, PT, R2, R156, PT ;  /* 0x0000009c0200720c */ /* 0x000fc60003f64070 */
[----:B------:R-:W-:Y:S01]  /*8720*/  @!P6 IMAD.MOV R154, RZ, RZ, -R154 ;  /* 0x000000ffff9ae224 */ /* 0x000fe200078e0a9a */
[----:B------:R-:W-:Y:S01]  /*8730*/  ISETP.GT.U32.AND P6, PT, R2, R157, PT ;  /* 0x0000009d0200720c */ /* 0x000fe20003fc4070 */
[----:B------:R-:W-:-:S04]  /*8740*/  IMAD.HI.U32 R4, R9, R159, RZ ;  /* 0x0000009f09047227 */ /* 0x000fc800078e00ff */
[----:B------:R-:W-:Y:S02]  /*8750*/  IMAD.MOV R3, RZ, RZ, -R3 ;  /* 0x000000ffff037224 */ /* 0x000fe400078e0a03 */
[----:B------:R-:W-:Y:S02]  /*8760*/  @!P0 IMAD.IADD R155, R155, 0x1, -R2 ;  /* 0x000000019b9b8824 */ /* 0x000fe400078e0a02 */
[----:B------:R-:W-:Y:S02]  /*8770*/  IMAD.MOV R4, RZ, RZ, -R4 ;  /* 0x000000ffff047224 */ /* 0x000fe400078e0a04 */
[C---:B------:R-:W-:Y:S01]  /*8780*/  IMAD R158, R2.reuse, R3, R158 ;  /* 0x00000003029e7224 */ /* 0x040fe200078e029e */
[C---:B------:R-:W-:Y:S01]  /*8790*/  ISETP.GT.U32.AND P0, PT, R2.reuse, R155, PT ;  /* 0x0000009b0200720c */ /* 0x040fe20003f04070 */
[----:B------:R-:W-:Y:S02]  /*87a0*/  IMAD R159, R2, R4, R159 ;  /* 0x00000004029f7224 */ /* 0x000fe400078e029f */
[--C-:B------:R-:W-:Y:S01]  /*87b0*/  @!P3 IMAD.IADD R156, R156, 0x1, -R2.reuse ;  /* 0x000000019c9cb824 */ /* 0x100fe200078e0a02 */
[C---:B------:R-:W-:Y:S01]  /*87c0*/  ISETP.GT.U32.AND P3, PT, R2.reuse, R158, PT ;  /* 0x0000009e0200720c */ /* 0x040fe20003f64070 */
[----:B------:R-:W-:Y:S01]  /*87d0*/  @!P6 IMAD.IADD R157, R157, 0x1, -R2 ;  /* 0x000000019d9de824 */ /* 0x000fe200078e0a02 */
[----:B------:R-:W-:Y:S01]  /*87e0*/  ISETP.GT.U32.AND P6, PT, R2, R159, PT ;  /* 0x0000009f0200720c */ /* 0x000fe20003fc4070 */
[----:B------:R-:W-:-:S02]  /*87f0*/  VIADD R10, R0, 0x15f ;  /* 0x0000015f000a7836 */ /* 0x000fc40000000000 */
[----:B------:R-:W-:Y:S02]  /*8800*/  VIADD R8, R0, 0x15e ;  /* 0x0000015e00087836 */ /* 0x000fe40000000000 */
[----:B------:R-:W-:Y:S01]  /*8810*/  IMAD.HI.U32 R4, R9, R163, RZ ;  /* 0x000000a309047227 */ /* 0x000fe200078e00ff */
[----:B------:R-:W-:Y:S02]  /*8820*/  IABS R160, R10 ;  /* 0x0000000a00a07213 */ /* 0x000fe40000000000 */
[----:B------:R-:W-:Y:S01]  /*8830*/  IABS R161, R8 ;  /* 0x0000000800a17213 */ /* 0x000fe20000000000 */
[--C-:B------:R-:W-:Y:S01]  /*8840*/  @!P0 IMAD.IADD R155, R155, 0x1, -R2.reuse ;  /* 0x000000019b9b8824 */ /* 0x100fe200078e0a02 */
[----:B------:R-:W-:Y:S01]  /*8850*/  ISETP.GE.AND P0, PT, R162, RZ, PT ;  /* 0x000000ffa200720c */ /* 0x000fe20003f06270 */
[----:B------:R-:W-:Y:S01]  /*8860*/  @!P3 IMAD.IADD R158, R158, 0x1, -R2 ;  /* 0x000000019e9eb824 */ /* 0x000fe200078e0a02 */
[----:B------:R-:W-:Y:S01]  /*8870*/  IABS R162, R166 ;  /* 0x000000a600a27213 */ /* 0x000fe20000000000 */
[----:B------:R-:W-:Y:S01]  /*8880*/  IMAD.HI.U32 R6, R9, R160, RZ ;  /* 0x000000a009067227 */ /* 0x000fe200078e00ff */
[----:B------:R-:W-:-:S03]  /*8890*/  ISETP.GT.U32.AND P3, PT, R2, R157, PT ;  /* 0x0000009d0200720c */ /* 0x000fc60003f64070 */
[----:B------:R-:W-:Y:S02]  /*88a0*/  @!P6 IMAD.IADD R159, R159, 0x1, -R2 ;  /* 0x000000019f9fe824 */ /* 0x000fe400078e0a02 */
[----:B------:R-:W-:Y:S01]  /*88b0*/  @!P1 IMAD.MOV R155, RZ, RZ, -R155 ;  /* 0x000000ffff9b9224 */ /* 0x000fe200078e0a9b */
        /* <DEDUP_REMOVED lines=8> */
[C---:B------:R-:W-:Y:S02]  /*8940*/  IMAD R161, R2.reuse, R7, R161 ;  /* 0x0000000702a17224 */ /* 0x040fe400078e02a1 */
[----:B------:R-:W-:Y:S02]  /*8950*/  IMAD.MOV R6, RZ, RZ, -R4 ;  /* 0x000000ffff067224 */ /* 0x000fe400078e0a04 */
[----:B------:R-:W-:Y:S01]  /*8960*/  @!P2 IMAD.MOV R156, RZ, RZ, -R156 ;  /* 0x000000ffff9ca224 */ /* 0x000fe200078e0a9c */
[C---:B------:R-:W-:Y:S01]  /*8970*/  ISETP.GT.U32.AND P2, PT, R2.reuse, R160, PT ;  /* 0x000000a00200720c */ /* 0x040fe20003f44070 */
[----:B------:R-:W-:-:S02]  /*8980*/  IMAD R162, R2, R3, R162 ;  /* 0x0000000302a27224 */ /* 0x000fc400078e02a2 */
[--C-:B------:R-:W-:Y:S01]  /*8990*/  @!P3 IMAD.IADD R157, R157, 0x1, -R2.reuse ;  /* 0x000000019d9db824 */ /* 0x100fe200078e0a02 */
[C---:B------:R-:W-:Y:S01]  /*89a0*/  ISETP.GT.U32.AND P3, PT, R2.reuse, R161, PT ;  /* 0x000000a10200720c */ /* 0x040fe20003f64070 */
[----:B------:R-:W-:Y:S02]  /*89b0*/  IMAD R163, R2, R6, R163 ;  /* 0x0000000602a37224 */ /* 0x000fe400078e02a3 */
[--C-:B------:R-:W-:Y:S01]  /*89c0*/  @!P1 IMAD.IADD R158, R158, 0x1, -R2.reuse ;  /* 0x000000019e9e9824 */ /* 0x100fe200078e0a02 */
[C---:B------:R-:W-:Y:S01]  /*89d0*/  ISETP.GT.U32.AND P1, PT, R2.reuse, R162, PT ;  /* 0x000000a20200720c */ /* 0x040fe20003f24070 */
[----:B------:R-:W-:Y:S01]  /*89e0*/  @!P6 IMAD.IADD R159, R159, 0x1, -R2 ;  /* 0x000000019f9fe824 */ /* 0x000fe200078e0a02 */
[----:B------:R-:W-:Y:S01]  /*89f0*/  ISETP.GT.U32.AND P6, PT, R2, R163, PT ;  /* 0x000000a30200720c */ /* 0x000fe20003fc4070 */
[C---:B------:R-:W-:Y:S02]  /*8a00*/  VIADD R11, R0.reuse, 0x15b ;  /* 0x0000015b000b7836 */ /* 0x040fe40000000000 */
[----:B------:R-:W-:-:S02]  /*8a10*/  VIADD R7, R0, 0x15a ;  /* 0x0000015a00077836 */ /* 0x000fc40000000000 */
[--C-:B------:R-:W-:Y:S01]  /*8a20*/  @!P2 IMAD.IADD R160, R160, 0x1, -R2.reuse ;  /* 0x00000001a0a0a824 */ /* 0x100fe200078e0a02 */
[----:B------:R-:W-:Y:S01]  /*8a30*/  IABS R164, R11 ;  /* 0x0000000b00a47213 */ /* 0x000fe20000000000 */
[--C-:B------:R-:W-:Y:S01]  /*8a40*/  @!P3 IMAD.IADD R161, R161, 0x1, -R2.reuse ;  /* 0x00000001a1a1b824 */ /* 0x100fe200078e0a02 */
[----:B------:R-:W-:Y:S01]  /*8a50*/  IABS R165, R7 ;  /* 0x0000000700a57213 */ /* 0x000fe20000000000 */
[----:B------:R-:W-:Y:S01]  /*8a60*/  @!P5 IMAD.MOV R157, RZ, RZ, -R157 ;  /* 0x000000ffff9dd224 */ /* 0x000fe200078e0a9d */
[----:B------:R-:W-:Y:S01]  /*8a70*/  ISETP.GE.AND P2, PT, R10, RZ, PT ;  /* 0x000000ff0a00720c */ /* 0x000fe20003f46270 */
[--C-:B------:R-:W-:Y:S01]  /*8a80*/  @!P1 IMAD.IADD R162, R162, 0x1, -R2.reuse ;  /* 0x00000001a2a29824 */ /* 0x100fe200078e0a02 */
[----:B------:R-:W-:Y:S01]  /*8a90*/  ISETP.GT.U32.AND P1, PT, R2, R160, PT ;  /* 0x000000a00200720c */ /* 0x000fe20003f24070 */
[----:B------:R-:W-:Y:S01]  /*8aa0*/  IMAD.HI.U32 R3, R9, R164, RZ ;  /* 0x000000a409037227 */ /* 0x000fe200078e00ff */
[----:B------:R-:W-:Y:S02]  /*8ab0*/  ISETP.GE.AND P3, PT, R8, RZ, PT ;  /* 0x000000ff0800720c */ /* 0x000fe40003f66270 */
[C---:B------:R-:W-:Y:S01]  /*8ac0*/  ISETP.GT.U32.AND P5, PT, R2.reuse, R162, PT ;  /* 0x000000a20200720c */ /* 0x040fe20003fa4070 */
[----:B------:R-:W-:Y:S01]  /*8ad0*/  @!P6 IMAD.IADD R163, R163, 0x1, -R2 ;  /* 0x00000001a3a3e824 */ /* 0x000fe200078e0a02 */
[----:B------:R-:W-:Y:S01]  /*8ae0*/  ISETP.GT.U32.AND P6, PT, R2, R161, PT ;  /* 0x000000a10200720c */ /* 0x000fe20003fc4070 */
[----:B------:R-:W-:-:S04]  /*8af0*/  IMAD.HI.U32 R4, R9, R165, RZ ;  /* 0x000000a509047227 */ /* 0x000fc800078e00ff */
[----:B------:R-:W-:Y:S02]  /*8b00*/  IMAD.MOV R3, RZ, RZ, -R3 ;  /* 0x000000ffff037224 */ /* 0x000fe400078e0a03 */
[----:B------:R-:W-:Y:S02]  /*8b10*/  VIADD R10, R0, 0x159 ;  /* 0x00000159000a7836 */ /* 0x000fe40000000000 */
[----:B------:R-:W-:Y:S02]  /*8b20*/  IMAD.MOV R4, RZ, RZ, -R4 ;  /* 0x000000ffff047224 */ /* 0x000fe400078e0a04 */
[C---:B------:R-:W-:Y:S01]  /*8b30*/  IMAD R164, R2.reuse, R3, R164 ;  /* 0x0000000302a47224 */ /* 0x040fe200078e02a4 */
[----:B------:R-:W-:Y:S01]  /*8b40*/  IABS R3, R10 ;  /* 0x0000000a00037213 */ /* 0x000fe20000000000 */
[----:B------:R-:W-:Y:S02]  /*8b50*/  IMAD R165, R2, R4, R165 ;  /* 0x0000000402a57224 */ /* 0x000fe400078e02a5 */
[----:B------:R-:W-:-:S02]  /*8b60*/  VIADD R8, R0, 0x158 ;  /* 0x0000015800087836 */ /* 0x000fc40000000000 */
[----:B------:R-:W-:Y:S01]  /*8b70*/  @!P1 IMAD.IADD R160, R160, 0x1, -R2 ;  /* 0x00000001a0a09824 */ /* 0x000fe200078e0a02 */
[----:B------:R-:W-:Y:S01]  /*8b80*/  ISETP.GE.AND P1, PT, R166, RZ, PT ;  /* 0x000000ffa600720c */ /* 0x000fe20003f26270 */
[----:B------:R-:W-:Y:S01]  /*8b90*/  IMAD.MOV.U32 R166, RZ, RZ, R3 ;  /* 0x000000ffffa67224 */ /* 0x000fe200078e0003 */
[----:B------:R-:W-:Y:S01]  /*8ba0*/  IABS R6, R8 ;  /* 0x0000000800067213 */ /* 0x000fe20000000000 */
[----:B------:R-:W-:Y:S01]  /*8bb0*/  @!P4 IMAD.MOV R158, RZ, RZ, -R158 ;  /* 0x000000ffff9ec224 */ /* 0x000fe200078e0a9e */
[C---:B------:R-:W-:Y:S01]  /*8bc0*/  ISETP.GT.U32.AND P4, PT, R2.reuse, R163, PT ;  /* 0x000000a30200720c */ /* 0x040fe20003f84070 */
[----:B------:R-:W-:Y:S01]  /*8bd0*/  @!P6 IMAD.IADD R161, R161, 0x1, -R2 ;  /* 0x00000001a1a1e824 */ /* 0x000fe200078e0a02 */
[----:B------:R-:W-:Y:S01]  /*8be0*/  ISETP.GT.U32.AND P6, PT, R2, R165, PT ;  /* 0x000000a50200720c */ /* 0x000fe20003fc4070 */
[----:B------:R-:W-:-:S04]  /*8bf0*/  IMAD.HI.U32 R3, R9, R166, RZ ;  /* 0x000000a609037227 */ /* 0x000fc800078e00ff */
[----:B------:R-:W-:Y:S01]  /*8c00*/  @!P5 IMAD.IADD R162, R162, 0x1, -R2 ;  /* 0x00000001a2a2d824 */ /* 0x000fe200078e0a02 */
[----:B------:R-:W-:Y:S01]  /*8c10*/  ISETP.GE.AND P5, PT, R167, RZ, PT ;  /* 0x000000ffa700720c */ /* 0x000fe20003fa6270 */
[----:B------:R-:W-:-:S04]  /*8c20*/  IMAD.HI.U32 R4, R9, R6, RZ ;  /* 0x0000000609047227 */ /* 0x000fc800078e00ff */
[----:B------:R-:W-:Y:S02]  /*8c30*/  IMAD.MOV R3, RZ, RZ, -R3 ;  /* 0x000000ffff037224 */ /* 0x000fe400078e0a03 */
[----:B------:R-:W-:Y:S01]  /*8c40*/  @!P0 IMAD.MOV R159, RZ, RZ, -R159 ;  /* 0x000000ffff9f8224 */ /* 0x000fe200078e0a9f */
[C---:B------:R-:W-:Y:S01]  /*8c50*/  ISETP.GT.U32.AND P0, PT, R2.reuse, R164, PT ;  /* 0x000000a40200720c */ /* 0x040fe20003f04070 */
        /* <DEDUP_REMOVED lines=15> */
[----:B------:R-:W-:Y:S02]  /*8d50*/  VIADD R3, R0, 0x157 ;  /* 0x0000015700037836 */ /* 0x000fe40000000000 */
[----:B------:R-:W-:Y:S01]  /*8d60*/  @!P2 IMAD.MOV R160, RZ, RZ, -R160 ;  /* 0x000000ffffa0a224 */ /* 0x000fe200078e0aa0 */
[----:B------:R-:W-:Y:S01]  /*8d70*/  ISETP.GT.U32.AND P2, PT, R2, R164, PT ;  /* 0x000000a40200720c */ /* 0x000fe20003f44070 */
[----:B------:R-:W-:Y:S01]  /*8d80*/  VIADD R4, R0, 0x156 ;  /* 0x0000015600047836 */ /* 0x000fe20000000000 */
[----:B------:R-:W-:Y:S01]  /*8d90*/  IABS R168, R3 ;  /* 0x0000000300a87213 */ /* 0x000fe20000000000 */
[----:B------:R-:W-:-:S02]  /*8da0*/  @!P1 IMAD.IADD R166, R166, 0x1, -R2 ;  /* 0x00000001a6a69824 */ /* 0x000fc400078e0a02 */
[--C-:B------:R-:W-:Y:S01]  /*8db0*/  @!P3 IMAD.IADD R165, R165, 0x1, -R2.reuse ;  /* 0x00000001a5a5b824 */ /* 0x100fe200078e0a02 */
[----:B------:R-:W-:Y:S01]  /*8dc0*/  ISETP.GE.AND P3, PT, R3, RZ, PT ;  /* 0x000000ff0300720c */ /* 0x000fe20003f66270 */
[--C-:B------:R-:W-:Y:S01]  /*8dd0*/  @!P5 IMAD.IADD R167, R167, 0x1, -R2.reuse ;  /* 0x00000001a7a7d824 */ /* 0x100fe200078e0a02 */
[----:B------:R-:W-:Y:S01]  /*8de0*/  ISETP.GT.U32.AND P5, PT, R2, R166, PT ;  /* 0x000000a60200720c */ /* 0x000fe20003fa4070 */
[----:B------:R-:W-:Y:S01]  /*8df0*/  IMAD.HI.U32 R3, R9, R168, RZ ;  /* 0x000000a809037227 */ /* 0x000fe200078e00ff */
[----:B------:R-:W-:Y:S02]  /*8e00*/  IABS R169, R4 ;  /* 0x0000000400a97213 */ /* 0x000fe40000000000 */
[----:B------:R-:W-:Y:S01]  /*8e10*/  ISETP.GE.AND P1, PT, R4, RZ, PT ;  /* 0x000000ff0400720c */ /* 0x000fe20003f26270 */
[----:B------:R-:W-:Y:S02]  /*8e20*/  IMAD.MOV R3, RZ, RZ, -R3 ;  /* 0x000000ffff037224 */ /* 0x000fe400078e0a03 */
[----:B------:R-:W-:Y:S01]  /*8e30*/  @!P2 IMAD.IADD R164, R164, 0x1, -R2 ;  /* 0x00000001a4a4a824 */ /* 0x000fe200078e0a02 */
[----:B------:R-:W-:Y:S01]  /*8e40*/  ISETP.GE.AND P2, PT, R8, RZ, PT ;  /* 0x000000ff0800720c */ /* 0x000fe20003f46270 */
[----:B------:R-:W-:-:S02]  /*8e50*/  IMAD R168, R2, R3, R168 ;  /* 0x0000000302a87224 */ /* 0x000fc400078e02a8 */
[----:B------:R-:W-:-:S04]  /*8e60*/  IMAD.HI.U32 R4, R9, R169, RZ ;  /* 0x000000a909047227 */ /* 0x000fc800078e00ff */
[----:B------:R-:W-:Y:S01]  /*8e70*/  @!P4 IMAD.MOV R164, RZ, RZ, -R164 ;  /* 0x000000ffffa4c224 */ /* 0x000fe200078e0aa4 */
[----:B------:R-:W-:Y:S01]  /*8e80*/  ISETP.GT.U32.AND P4, PT, R2, R167, PT ;  /* 0x000000a70200720c */ /* 0x000fe20003f84070 */
        /* <DEDUP_REMOVED lines=15> */
[----:B------:R-:W-:Y:S02]  /*8f80*/  VIADD R4, R0, 0x153 ;  /* 0x0000015300047836 */ /* 0x000fe40000000000 */
[----:B------:R-:W-:Y:S02]  /*8f90*/  IMAD.MOV R7, RZ, RZ, -R3 ;  /* 0x000000ffff077224 */ /* 0x000fe400078e0a03 */
[----:B------:R-:W-:Y:S01]  /*8fa0*/  IMAD.HI.U32 R3, R9, R171, RZ ;  /* 0x000000ab09037227 */ /* 0x000fe200078e00ff */
[----:B------:R-:W-:-:S03]  /*8fb0*/  IABS R172, R4 ;  /* 0x0000000400ac7213 */ /* 0x000fc60000000000 */
[----:B------:R-:W-:Y:S01]  /*8fc0*/  @!P0 IMAD.MOV R165, RZ, RZ, -R165 ;  /* 0x000000ffffa58224 */ /* 0x000fe200078e0aa5 */
[----:B------:R-:W-:Y:S01]  /*8fd0*/  ISETP.GE.AND P0, PT, R6, RZ, PT ;  /* 0x000000ff0600720c */ /* 0x000fe20003f06270 */
[----:B------:R-:W-:Y:S02]  /*8fe0*/  VIADD R6, R0, 0x152 ;  /* 0x0000015200067836 */ /* 0x000fe40000000000 */
[----:B------:R-:W-:Y:S02]  /*8ff0*/  @!P6 IMAD.IADD R169, R169, 0x1, -R2 ;  /* 0x00000001a9a9e824 */ /* 0x000fe400078e0a02 */
[----:B------:R-:W-:Y:S01]  /*9000*/  IMAD.MOV R3, RZ, RZ, -R3 ;  /* 0x000000ffff037224 */ /* 0x000fe200078e0a03 */
[----:B------:R-:W-:Y:S01]  /*9010*/  IABS R173, R6 ;  /* 0x0000000600ad7213 */ /* 0x000fe20000000000 */
[C---:B------:R-:W-:Y:S01]  /*9020*/  IMAD R170, R2.reuse, R7, R170 ;  /* 0x0000000702aa7224 */ /* 0x040fe200078e02aa */
[C---:B------:R-:W-:Y:S01]  /*9030*/  ISETP.GT.U32.AND P6, PT, R2.reuse, R169, PT ;  /* 0x000000a90200720c */ /* 0x040fe20003fc4070 */
[----:B------:R-:W-:-:S02]  /*9040*/  IMAD R171, R2, R3, R171 ;  /* 0x0000000302ab7224 */ /* 0x000fc400078e02ab */
        /* <DEDUP_REMOVED lines=9> */
[C---:B------:R-:W-:Y:S02]  /*90e0*/  IMAD R173, R2.reuse, R4, R173 ;  /* 0x0000000402ad7224 */ /* 0x040fe400078e02ad */
[----:B------:R-:W-:Y:S01]  /*90f0*/  @!P6 IMAD.IADD R169, R169, 0x1, -R2 ;  /* 0x00000001a9a9e824 */ /* 0x000fe200078e0a02 */
[----:B------:R-:W-:Y:S01]  /*9100*/  ISETP.GT.U32.AND P6, PT, R2, R172, PT ;  /* 0x000000ac0200720c */ /* 0x000fe20003fc4070 */
[----:B------:R-:W-:-:S02]  /*9110*/  VIADD R8, R0, 0x151 ;  /* 0x0000015100087836 */ /* 0x000fc40000000000 */
[----:B------:R-:W-:Y:S01]  /*9120*/  @!P5 IMAD.IADD R170, R170, 0x1, -R2 ;  /* 0x00000001aaaad824 */ /* 0x000fe200078e0a02 */
[----:B------:R-:W-:Y:S01]  /*9130*/  ISETP.GT.U32.AND P5, PT, R2, R173, PT ;  /* 0x000000ad0200720c */ /* 0x000fe20003fa4070 */
[----:B------:R-:W-:Y:S01]  /*9140*/  VIADD R10, R0, 0x150 ;  /* 0x00000150000a7836 */ /* 0x000fe20000000000 */
[----:B------:R-:W-:Y:S01]  /*9150*/  IABS R174, R8 ;  /* 0x0000000800ae7213 */ /* 0x000fe20000000000 */
[----:B------:R-:W-:Y:S01]  /*9160*/  @!P3 IMAD.MOV R168, RZ, RZ, -R168 ;  /* 0x000000ffffa8b224 */ /* 0x000fe200078e0aa8 */
[----:B------:R-:W-:Y:S01]  /*9170*/  ISETP.GT.U32.AND P3, PT, R2, R171, PT ;  /* 0x000000ab0200720c */ /* 0x000fe20003f64070 */
[----:B------:R-:W-:Y:S01]  /*9180*/  VIADD R4, R0, 0x14e ;  /* 0x0000014e00047836 */ /* 0x000fe20000000000 */
[----:B------:R-:W-:Y:S01]  /*9190*/  IABS R177, R10 ;  /* 0x0000000a00b17213 */ /* 0x000fe20000000000 */
[----:B------:R-:W-:-:S03]  /*91a0*/  IMAD.HI.U32 R3, R9, R174, RZ ;  /* 0x000000ae09037227 */ /* 0x000fc600078e00ff */
[----:B------:R-:W-:Y:S01]  /*91b0*/  IABS R180, R4 ;  /* 0x0000000400b47213 */ /* 0x000fe20000000000 */
[--C-:B------:R-:W-:Y:S02]  /*91c0*/  @!P6 IMAD.IADD R172, R172, 0x1, -R2.reuse ;  /* 0x00000001acace824 */ /* 0x100fe400078e0a02 */
[----:B------:R-:W-:Y:S02]  /*91d0*/  IMAD.MOV R3, RZ, RZ, -R3 ;  /* 0x000000ffff037224 */ /* 0x000fe400078e0a03 */
[----:B------:R-:W-:Y:S01]  /*91e0*/  @!P5 IMAD.IADD R173, R173, 0x1, -R2 ;  /* 0x00000001adadd824 */ /* 0x000fe200078e0a02 */
[C---:B------:R-:W-:Y:S01]  /*91f0*/  ISETP.GT.U32.AND P5, PT, R2.reuse, R172, PT ;  /* 0x000000ac0200720c */ /* 0x040fe20003fa4070 */
[----:B------:R-:W-:Y:S02]  /*9200*/  IMAD R174, R2, R3, R174 ;  /* 0x0000000302ae7224 */ /* 0x000fe400078e02ae */
[----:B------:R-:W-:-:S04]  /*9210*/  IMAD.HI.U32 R3, R9, R177, RZ ;  /* 0x000000b109037227 */ /* 0x000fc800078e00ff */
[----:B------:R-:W-:Y:S02]  /*9220*/  IMAD.MOV R3, RZ, RZ, -R3 ;  /* 0x000000ffff037224 */ /* 0x000fe400078e0a03 */
[--C-:B------:R-:W-:Y:S01]  /*9230*/  @!P3 IMAD.IADD R171, R171, 0x1, -R2.reuse ;  /* 0x00000001ababb824 */ /* 0x100fe200078e0a02 */
[C---:B------:R-:W-:Y:S01]  /*9240*/  ISETP.GT.U32.AND P3, PT, R2.reuse, R170, PT ;  /* 0x000000aa0200720c */ /* 0x040fe20003f64070 */
[----:B------:R-:W-:Y:S02]  /*9250*/  IMAD R177, R2, R3, R177 ;  /* 0x0000000302b17224 */ /* 0x000fe400078e02b1 */
[----:B------:R-:W-:Y:S01]  /*9260*/  @!P5 IMAD.IADD R172, R172, 0x1, -R2 ;  /* 0x00000001acacd824 */ /* 0x000fe200078e0a02 */
[C---:B------:R-:W-:Y:S01]  /*9270*/  ISETP.GT.U32.AND P6, PT, R2.reuse, R171, PT ;  /* 0x000000ab0200720c */ /* 0x040fe20003fc4070 */
[----:B------:R-:W-:Y:S01]  /*9280*/  @!P1 IMAD.MOV R169, RZ, RZ, -R169 ;  /* 0x000000ffffa99224 */ /* 0x000fe200078e0aa9 */
[----:B------:R-:W-:Y:S01]  /*9290*/  ISETP.GT.U32.AND P5, PT, R2, R177, PT ;  /* 0x000000b10200720c */ /* 0x000fe20003fa4070 */
[----:B------:R-:W-:Y:S01]  /*92a0*/  VIADD R3, R0, 0x14d ;  /* 0x0000014d00037836 */ /* 0x000fe20000000000 */
[----:B------:R-:W-:Y:S01]  /*92b0*/  ISETP.GT.U32.AND P1, PT, R2, R173, PT ;  /* 0x000000ad0200720c */ /* 0x000fe20003f24070 */
[----:B------:R-:W-:-:S03]  /*92c0*/  IMAD.HI.U32 R11, R9, R180, RZ ;  /* 0x000000b4090b7227 */ /* 0x000fc600078e00ff */
[----:B------:R-:W-:Y:S01]  /*92d0*/  IABS R178, R3 ;  /* 0x0000000300b27213 */ /* 0x000fe20000000000 */
[--C-:B------:R-:W-:Y:S01]  /*92e0*/  @!P3 IMAD.IADD R170, R170, 0x1, -R2.reuse ;  /* 0x00000001aaaab824 */ /* 0x100fe200078e0a02 */
[----:B------:R-:W-:Y:S01]  /*92f0*/  ISETP.GT.U32.AND P3, PT, R2, R174, PT ;  /* 0x000000ae0200720c */ /* 0x000fe20003f64070 */
[----:B------:R-:W-:Y:S02]  /*9300*/  VIADD R7, R0, 0x14f ;  /* 0x0000014f00077836 */ /* 0x000fe40000000000 */
[--C-:B------:R-:W-:Y:S01]  /*9310*/  @!P6 IMAD.IADD R171, R171, 0x1, -R2.reuse ;  /* 0x00000001ababe824 */ /* 0x100fe200078e0a02 */
[----:B------:R-:W-:Y:S01]  /*9320*/  ISETP.GE.AND P6, PT, R6, RZ, PT ;  /* 0x000000ff0600720c */ /* 0x000fe20003fc6270 */
[--C-:B------:R-:W-:Y:S01]  /*9330*/  @!P5 IMAD.IADD R177, R177, 0x1, -R2.reuse ;  /* 0x00000001b1b1d824 */ /* 0x100fe200078e0a02 */
[----:B------:R-:W-:Y:S01]  /*9340*/  IABS R181, R7 ;  /* 0x0000000700b57213 */ /* 0x000fe20000000000 */
[----:B------:R-:W-:Y:S01]  /*9350*/  @!P1 IMAD.IADD R173, R173, 0x1, -R2 ;  /* 0x00000001adad9824 */ /* 0x000fe200078e0a02 */
[----:B------:R-:W-:Y:S01]  /*9360*/  ISETP.GE.AND P1, PT, R8, RZ, PT ;  /* 0x000000ff0800720c */ /* 0x000fe20003f26270 */
[----:B------:R-:W-:Y:S01]  /*9370*/  IMAD.MOV R11, RZ, RZ, -R11 ;  /* 0x000000ffff0b7224 */ /* 0x000fe200078e0a0b */
[----:B------:R-:W-:Y:S01]  /*9380*/  ISETP.GT.U32.AND P5, PT, R2, R177, PT ;  /* 0x000000b10200720c */ /* 0x000fe20003fa4070 */
[----:B------:R-:W-:-:S04]  /*9390*/  IMAD.HI.U32 R8, R9, R178, RZ ;  /* 0x000000b209087227 */ /* 0x000fc800078e00ff */
[----:B------:R-:W-:Y:S01]  /*93a0*/  @!P3 IMAD.IADD R174, R174, 0x1, -R2 ;  /* 0x00000001aeaeb824 */ /* 0x000fe200078e0a02 */
[----:B------:R-:W-:Y:S01]  /*93b0*/  ISETP.GE.AND P3, PT, R10, RZ, PT ;  /* 0x000000ff0a00720c */ /* 0x000fe20003f66270 */
[----:B------:R-:W-:Y:S02]  /*93c0*/  IMAD R180, R2, R11, R180 ;  /* 0x0000000b02b47224 */ /* 0x000fe400078e02b4 */
[----:B------:R-:W-:Y:S02]  /*93d0*/  IMAD.MOV R11, RZ, RZ, -R8 ;  /* 0x000000ffff0b7224 */ /* 0x000fe400078e0a08 */
[----:B------:R-:W-:-:S04]  /*93e0*/  IMAD.HI.U32 R6, R9, R181, RZ ;  /* 0x000000b509067227 */ /* 0x000fc800078e00ff */
[----:B------:R-:W-:Y:S01]  /*93f0*/  @!P0 IMAD.MOV R170, RZ, RZ, -R170 ;  /* 0x000000ffffaa8224 */ /* 0x000fe200078e0aaa */
[C---:B------:R-:W-:Y:S01]  /*9400*/  ISETP.GT.U32.AND P0, PT, R2.reuse, R174, PT ;  /* 0x000000ae0200720c */ /* 0x040fe20003f04070 */
[----:B------:R-:W-:Y:S01]  /*9410*/  @!P6 IMAD.MOV R173, RZ, RZ, -R173 ;  /* 0x000000ffffade224 */ /* 0x000fe200078e0aad */
[C---:B------:R-:W-:Y:S01]  /*9420*/  ISETP.GT.U32.AND P6, PT, R2.reuse, R180, PT ;  /* 0x000000b40200720c */ /* 0x040fe20003fc4070 */
[C---:B------:R-:W-:Y:S02]  /*9430*/  IMAD R178, R2.reuse, R11, R178 ;  /* 0x0000000b02b27224 */ /* 0x040fe400078e02b2 */
[----:B------:R-:W-:Y:S02]  /*9440*/  IMAD.MOV R6, RZ, RZ, -R6 ;  /* 0x000000ffff067224 */ /* 0x000fe400078e0a06 */
[----:B------:R-:W-:Y:S01]  /*9450*/  @!P5 IMAD.IADD R177, R177, 0x1, -R2 ;  /* 0x00000001b1b1d824 */ /* 0x000fe200078e0a02 */
[C---:B------:R-:W-:Y:S01]  /*9460*/  ISETP.GT.U32.AND P5, PT, R2.reuse, R178, PT ;  /* 0x000000b20200720c */ /* 0x040fe20003fa4070 */
[----:B------:R-:W-:-:S02]  /*9470*/  IMAD R181, R2, R6, R181 ;  /* 0x0000000602b57224 */ /* 0x000fc400078e02b5 */
[----:B------:R-:W-:Y:S02]  /*9480*/  @!P4 IMAD.MOV R171, RZ, RZ, -R171 ;  /* 0x000000ffffabc224 */ /* 0x000fe400078e0aab */
[----:B------:R-:W-:Y:S01]  /*9490*/  @!P2 IMAD.MOV R172, RZ, RZ, -R172 ;  /* 0x000000ffffaca224 */ /* 0x000fe200078e0aac */
[----:B------:R-:W-:Y:S01]  /*94a0*/  ISETP.GT.U32.AND P4, PT, R2, R181, PT ;  /* 0x000000b50200720c */ /* 0x000fe20003f84070 */
[--C-:B------:R-:W-:Y:S01]  /*94b0*/  @!P0 IMAD.IADD R174, R174, 0x1, -R2.reuse ;  /* 0x00000001aeae8824 */ /* 0x100fe200078e0a02 */
[----:B------:R-:W-:Y:S01]  /*94c0*/  ISETP.GE.AND P2, PT, R7, RZ, PT ;  /* 0x000000ff0700720c */ /* 0x000fe20003f46270 */
[----:B------:R-:W-:Y:S01]  /*94d0*/  @!P6 IMAD.IADD R180, R180, 0x1, -R2 ;  /* 0x00000001b4b4e824 */ /* 0x000fe200078e0a02 */
[----:B------:R-:W-:Y:S01]  /*94e0*/  ISETP.GE.AND P0, PT, R4, RZ, PT ;  /* 0x000000ff0400720c */ /* 0x000fe20003f06270 */
[----:B------:R-:W-:Y:S02]  /*94f0*/  VIADD R7, R0, 0x14b ;  /* 0x0000014b00077836 */ /* 0x000fe40000000000 */
[----:B------:R-:W-:Y:S01]  /*9500*/  @!P1 IMAD.MOV R174, RZ, RZ, -R174 ;  /* 0x000000ffffae9224 */ /* 0x000fe200078e0aae */
[----:B------:R-:W-:Y:S01]  /*9510*/  ISETP.GT.U32.AND P1, PT, R2, R180, PT ;  /* 0x000000b40200720c */ /* 0x000fe20003f24070 */
[----:B------:R-:W-:Y:S01]  /*9520*/  @!P5 IMAD.IADD R178, R178, 0x1, -R2 ;  /* 0x00000001b2b2d824 */ /* 0x000fe200078e0a02 */
[----:B------:R-:W-:Y:S01]  /*9530*/  IABS R8, R7 ;  /* 0x0000000700087213 */ /* 0x000fe20000000000 */
[----:B------:R-:W-:-:S02]  /*9540*/  VIADD R6, R0, 0x14c ;  /* 0x0000014c00067836 */ /* 0x000fc40000000000 */
[----:B------:R-:W-:Y:S01]  /*9550*/  @!P4 IMAD.IADD R181, R181, 0x1, -R2 ;  /* 0x00000001b5b5c824 */ /* 0x000fe200078e0a02 */
[C---:B------:R-:W-:Y:S01]  /*9560*/  ISETP.GT.U32.AND P5, PT, R2.reuse, R178, PT ;  /* 0x000000b20200720c */ /* 0x040fe20003fa4070 */
[----:B------:R-:W-:Y:S01]  /*9570*/  IMAD.HI.U32 R10, R9, R8, RZ ;  /* 0x00000008090a7227 */ /* 0x000fe200078e00ff */
[----:B------:R-:W-:Y:S02]  /*9580*/  IABS R176, R6 ;  /* 0x0000000600b07213 */ /* 0x000fe40000000000 */
[----:B------:R-:W-:Y:S01]  /*9590*/  ISETP.GT.U32.AND P6, PT, R2, R181, PT ;  /* 0x000000b50200720c */ /* 0x000fe20003fc4070 */
[----:B------:R-:W-:Y:S01]  /*95a0*/  IMAD.MOV R10, RZ, RZ, -R10 ;  /* 0x000000ffff0a7224 */ /* 0x000fe200078e0a0a */
[----:B------:R-:W-:Y:S01]  /*95b0*/  ISETP.GE.AND P4, PT, R3, RZ, PT ;  /* 0x000000ff0300720c */ /* 0x000fe20003f86270 */
[----:B------:R-:W-:-:S04]  /*95c0*/  IMAD.HI.U32 R4, R9, R176, RZ ;  /* 0x000000b009047227 */ /* 0x000fc800078e00ff */
[----:B------:R-:W-:Y:S01]  /*95d0*/  @!P1 IMAD.IADD R180, R180, 0x1, -R2 ;  /* 0x00000001b4b49824 */ /* 0x000fe200078e0a02 */
[----:B------:R-:W-:Y:S01]  /*95e0*/  ISETP.GE.AND P1, PT, R6, RZ, PT ;  /* 0x000000ff0600720c */ /* 0x000fe20003f26270 */
[----:B------:R-:W-:Y:S02]  /*95f0*/  IMAD R6, R2, R10, R8 ;  /* 0x0000000a02067224 */ /* 0x000fe400078e0208 */
[----:B------:R-:W-:Y:S02]  /*9600*/  IMAD.MOV R4, RZ, RZ, -R4 ;  /* 0x000000ffff047224 */ /* 0x000fe400078e0a04 */
[----:B------:R-:W-:Y:S01]  /*9610*/  @!P5 IMAD.IADD R178, R178, 0x1, -R2 ;  /* 0x00000001b2b2d824 */ /* 0x000fe200078e0a02 */
[C---:B------:R-:W-:Y:S01]  /*9620*/  ISETP.GT.U32.AND P5, PT, R2.reuse, R6, PT ;  /* 0x000000060200720c */ /* 0x040fe20003fa4070 */
[----:B------:R-:W-:Y:S02]  /*9630*/  IMAD R176, R2, R4, R176 ;  /* 0x0000000402b07224 */ /* 0x000fe400078e02b0 */
[----:B------:R-:W-:-:S02]  /*9640*/  @!P6 IMAD.IADD R181, R181, 0x1, -R2 ;  /* 0x00000001b5b5e824 */ /* 0x000fc400078e0a02 */
[----:B------:R-:W-:Y:S01]  /*9650*/  VIADD R8, R0, 0x148 ;  /* 0x0000014800087836 */ /* 0x000fe20000000000 */
[----:B------:R-:W-:Y:S01]  /*9660*/  ISETP.GT.U32.AND P6, PT, R2, R176, PT ;  /* 0x000000b00200720c */ /* 0x000fe20003fc4070 */
[----:B------:R-:W-:Y:S02]  /*9670*/  VIADD R11, R0, 0x14a ;  /* 0x0000014a000b7836 */ /* 0x000fe40000000000 */
[----:B------:R-:W-:Y:S01]  /*9680*/  IMAD.MOV.U32 R184, RZ, RZ, R177 ;  /* 0x000000ffffb87224 */ /* 0x000fe200078e00b1 */
[----:B------:R-:W-:Y:S01]  /*9690*/  IABS R175, R8 ;  /* 0x0000000800af7213 */ /* 0x000fe20000000000 */
[----:B-1----:R-:W-:Y:S01]  /*96a0*/  IMAD.MOV.U32 R13, RZ, RZ, R180 ;  /* 0x000000ffff0d7224 */ /* 0x002fe200078e00b4 */
[----:B------:R-:W-:Y:S01]  /*96b0*/  IABS R179, R11 ;  /* 0x0000000b00b37213 */ /* 0x000fe20000000000 */
[----:B------:R-:W-:Y:S02]  /*96c0*/  @!P5 IMAD.IADD R6, R6, 0x1, -R2 ;  /* 0x000000010606d824 */ /* 0x000fe400078e0a02 */
[----:B------:R-:W-:-:S02]  /*96d0*/  @!P3 IMAD.MOV R184, RZ, RZ, -R184 ;  /* 0x000000ffffb8b224 */ /* 0x000fc400078e0ab8 */
[----:B------:R-:W-:Y:S01]  /*96e0*/  IMAD.HI.U32 R177, R9, R175, RZ ;  /* 0x000000af09b17227 */ /* 0x000fe200078e00ff */
[----:B------:R-:W-:Y:S02]  /*96f0*/  ISETP.GT.U32.AND P3, PT, R2, R6, PT ;  /* 0x000000060200720c */ /* 0x000fe40003f64070 */
[----:B------:R-:W-:Y:S01]  /*9700*/  STL [R1+0x150], R184 ;  /* 0x000150b801007387 */ /* 0x000fe20000100800 */
[----:B------:R-:W-:Y:S01]  /*9710*/  @!P6 IMAD.IADD R176, R176, 0x1, -R2 ;  /* 0x00000001b0b0e824 */ /* 0x000fe200078e0a02 */
[----:B------:R-:W-:Y:S01]  /*9720*/  ISETP.GE.AND P6, PT, R7, RZ, PT ;  /* 0x000000ff0700720c */ /* 0x000fe20003fc6270 */
[----:B------:R-:W-:-:S03]  /*9730*/  IMAD.HI.U32 R182, R9, R179, RZ ;  /* 0x000000b309b67227 */ /* 0x000fc600078e00ff */
[----:B------:R-:W-:Y:S01]  /*9740*/  ISETP.GT.U32.AND P5, PT, R2, R176, PT ;  /* 0x000000b00200720c */ /* 0x000fe20003fa4070 */
[----:B------:R-:W-:Y:S02]  /*9750*/  VIADD R3, R0, 0x149 ;  /* 0x0000014900037836 */ /* 0x000fe40000000000 */
[----:B------:R-:W-:Y:S02]  /*9760*/  IMAD.MOV R177, RZ, RZ, -R177 ;  /* 0x000000ffffb17224 */ /* 0x000fe400078e0ab1 */
[----:B------:R-:W-:Y:S01]  /*9770*/  IMAD.MOV R182, RZ, RZ, -R182 ;  /* 0x000000ffffb67224 */ /* 0x000fe200078e0ab6 */
[----:B------:R-:W-:Y:S01]  /*9780*/  IABS R4, R3 ;  /* 0x0000000300047213 */ /* 0x000fe20000000000 */
[----:B------:R-:W-:Y:S01]  /*9790*/  @!P0 IMAD.MOV R13, RZ, RZ, -R13 ;  /* 0x000000ffff0d8224 */ /* 0x000fe200078e0a0d */
[----:B------:R-:W-:Y:S01]  /*97a0*/  ISETP.GE.AND P0, PT, R11, RZ, PT ;  /* 0x000000ff0b00720c */ /* 0x000fe20003f06270 */
[----:B------:R-:W-:Y:S02]  /*97b0*/  IMAD R11, R2, R177, R175 ;  /* 0x000000b1020b7224 */ /* 0x000fe400078e02af */
[----:B------:R-:W-:-:S02]  /*97c0*/  IMAD.MOV.U32 R183, RZ, RZ, R181 ;  /* 0x000000ffffb77224 */ /* 0x000fc400078e00b5 */
[----:B------:R-:W-:Y:S02]  /*97d0*/  IMAD R179, R2, R182, R179 ;  /* 0x000000b602b37224 */ /* 0x000fe400078e02b3 */
[----:B------:R-:W-:Y:S02]  /*97e0*/  IMAD.MOV.U32 R12, RZ, RZ, R178 ;  /* 0x000000ffff0c7224 */ /* 0x000fe400078e00b2 */
[----:B------:R-:W-:Y:S01]  /*97f0*/  @!P3 IMAD.IADD R6, R6, 0x1, -R2 ;  /* 0x000000010606b824 */ /* 0x000fe200078e0a02 */
[----:B------:R-:W-:Y:S01]  /*9800*/  ISETP.GT.U32.AND P3, PT, R2, R11, PT ;  /* 0x0000000b0200720c */ /* 0x000fe20003f64070 */
[----:B------:R-:W-:-:S04]  /*9810*/  IMAD.HI.U32 R10, R9, R4, RZ ;  /* 0x00000004090a7227 */ /* 0x000fc800078e00ff */
[----:B------:R-:W-:Y:S01]  /*9820*/  @!P2 IMAD.MOV R183, RZ, RZ, -R183 ;  /* 0x000000ffffb7a224 */ /* 0x000fe200078e0ab7 */
[----:B------:R-:W-:Y:S01]  /*9830*/  ISETP.GT.U32.AND P2, PT, R2, R179, PT ;  /* 0x000000b30200720c */ /* 0x000fe20003f44070 */
[----:B------:R-:W-:Y:S02]  /*9840*/  @!P4 IMAD.MOV R12, RZ, RZ, -R12 ;  /* 0x000000ffff0cc224 */ /* 0x000fe400078e0a0c */
[----:B------:R-:W-:Y:S01]  /*9850*/  IMAD.MOV R10, RZ, RZ, -R10 ;  /* 0x000000ffff0a7224 */ /* 0x000fe200078e0a0a */
[----:B------:R-:W-:Y:S01]  /*9860*/  STL [R1+0x154], R183 ;  /* 0x000154b701007387 */ /* 0x000fe20000100800 */
[----:B------:R-:W-:Y:S01]  /*9870*/  @!P5 IMAD.IADD R176, R176, 0x1, -R2 ;  /* 0x00000001b0b0d824 */ /* 0x000fe200078e0a02 */
[----:B------:R-:W-:Y:S01]  /*9880*/  ISETP.GE.AND P5, PT, R3, RZ, PT ;  /* 0x000000ff0300720c */ /* 0x000fe20003fa6270 */
[----:B------:R-:W-:Y:S01]  /*9890*/  IMAD R4, R2, R10, R4 ;  /* 0x0000000a02047224 */ /* 0x000fe200078e0204 */
[----:B------:R-:W-:Y:S01]  /*98a0*/  STL [R1+0x158], R13 ;  /* 0x0001580d01007387 */ /* 0x000fe20000100800 */
[----:B------:R-:W-:-:S02]  /*98b0*/  VIADD R3, R0, 0x146 ;  /* 0x0000014600037836 */ /* 0x000fc40000000000 */
[----:B------:R-:W-:Y:S01]  /*98c0*/  VIADD R7, R0, 0x147 ;  /* 0x0000014700077836 */ /* 0x000fe20000000000 */
[----:B------:R0:W-:Y:S01]  /*98d0*/  STL [R1+0x168], R12 ;  /* 0x0001680c01007387 */ /* 0x0001e20000100800 */
[----:B------:R-:W-:Y:S01]  /*98e0*/  ISETP.GT.U32.AND P4, PT, R2, R4, PT ;  /* 0x000000040200720c */ /* 0x000fe20003f84070 */
[--C-:B------:R-:W-:Y:S01]  /*98f0*/  @!P3 IMAD.IADD R11, R11, 0x1, -R2.reuse ;  /* 0x000000010b0bb824 */ /* 0x100fe200078e0a02 */
[----:B------:R-:W-:Y:S01]  /*9900*/  IABS R177, R3 ;  /* 0x0000000300b17213 */ /* 0x000fe20000000000 */
[----:B------:R-:W-:Y:S01]  /*9910*/  @!P2 IMAD.IADD R179, R179, 0x1, -R2 ;  /* 0x00000001b3b3a824 */ /* 0x000fe200078e0a02 */
[----:B------:R-:W-:Y:S01]  /*9920*/  IABS R10, R7 ;  /* 0x00000007000a7213 */ /* 0x000fe20000000000 */
[----:B------:R-:W-:Y:S01]  /*9930*/  VIADD R182, R0, 0x132 ;  /* 0x0000013200b67836 */ /* 0x000fe20000000000 */
[----:B------:R-:W-:Y:S01]  /*9940*/  ISETP.GT.U32.AND P3, PT, R2, R11, PT ;  /* 0x0000000b0200720c */ /* 0x000fe20003f64070 */
[----:B--2---:R-:W-:Y:S01]  /*9950*/  VIADD R18, R0, 0x6 ;  /* 0x0000000600127836 */ /* 0x004fe20000000000 */
[----:B------:R-:W-:Y:S01]  /*9960*/  ISETP.GE.AND P2, PT, R8, RZ, PT ;  /* 0x000000ff0800720c */ /* 0x000fe20003f46270 */
[----:B0-----:R-:W-:Y:S01]  /*9970*/  IMAD.MOV.U32 R12, RZ, RZ, R176 ;  /* 0x000000ffff0c7224 */ /* 0x001fe200078e00b0 */
[----:B------:R-:W-:Y:S01]  /*9980*/  IABS R183, R182 ;  /* 0x000000b600b77213 */ /* 0x000fe20000000000 */
[----:B------:R-:W-:-:S04]  /*9990*/  IMAD.HI.U32 R175, R9, R10, RZ ;  /* 0x0000000a09af7227 */ /* 0x000fc800078e00ff */
[----:B------:R-:W-:Y:S01]  /*99a0*/  @!P1 IMAD.MOV R12, RZ, RZ, -R12 ;  /* 0x000000ffff0c9224 */ /* 0x000fe200078e0a0c */
[----:B------:R-:W-:Y:S01]  /*99b0*/  ISETP.GT.U32.AND P1, PT, R2, R179, PT ;  /* 0x000000b30200720c */ /* 0x000fe20003f24070 */
[----:B------:R-:W-:Y:S02]  /*99c0*/  IMAD.MOV R175, RZ, RZ, -R175 ;  /* 0x000000ffffaf7224 */ /* 0x000fe400078e0aaf */
[----:B------:R-:W-:Y:S01]  /*99d0*/  @!P4 IMAD.IADD R4, R4, 0x1, -R2 ;  /* 0x000000010404c824 */ /* 0x000fe200078e0a02 */
[----:B------:R0:W-:Y:S01]  /*99e0*/  STL [R1+0x188], R12 ;  /* 0x0001880c01007387 */ /* 0x0001e20000100800 */
[----:B------:R-:W-:Y:S02]  /*99f0*/  IMAD R10, R2, R175, R10 ;  /* 0x000000af020a7224 */ /* 0x000fe400078e020a */
[----:B------:R-:W-:Y:S01]  /*9a00*/  VIADD R8, R0, 0x145 ;  /* 0x0000014500087836 */ /* 0x000fe20000000000 */
[----:B------:R-:W-:Y:S01]  /*9a10*/  ISETP.GT.U32.AND P4, PT, R2, R4, PT ;  /* 0x000000040200720c */ /* 0x000fe20003f84070 */
[----:B------:R-:W-:-:S02]  /*9a20*/  @!P3 IMAD.IADD R11, R11, 0x1, -R2 ;  /* 0x000000010b0bb824 */ /* 0x000fc400078e0a02 */
[----:B------:R-:W-:Y:S01]  /*9a30*/  IMAD.HI.U32 R186, R9, R183, RZ ;  /* 0x000000b709ba7227 */ /* 0x000fe200078e00ff */
[----:B------:R-:W-:-:S03]  /*9a40*/  IABS R175, R8 ;  /* 0x0000000800af7213 */ /* 0x000fc60000000000 */
[----:B0-----:R-:W-:Y:S02]  /*9a50*/  IMAD.MOV.U32 R12, RZ, RZ, R6 ;  /* 0x000000ffff0c7224 */ /* 0x001fe400078e0006 */
[----:B------:R-:W-:-:S04]  /*9a60*/  IMAD.HI.U32 R6, R9, R177, RZ ;  /* 0x000000b109067227 */ /* 0x000fc800078e00ff */
[----:B------:R-:W-:Y:S02]  /*9a70*/  IMAD.MOV R6, RZ, RZ, -R6 ;  /* 0x000000ffff067224 */ /* 0x000fe400078e0a06 */
[----:B------:R-:W-:Y:S01]  /*9a80*/  @!P6 IMAD.MOV R12, RZ, RZ, -R12 ;  /* 0x000000ffff0ce224 */ /* 0x000fe200078e0a0c */
[----:B------:R-:W-:Y:S01]  /*9a90*/  ISETP.GE.AND P6, PT, R7, RZ, PT ;  /* 0x000000ff0700720c */ /* 0x000fe20003fc6270 */
[C---:B------:R-:W-:Y:S02]  /*9aa0*/  IMAD R177, R2.reuse, R6, R177 ;  /* 0x0000000602b17224 */ /* 0x040fe400078e02b1 */
[----:B------:R-:W-:Y:S01]  /*9ab0*/  @!P1 IMAD.IADD R179, R179, 0x1, -R2 ;  /* 0x00000001b3b39824 */ /* 0x000fe200078e0a02 */
[C---:B------:R-:W-:Y:S01]  /*9ac0*/  ISETP.GT.U32.AND P1, PT, R2.reuse, R10, PT ;  /* 0x0000000a0200720c */ /* 0x040fe20003f24070 */
[----:B------:R0:W-:Y:S01]  /*9ad0*/  STL [R1+0x1b4], R12 ;  /* 0x0001b40c01007387 */ /* 0x0001e20000100800 */
[----:B------:R-:W-:Y:S01]  /*9ae0*/  ISETP.GT.U32.AND P3, PT, R2, R177, PT ;  /* 0x000000b10200720c */ /* 0x000fe20003f64070 */
[----:B------:R-:W-:-:S02]  /*9af0*/  VIADD R6, R0, 0x144 ;  /* 0x0000014400067836 */ /* 0x000fc40000000000 */
[----:B------:R-:W-:-:S04]  /*9b00*/  IMAD.HI.U32 R178, R9, R175, RZ ;  /* 0x000000af09b27227 */ /* 0x000fc800078e00ff */
[----:B------:R-:W-:Y:S01]  /*9b10*/  @!P4 IMAD.IADD R4, R4, 0x1, -R2 ;  /* 0x000000010404c824 */ /* 0x000fe200078e0a02 */
[----:B------:R-:W-:Y:S01]  /*9b20*/  ISETP.GE.AND P4, PT, R3, RZ, PT ;  /* 0x000000ff0300720c */ /* 0x000fe20003f86270 */
[----:B0-----:R-:W-:Y:S01]  /*9b30*/  IMAD.MOV.U32 R12, RZ, RZ, R179 ;  /* 0x000000ffff0c7224 */ /* 0x001fe200078e00b3 */
[----:B------:R-:W-:Y:S01]  /*9b40*/  IABS R3, R6 ;  /* 0x0000000600037213 */ /* 0x000fe20000000000 */
[----:B------:R-:W-:Y:S02]  /*9b50*/  IMAD.MOV R178, RZ, RZ, -R178 ;  /* 0x000000ffffb27224 */ /* 0x000fe400078e0ab2 */
[----:B------:R-:W-:Y:S02]  /*9b60*/  @!P0 IMAD.MOV R12, RZ, RZ, -R12 ;  /* 0x000000ffff0c8224 */ /* 0x000fe400078e0a0c */
[--C-:B------:R-:W-:Y:S02]  /*9b70*/  @!P3 IMAD.IADD R177, R177, 0x1, -R2.reuse ;  /* 0x00000001b1b1b824 */ /* 0x100fe400078e0a02 */
[----:B------:R-:W-:Y:S01]  /*9b80*/  @!P1 IMAD.IADD R10, R10, 0x1, -R2 ;  /* 0x000000010a0a9824 */ /* 0x000fe200078e0a02 */
[----:B------:R0:W-:Y:S01]  /*9b90*/  STL [R1+0x194], R12 ;  /* 0x0001940c01007387 */ /* 0x0001e20000100800 */
[----:B------:R-:W-:Y:S01]  /*9ba0*/  IMAD R175, R2, R178, R175 ;  /* 0x000000b202af7224 */ /* 0x000fe200078e02af */
[----:B------:R-:W-:Y:S01]  /*9bb0*/  ISETP.GE.AND P1, PT, R8, RZ, PT ;  /* 0x000000ff0800720c */ /* 0x000fe20003f26270 */
[----:B------:R-:W-:Y:S01]  /*9bc0*/  VIADD R7, R0, 0x143 ;  /* 0x0000014300077836 */ /* 0x000fe20000000000 */
[C---:B------:R-:W-:Y:S01]  /*9bd0*/  ISETP.GT.U32.AND P3, PT, R2.reuse, R177, PT ;  /* 0x000000b10200720c */ /* 0x040fe20003f64070 */
[----:B------:R-:W-:Y:S01]  /*9be0*/  IMAD.HI.U32 R8, R9, R3, RZ ;  /* 0x0000000309087227 */ /* 0x000fe200078e00ff */
[----:B------:R-:W-:-:S02]  /*9bf0*/  ISETP.GT.U32.AND P0, PT, R2, R10, PT ;  /* 0x0000000a0200720c */ /* 0x000fc40003f04070 */
[----:B------:R-:W-:Y:S01]  /*9c00*/  IABS R176, R7 ;  /* 0x0000000700b07213 */ /* 0x000fe20000000000 */
[----:B------:R-:W-:Y:S01]  /*9c10*/  @!P2 IMAD.MOV R11, RZ, RZ, -R11 ;  /* 0x000000ffff0ba224 */ /* 0x000fe200078e0a0b */
[----:B------:R-:W-:Y:S01]  /*9c20*/  ISETP.GE.AND P2, PT, R6, RZ, PT ;  /* 0x000000ff0600720c */ /* 0x000fe20003f46270 */
[----:B0-----:R-:W-:Y:S02]  /*9c30*/  IMAD.MOV.U32 R12, RZ, RZ, R4 ;  /* 0x000000ffff0c7224 */ /* 0x001fe400078e0004 */
[----:B------:R-:W-:Y:S02]  /*9c40*/  IMAD.MOV R6, RZ, RZ, -R8 ;  /* 0x000000ffff067224 */ /* 0x000fe400078e0a08 */
[----:B------:R-:W-:Y:S01]  /*9c50*/  @!P5 IMAD.MOV R12, RZ, RZ, -R12 ;  /* 0x000000ffff0cd224 */ /* 0x000fe200078e0a0c */
[C---:B------:R-:W-:Y:S01]  /*9c60*/  ISETP.GT.U32.AND P5, PT, R2.reuse, R175, PT ;  /* 0x000000af0200720c */ /* 0x040fe20003fa4070 */
[C---:B------:R-:W-:Y:S02]  /*9c70*/  IMAD R3, R2.reuse, R6, R3 ;  /* 0x0000000602037224 */ /* 0x040fe400078e0203 */
[----:B------:R-:W-:Y:S01]  /*9c80*/  IMAD.HI.U32 R4, R9, R176, RZ ;  /* 0x000000b009047227 */ /* 0x000fe200078e00ff */
[----:B------:R0:W-:Y:S03]  /*9c90*/  STL [R1+0x198], R12 ;  /* 0x0001980c01007387 */ /* 0x0001e60000100800 */
[----:B------:R-:W-:Y:S01]  /*9ca0*/  @!P3 IMAD.IADD R177, R177, 0x1, -R2 ;  /* 0x00000001b1b1b824 */ /* 0x000fe200078e0a02 */
[----:B------:R-:W-:Y:S01]  /*9cb0*/  ISETP.GT.U32.AND P3, PT, R2, R3, PT ;  /* 0x000000030200720c */ /* 0x000fe20003f64070 */
[----:B------:R-:W-:Y:S01]  /*9cc0*/  IMAD.MOV R4, RZ, RZ, -R4 ;  /* 0x000000ffff047224 */ /* 0x000fe200078e0a04 */
[----:B------:R1:W-:Y:S01]  /*9cd0*/  STL [R1+0x1b0], R11 ;  /* 0x0001b00b01007387 */ /* 0x0003e20000100800 */
[--C-:B------:R-:W-:Y:S01]  /*9ce0*/  @!P0 IMAD.IADD R10, R10, 0x1, -R2.reuse ;  /* 0x000000010a0a8824 */ /* 0x100fe200078e0a02 */
[----:B------:R-:W-:Y:S01]  /*9cf0*/  ISETP.GE.AND P0, PT, R7, RZ, PT ;  /* 0x000000ff0700720c */ /* 0x000fe20003f06270 */
[----:B------:R-:W-:-:S02]  /*9d00*/  @!P5 IMAD.IADD R175, R175, 0x1, -R2 ;  /* 0x00000001afafd824 */ /* 0x000fc400078e0a02 */
[C---:B------:R-:W-:Y:S02]  /*9d10*/  IMAD R176, R2.reuse, R4, R176 ;  /* 0x0000000402b07224 */ /* 0x040fe400078e02b0 */
[----:B------:R-:W-:Y:S01]  /*9d20*/  IMAD.MOV.U32 R13, RZ, RZ, R10 ;  /* 0x000000ffff0d7224 */ /* 0x000fe200078e000a */
[C---:B------:R-:W-:Y:S01]  /*9d30*/  ISETP.GT.U32.AND P5, PT, R2.reuse, R175, PT ;  /* 0x000000af0200720c */ /* 0x040fe20003fa4070 */
[----:B0-----:R-:W-:Y:S02]  /*9d40*/  IMAD.MOV.U32 R12, RZ, RZ, R177 ;  /* 0x000000ffff0c7224 */ /* 0x001fe400078e00b1 */
[----:B------:R-:W-:Y:S01]  /*9d50*/  @!P6 IMAD.MOV R13, RZ, RZ, -R13 ;  /* 0x000000ffff0de224 */ /* 0x000fe200078e0a0d */
[----:B------:R-:W-:Y:S01]  /*9d60*/  ISETP.GT.U32.AND P6, PT, R2, R176, PT ;  /* 0x000000b00200720c */ /* 0x000fe20003fc4070 */
[----:B------:R-:W-:Y:S02]  /*9d70*/  @!P3 IMAD.IADD R3, R3, 0x1, -R2 ;  /* 0x000000010303b824 */ /* 0x000fe400078e0a02 */
[C---:B-1----:R-:W-:Y:S01]  /*9d80*/  VIADD R11, R0.reuse, 0x142 ;  /* 0x00000142000b7836 */ /* 0x042fe20000000000 */
[----:B------:R-:W-:Y:S01]  /*9d90*/  STL [R1+0x1ac], R13 ;  /* 0x0001ac0d01007387 */ /* 0x000fe20000100800 */
[----:B------:R-:W-:Y:S01]  /*9da0*/  VIADD R8, R0, 0x141 ;  /* 0x0000014100087836 */ /* 0x000fe20000000000 */
[----:B------:R-:W-:Y:S01]  /*9db0*/  ISETP.GT.U32.AND P3, PT, R2, R3, PT ;  /* 0x000000030200720c */ /* 0x000fe20003f64070 */
[----:B------:R-:W-:Y:S01]  /*9dc0*/  @!P4 IMAD.MOV R12, RZ, RZ, -R12 ;  /* 0x000000ffff0cc224 */ /* 0x000fe200078e0a0c */
[----:B------:R-:W-:Y:S01]  /*9dd0*/  IABS R4, R11 ;  /* 0x0000000b00047213 */ /* 0x000fe20000000000 */
[--C-:B------:R-:W-:Y:S01]  /*9de0*/  @!P5 IMAD.IADD R175, R175, 0x1, -R2.reuse ;  /* 0x00000001afafd824 */ /* 0x100fe200078e0a02 */
[----:B------:R-:W-:Y:S01]  /*9df0*/  IABS R7, R8 ;  /* 0x0000000800077213 */ /* 0x000fe20000000000 */
[----:B------:R-:W-:Y:S01]  /*9e00*/  VIADD R6, R0, 0x140 ;  /* 0x0000014000067836 */ /* 0x000fe20000000000 */
[----:B------:R0:W-:Y:S01]  /*9e10*/  STL [R1+0x1a8], R12 ;  /* 0x0001a80c01007387 */ /* 0x0001e20000100800 */
[----:B------:R-:W-:Y:S01]  /*9e20*/  @!P6 IMAD.IADD R176, R176, 0x1, -R2 ;  /* 0x00000001b0b0e824 */ /* 0x000fe200078e0a02 */
[----:B------:R-:W-:Y:S01]  /*9e30*/  ISETP.GE.AND P5, PT, R8, RZ, PT ;  /* 0x000000ff0800720c */ /* 0x000fe20003fa6270 */
[----:B------:R-:W-:Y:S01]  /*9e40*/  IMAD.HI.U32 R177, R9, R4, RZ ;  /* 0x0000000409b17227 */ /* 0x000fe200078e00ff */
[----:B------:R-:W-:-:S02]  /*9e50*/  IABS R10, R6 ;  /* 0x00000006000a7213 */ /* 0x000fc40000000000 */
[----:B------:R-:W-:Y:S01]  /*9e60*/  ISETP.GT.U32.AND P6, PT, R2, R176, PT ;  /* 0x000000b00200720c */ /* 0x000fe20003fc4070 */
[----:B------:R-:W-:Y:S01]  /*9e70*/  IMAD.HI.U32 R8, R9, R7, RZ ;  /* 0x0000000709087227 */ /* 0x000fe200078e00ff */
[----:B------:R-:W-:-:S03]  /*9e80*/  ISETP.GE.AND P4, PT, R11, RZ, PT ;  /* 0x000000ff0b00720c */ /* 0x000fc60003f86270 */
[----:B0-----:R-:W-:Y:S02]  /*9e90*/  IMAD.MOV.U32 R12, RZ, RZ, R175 ;  /* 0x000000ffff0c7224 */ /* 0x001fe400078e00af */
[----:B------:R-:W-:Y:S02]  /*9ea0*/  IMAD.MOV R177, RZ, RZ, -R177 ;  /* 0x000000ffffb17224 */ /* 0x000fe400078e0ab1 */
[----:B------:R-:W-:Y:S01]  /*9eb0*/  @!P1 IMAD.MOV R12, RZ, RZ, -R12 ;  /* 0x000000ffff0c9224 */ /* 0x000fe200078e0a0c */
[----:B------:R-:W-:Y:S01]  /*9ec0*/  ISETP.GE.AND P1, PT, R6, RZ, PT ;  /* 0x000000ff0600720c */ /* 0x000fe20003f26270 */
[----:B------:R-:W-:Y:S02]  /*9ed0*/  IMAD.MOV R8, RZ, RZ, -R8 ;  /* 0x000000ffff087224 */ /* 0x000fe400078e0a08 */
[----:B------:R-:W-:Y:S01]  /*9ee0*/  @!P3 IMAD.IADD R3, R3, 0x1, -R2 ;  /* 0x000000010303b824 */ /* 0x000fe200078e0a02 */
[----:B------:R0:W-:Y:S01]  /*9ef0*/  STL [R1+0x1a0], R12 ;  /* 0x0001a00c01007387 */ /* 0x0001e20000100800 */
[----:B------:R-:W-:-:S02]  /*9f00*/  IMAD R4, R2, R177, R4 ;  /* 0x000000b102047224 */ /* 0x000fc400078e0204 */
[C---:B------:R-:W-:Y:S02]  /*9f10*/  IMAD R6, R2.reuse, R8, R7 ;  /* 0x0000000802067224 */ /* 0x040fe400078e0207 */
[----:B------:R-:W-:Y:S01]  /*9f20*/  IMAD.HI.U32 R11, R9, R10, RZ ;  /* 0x0000000a090b7227 */ /* 0x000fe200078e00ff */
[----:B------:R-:W-:-:S03]  /*9f30*/  ISETP.GT.U32.AND P3, PT, R2, R4, PT ;  /* 0x000000040200720c */ /* 0x000fc60003f64070 */
[----:B------:R-:W-:Y:S02]  /*9f40*/  IMAD.MOV R11, RZ, RZ, -R11 ;  /* 0x000000ffff0b7224 */ /* 0x000fe400078e0a0b */
[----:B0-----:R-:W-:Y:S02]  /*9f50*/  IMAD.MOV.U32 R12, RZ, RZ, R3 ;  /* 0x000000ffff0c7224 */ /* 0x001fe400078e0003 */
[----:B------:R-:W-:Y:S02]  /*9f60*/  @!P6 IMAD.IADD R176, R176, 0x1, -R2 ;  /* 0x00000001b0b0e824 */ /* 0x000fe400078e0a02 */
[----:B------:R-:W-:Y:S01]  /*9f70*/  @!P2 IMAD.MOV R12, RZ, RZ, -R12 ;  /* 0x000000ffff0ca224 */ /* 0x000fe200078e0a0c */
[C---:B------:R-:W-:Y:S01]  /*9f80*/  ISETP.GT.U32.AND P2, PT, R2.reuse, R6, PT ;  /* 0x000000060200720c */ /* 0x040fe20003f44070 */
[----:B------:R-:W-:Y:S02]  /*9f90*/  IMAD R10, R2, R11, R10 ;  /* 0x0000000b020a7224 */ /* 0x000fe400078e020a */
[----:B------:R-:W-:Y:S01]  /*9fa0*/  @!P3 IMAD.IADD R4, R4, 0x1, -R2 ;  /* 0x000000010404b824 */ /* 0x000fe200078e0a02 */
[----:B------:R0:W-:Y:S01]  /*9fb0*/  STL [R1+0x1a4], R12 ;  /* 0x0001a40c01007387 */ /* 0x0001e20000100800 */
[----:B------:R-:W-:-:S02]  /*9fc0*/  VIADD R179, R0, 0x13f ;  /* 0x0000013f00b37836 */ /* 0x000fc40000000000 */
[----:B------:R-:W-:Y:S01]  /*9fd0*/  VIADD R175, R0, 0x13e ;  /* 0x0000013e00af7836 */ /* 0x000fe20000000000 */
[----:B------:R-:W-:Y:S01]  /*9fe0*/  ISETP.GT.U32.AND P3, PT, R2, R4, PT ;  /* 0x000000040200720c */ /* 0x000fe20003f64070 */
[C---:B------:R-:W-:Y:S01]  /*9ff0*/  VIADD R7, R0.reuse, 0x13d ;  /* 0x0000013d00077836 */ /* 0x040fe20000000000 */
[----:B------:R-:W-:Y:S01]  /*a000*/  ISETP.GE.AND P6, PT, R179, RZ, PT ;  /* 0x000000ffb300720c */ /* 0x000fe20003fc6270 */
[----:B------:R-:W-:Y:S01]  /*a010*/  VIADD R11, R0, 0x13c ;  /* 0x0000013c000b7836 */ /* 0x000fe20000000000 */
[----:B------:R-:W-:Y:S01]  /*a020*/  IABS R179, R179 ;  /* 0x000000b300b37213 */ /* 0x000fe20000000000 */
[----:B------:R-:W-:Y:S01]  /*a030*/  @!P2 IMAD.IADD R6, R6, 0x1, -R2 ;  /* 0x000000010606a824 */ /* 0x000fe200078e0a02 */
[----:B------:R-:W-:Y:S01]  /*a040*/  IABS R177, R175 ;  /* 0x000000af00b17213 */ /* 0x000fe20000000000 */
[----:B0-----:R-:W-:Y:S01]  /*a050*/  IMAD.MOV.U32 R12, RZ, RZ, R176 ;  /* 0x000000ffff0c7224 */ /* 0x001fe200078e00b0 */
[----:B------:R-:W-:Y:S01]  /*a060*/  IABS R8, R7 ;  /* 0x0000000700087213 */ /* 0x000fe20000000000 */
[----:B------:R-:W-:Y:S01]  /*a070*/  IMAD.HI.U32 R180, R9, R179, RZ ;  /* 0x000000b309b47227 */ /* 0x000fe200078e00ff */
[----:B------:R-:W-:-:S02]  /*a080*/  ISETP.GT.U32.AND P2, PT, R2, R6, PT ;  /* 0x000000060200720c */ /* 0x000fc40003f44070 */
[----:B------:R-:W-:Y:S01]  /*a090*/  IABS R3, R11 ;  /* 0x0000000b00037213 */ /* 0x000fe20000000000 */
[----:B------:R-:W-:Y:S01]  /*a0a0*/  @!P0 IMAD.MOV R12, RZ, RZ, -R12 ;  /* 0x000000ffff0c8224 */ /* 0x000fe200078e0a0c */
[----:B------:R-:W-:Y:S01]  /*a0b0*/  ISETP.GT.U32.AND P0, PT, R2, R10, PT ;  /* 0x0000000a0200720c */ /* 0x000fe20003f04070 */
[----:B------:R-:W-:-:S03]  /*a0c0*/  IMAD.HI.U32 R178, R9, R177, RZ ;  /* 0x000000b109b27227 */ /* 0x000fc600078e00ff */
[----:B------:R0:W-:Y:S01]  /*a0d0*/  STL [R1+0x19c], R12 ;  /* 0x00019c0c01007387 */ /* 0x0001e20000100800 */
[----:B------:R-:W-:Y:S02]  /*a0e0*/  IMAD.MOV R180, RZ, RZ, -R180 ;  /* 0x000000ffffb47224 */ /* 0x000fe400078e0ab4 */
[----:B------:R-:W-:Y:S01]  /*a0f0*/  @!P3 IMAD.IADD R4, R4, 0x1, -R2 ;  /* 0x000000010404b824 */ /* 0x000fe200078e0a02 */
[----:B------:R-:W-:Y:S01]  /*a100*/  ISETP.GE.AND P3, PT, R175, RZ, PT ;  /* 0x000000ffaf00720c */ /* 0x000fe20003f66270 */
[----:B------:R-:W-:Y:S02]  /*a110*/  IMAD.MOV R178, RZ, RZ, -R178 ;  /* 0x000000ffffb27224 */ /* 0x000fe400078e0ab2 */
[----:B------:R-:W-:Y:S02]  /*a120*/  IMAD R175, R2, R180, R179 ;  /* 0x000000b402af7224 */ /* 0x000fe400078e02b3 */
[--C-:B------:R-:W-:Y:S02]  /*a130*/  @!P0 IMAD.IADD R10, R10, 0x1, -R2.reuse ;  /* 0x000000010a0a8824 */ /* 0x100fe400078e0a02 */
[----:B------:R-:W-:Y:S01]  /*a140*/  @!P2 IMAD.IADD R6, R6, 0x1, -R2 ;  /* 0x000000010606a824 */ /* 0x000fe200078e0a02 */
[C---:B------:R-:W-:Y:S01]  /*a150*/  ISETP.GT.U32.AND P2, PT, R2.reuse, R175, PT ;  /* 0x000000af0200720c */ /* 0x040fe20003f44070 */
[----:B------:R-:W-:Y:S01]  /*a160*/  IMAD.MOV.U32 R13, RZ, RZ, R4 ;  /* 0x000000ffff0d7224 */ /* 0x000fe200078e0004 */
[C---:B------:R-:W-:Y:S01]  /*a170*/  ISETP.GT.U32.AND P0, PT, R2.reuse, R10, PT ;  /* 0x0000000a0200720c */ /* 0x040fe20003f04070 */
[----:B------:R-:W-:-:S02]  /*a180*/  IMAD R177, R2, R178, R177 ;  /* 0x000000b202b17224 */ /* 0x000fc400078e02b1 */
[----:B0-----:R-:W-:Y:S02]  /*a190*/  IMAD.MOV.U32 R12, RZ, RZ, R6 ;  /* 0x000000ffff0c7224 */ /* 0x001fe400078e0006 */
[----:B------:R-:W-:-:S04]  /*a1a0*/  IMAD.HI.U32 R176, R9, R8, RZ ;  /* 0x0000000809b07227 */ /* 0x000fc800078e00ff */
[----:B------:R-:W-:-:S04]  /*a1b0*/  IMAD.HI.U32 R179, R9, R3, RZ ;  /* 0x0000000309b37227 */ /* 0x000fc800078e00ff */
[----:B------:R-:W-:Y:S01]  /*a1c0*/  @!P4 IMAD.MOV R13, RZ, RZ, -R13 ;  /* 0x000000ffff0dc224 */ /* 0x000fe200078e0a0d */
[----:B------:R-:W-:Y:S01]  /*a1d0*/  ISETP.GT.U32.AND P4, PT, R2, R177, PT ;  /* 0x000000b10200720c */ /* 0x000fe20003f84070 */
[----:B------:R-:W-:Y:S01]  /*a1e0*/  @!P5 IMAD.MOV R12, RZ, RZ, -R12 ;  /* 0x000000ffff0cd224 */ /* 0x000fe200078e0a0c */
[----:B------:R-:W-:Y:S01]  /*a1f0*/  ISETP.GE.AND P5, PT, R7, RZ, PT ;  /* 0x000000ff0700720c */ /* 0x000fe20003fa6270 */
[----:B------:R-:W-:Y:S01]  /*a200*/  IMAD.MOV R178, RZ, RZ, -R176 ;  /* 0x000000ffffb27224 */ /* 0x000fe200078e0ab0 */
[----:B------:R-:W-:Y:S01]  /*a210*/  STL [R1+0x190], R13 ;  /* 0x0001900d01007387 */ /* 0x000fe20000100800 */
[----:B------:R-:W-:Y:S02]  /*a220*/  IMAD.MOV R176, RZ, RZ, -R179 ;  /* 0x000000ffffb07224 */ /* 0x000fe400078e0ab3 */
[----:B------:R-:W-:Y:S01]  /*a230*/  @!P0 IMAD.IADD R10, R10, 0x1, -R2 ;  /* 0x000000010a0a8824 */ /* 0x000fe200078e0a02 */
[----:B------:R0:W-:Y:S01]  /*a240*/  STL [R1+0x18c], R12 ;  /* 0x00018c0c01007387 */ /* 0x0001e20000100800 */
[----:B------:R-:W-:-:S02]  /*a250*/  IMAD R3, R2, R176, R3 ;  /* 0x000000b002037224 */ /* 0x000fc400078e0203 */
[----:B------:R-:W-:Y:S02]  /*a260*/  VIADD R6, R0, 0x13b ;  /* 0x0000013b00067836 */ /* 0x000fe40000000000 */
[----:B------:R-:W-:Y:S02]  /*a270*/  @!P2 IMAD.IADD R175, R175, 0x1, -R2 ;  /* 0x00000001afafa824 */ /* 0x000fe400078e0a02 */
[C---:B------:R-:W-:Y:S01]  /*a280*/  IMAD R4, R2.reuse, R178, R8 ;  /* 0x000000b202047224 */ /* 0x040fe200078e0208 */
[----:B------:R-:W-:Y:S01]  /*a290*/  IABS R178, R6 ;  /* 0x0000000600b27213 */ /* 0x000fe20000000000 */
[----:B------:R-:W-:Y:S01]  /*a2a0*/  @!P4 IMAD.IADD R177, R177, 0x1, -R2 ;  /* 0x00000001b1b1c824 */ /* 0x000fe200078e0a02 */
[C---:B------:R-:W-:Y:S01]  /*a2b0*/  ISETP.GT.U32.AND P2, PT, R2.reuse, R175, PT ;  /* 0x000000af0200720c */ /* 0x040fe20003f44070 */
[----:B0-----:R-:W-:Y:S01]  /*a2c0*/  IMAD.MOV.U32 R12, RZ, RZ, R10 ;  /* 0x000000ffff0c7224 */ /* 0x001fe200078e000a */
[----:B------:R-:W-:Y:S01]  /*a2d0*/  ISETP.GT.U32.AND P0, PT, R2, R4, PT ;  /* 0x000000040200720c */ /* 0x000fe20003f04070 */
[----:B------:R-:W-:Y:S01]  /*a2e0*/  VIADD R7, R0, 0x13a ;  /* 0x0000013a00077836 */ /* 0x000fe20000000000 */
[C---:B------:R-:W-:Y:S01]  /*a2f0*/  ISETP.GT.U32.AND P4, PT, R2.reuse, R177, PT ;  /* 0x000000b10200720c */ /* 0x040fe20003f84070 */
[----:B------:R-:W-:Y:S01]  /*a300*/  @!P1 IMAD.MOV R12, RZ, RZ, -R12 ;  /* 0x000000ffff0c9224 */ /* 0x000fe200078e0a0c */
[----:B------:R-:W-:Y:S01]  /*a310*/  ISETP.GT.U32.AND P1, PT, R2, R3, PT ;  /* 0x000000030200720c */ /* 0x000fe20003f24070 */
[----:B------:R-:W-:Y:S01]  /*a320*/  IMAD.HI.U32 R179, R9, R178, RZ ;  /* 0x000000b209b37227 */ /* 0x000fe200078e00ff */
[----:B------:R-:W-:-:S02]  /*a330*/  IABS R176, R7 ;  /* 0x0000000700b07213 */ /* 0x000fc40000000000 */
[----:B------:R0:W-:Y:S01]  /*a340*/  STL [R1+0x16c], R12 ;  /* 0x00016c0c01007387 */ /* 0x0001e20000100800 */
[----:B------:R-:W-:Y:S02]  /*a350*/  IMAD.MOV R179, RZ, RZ, -R179 ;  /* 0x000000ffffb37224 */ /* 0x000fe400078e0ab3 */
[----:B------:R-:W-:Y:S01]  /*a360*/  @!P2 IMAD.IADD R175, R175, 0x1, -R2 ;  /* 0x00000001afafa824 */ /* 0x000fe200078e0a02 */
[----:B------:R-:W-:Y:S01]  /*a370*/  ISETP.GE.AND P2, PT, R11, RZ, PT ;  /* 0x000000ff0b00720c */ /* 0x000fe20003f46270 */
[----:B------:R-:W-:Y:S02]  /*a380*/  IMAD R178, R2, R179, R178 ;  /* 0x000000b302b27224 */ /* 0x000fe400078e02b2 */
[----:B------:R-:W-:-:S04]  /*a390*/  IMAD.HI.U32 R11, R9, R176, RZ ;  /* 0x000000b0090b7227 */ /* 0x000fc800078e00ff */
[--C-:B------:R-:W-:Y:S02]  /*a3a0*/  @!P1 IMAD.IADD R3, R3, 0x1, -R2.reuse ;  /* 0x0000000103039824 */ /* 0x100fe400078e0a02 */
[--C-:B------:R-:W-:Y:S01]  /*a3b0*/  @!P4 IMAD.IADD R177, R177, 0x1, -R2.reuse ;  /* 0x00000001b1b1c824 */ /* 0x100fe200078e0a02 */
[----:B------:R-:W-:Y:S01]  /*a3c0*/  ISETP.GT.U32.AND P4, PT, R2, R178, PT ;  /* 0x000000b20200720c */ /* 0x000fe20003f84070 */
[----:B------:R-:W-:Y:S01]  /*a3d0*/  @!P0 IMAD.IADD R4, R4, 0x1, -R2 ;  /* 0x0000000104048824 */ /* 0x000fe200078e0a02 */
[----:B------:R-:W-:Y:S01]  /*a3e0*/  ISETP.GT.U32.AND P1, PT, R2, R3, PT ;  /* 0x000000030200720c */ /* 0x000fe20003f24070 */
[----:B------:R-:W-:Y:S02]  /*a3f0*/  IMAD.MOV R11, RZ, RZ, -R11 ;  /* 0x000000ffff0b7224 */ /* 0x000fe400078e0a0b */
[----:B------:R-:W-:Y:S01]  /*a400*/  VIADD R8, R0, 0x139 ;  /* 0x0000013900087836 */ /* 0x000fe20000000000 */
[C---:B------:R-:W-:Y:S01]  /*a410*/  ISETP.GT.U32.AND P0, PT, R2.reuse, R4, PT ;  /* 0x000000040200720c */ /* 0x040fe20003f04070 */
[----:B------:R-:W-:-:S02]  /*a420*/  IMAD R176, R2, R11, R176 ;  /* 0x0000000b02b07224 */ /* 0x000fc400078e02b0 */
[----:B------:R-:W-:Y:S01]  /*a430*/  IMAD.MOV.U32 R13, RZ, RZ, R175 ;  /* 0x000000ffff0d7224 */ /* 0x000fe200078e00af */
[----:B------:R-:W-:Y:S01]  /*a440*/  IABS R10, R8 ;  /* 0x00000008000a7213 */ /* 0x000fe20000000000 */
[----:B0-----:R-:W-:Y:S02]  /*a450*/  IMAD.MOV.U32 R12, RZ, RZ, R177 ;  /* 0x000000ffff0c7224 */ /* 0x001fe400078e00b1 */
[--C-:B------:R-:W-:Y:S02]  /*a460*/  @!P4 IMAD.IADD R178, R178, 0x1, -R2.reuse ;  /* 0x00000001b2b2c824 */ /* 0x100fe400078e0a02 */
[--C-:B------:R-:W-:Y:S01]  /*a470*/  @!P1 IMAD.IADD R3, R3, 0x1, -R2.reuse ;  /* 0x0000000103039824 */ /* 0x100fe200078e0a02 */
[----:B------:R-:W-:Y:S01]  /*a480*/  ISETP.GT.U32.AND P1, PT, R2, R176, PT ;  /* 0x000000b00200720c */ /* 0x000fe20003f24070 */
[----:B------:R-:W-:Y:S01]  /*a490*/  @!P6 IMAD.MOV R13, RZ, RZ, -R13 ;  /* 0x000000ffff0de224 */ /* 0x000fe200078e0a0d */
[----:B------:R-:W-:Y:S01]  /*a4a0*/  ISETP.GE.AND P6, PT, R6, RZ, PT ;  /* 0x000000ff0600720c */ /* 0x000fe20003fc6270 */
[----:B------:R-:W-:Y:S01]  /*a4b0*/  @!P0 IMAD.IADD R4, R4, 0x1, -R2 ;  /* 0x0000000104048824 */ /* 0x000fe200078e0a02 */
[----:B------:R-:W-:Y:S01]  /*a4c0*/  ISETP.GT.U32.AND P4, PT, R2, R178, PT ;  /* 0x000000b20200720c */ /* 0x000fe20003f84070 */
[----:B------:R-:W-:Y:S01]  /*a4d0*/  IMAD.HI.U32 R175, R9, R10, RZ ;  /* 0x0000000a09af7227 */ /* 0x000fe200078e00ff */
[----:B------:R0:W-:Y:S01]  /*a4e0*/  STL [R1+0x170], R13 ;  /* 0x0001700d01007387 */ /* 0x0001e20000100800 */
[----:B------:R-:W-:-:S02]  /*a4f0*/  ISETP.GE.AND P0, PT, R8, RZ, PT ;  /* 0x000000ff0800720c */ /* 0x000fc40003f06270 */
[----:B------:R-:W-:Y:S02]  /*a500*/  VIADD R6, R0, 0x138 ;  /* 0x0000013800067836 */ /* 0x000fe40000000000 */
[----:B------:R-:W-:Y:S01]  /*a510*/  @!P3 IMAD.MOV R12, RZ, RZ, -R12 ;  /* 0x000000ffff0cb224 */ /* 0x000fe200078e0a0c */
[----:B------:R-:W-:Y:S01]  /*a520*/  ISETP.GE.AND P3, PT, R7, RZ, PT ;  /* 0x000000ff0700720c */ /* 0x000fe20003f66270 */
[----:B------:R-:W-:Y:S01]  /*a530*/  IMAD.MOV R175, RZ, RZ, -R175 ;  /* 0x000000ffffaf7224 */ /* 0x000fe200078e0aaf */
[----:B------:R-:W-:Y:S01]  /*a540*/  IABS R177, R6 ;  /* 0x0000000600b17213 */ /* 0x000fe20000000000 */
[----:B------:R-:W-:Y:S01]  /*a550*/  @!P1 IMAD.IADD R176, R176, 0x1, -R2 ;  /* 0x00000001b0b09824 */ /* 0x000fe200078e0a02 */
[----:B------:R1:W-:Y:S01]  /*a560*/  STL [R1+0x17c], R12 ;  /* 0x00017c0c01007387 */ /* 0x0003e20000100800 */
[----:B0-----:R-:W-:Y:S02]  /*a570*/  IMAD.MOV.U32 R13, RZ, RZ, R4 ;  /* 0x000000ffff0d7224 */ /* 0x001fe400078e0004 */
[----:B------:R-:W-:Y:S01]  /*a580*/  VIADD R4, R0, 0x137 ;  /* 0x0000013700047836 */ /* 0x000fe20000000000 */
[C---:B------:R-:W-:Y:S01]  /*a590*/  ISETP.GT.U32.AND P1, PT, R2.reuse, R176, PT ;  /* 0x000000b00200720c */ /* 0x040fe20003f24070 */
[----:B------:R-:W-:-:S02]  /*a5a0*/  IMAD R10, R2, R175, R10 ;  /* 0x000000af020a7224 */ /* 0x000fc400078e020a */
[----:B------:R-:W-:Y:S01]  /*a5b0*/  IMAD.HI.U32 R175, R9, R177, RZ ;  /* 0x000000b109af7227 */ /* 0x000fe200078e00ff */
[----:B------:R-:W-:-:S03]  /*a5c0*/  IABS R11, R4 ;  /* 0x00000004000b7213 */ /* 0x000fc60000000000 */
[----:B-1----:R-:W-:Y:S02]  /*a5d0*/  IMAD.MOV.U32 R12, RZ, RZ, R3 ;  /* 0x000000ffff0c7224 */ /* 0x002fe400078e0003 */
[----:B------:R-:W-:Y:S01]  /*a5e0*/  @!P4 IMAD.IADD R178, R178, 0x1, -R2 ;  /* 0x00000001b2b2c824 */ /* 0x000fe200078e0a02 */
[----:B------:R-:W-:Y:S01]  /*a5f0*/  ISETP.GT.U32.AND P4, PT, R2, R10, PT ;  /* 0x0000000a0200720c */ /* 0x000fe20003f84070 */
[----:B------:R-:W-:Y:S01]  /*a600*/  @!P2 IMAD.MOV R12, RZ, RZ, -R12 ;  /* 0x000000ffff0ca224 */ /* 0x000fe200078e0a0c */
[----:B------:R-:W-:Y:S01]  /*a610*/  ISETP.GE.AND P2, PT, R4, RZ, PT ;  /* 0x000000ff0400720c */ /* 0x000fe20003f46270 */
[----:B------:R-:W-:-:S04]  /*a620*/  IMAD.HI.U32 R4, R9, R11, RZ ;  /* 0x0000000b09047227 */ /* 0x000fc800078e00ff */
[----:B------:R-:W-:Y:S02]  /*a630*/  IMAD.MOV R175, RZ, RZ, -R175 ;  /* 0x000000ffffaf7224 */ /* 0x000fe400078e0aaf */
[----:B------:R-:W-:Y:S01]  /*a640*/  @!P5 IMAD.MOV R13, RZ, RZ, -R13 ;  /* 0x000000ffff0dd224 */ /* 0x000fe200078e0a0d */
[----:B------:R-:W-:Y:S01]  /*a650*/  ISETP.GE.AND P5, PT, R6, RZ, PT ;  /* 0x000000ff0600720c */ /* 0x000fe20003fa6270 */
[----:B------:R-:W-:Y:S02]  /*a660*/  IMAD.MOV R4, RZ, RZ, -R4 ;  /* 0x000000ffff047224 */ /* 0x000fe400078e0a04 */
[C---:B------:R-:W-:Y:S01]  /*a670*/  IMAD R177, R2.reuse, R175, R177 ;  /* 0x000000af02b17224 */ /* 0x040fe200078e02b1 */
[----:B------:R0:W-:Y:S01]  /*a680*/  STL [R1+0x180], R13 ;  /* 0x0001800d01007387 */ /* 0x0001e20000100800 */
[----:B------:R-:W-:Y:S02]  /*a690*/  IMAD R11, R2, R4, R11 ;  /* 0x00000004020b7224 */ /* 0x000fe400078e020b */
[--C-:B------:R-:W-:Y:S01]  /*a6a0*/  @!P1 IMAD.IADD R176, R176, 0x1, -R2.reuse ;  /* 0x00000001b0b09824 */ /* 0x100fe200078e0a02 */
[----:B------:R-:W-:Y:S01]  /*a6b0*/  ISETP.GT.U32.AND P1, PT, R2, R177, PT ;  /* 0x000000b10200720c */ /* 0x000fe20003f24070 */
[----:B------:R-:W-:Y:S01]  /*a6c0*/  @!P4 IMAD.IADD R10, R10, 0x1, -R2 ;  /* 0x000000010a0ac824 */ /* 0x000fe200078e0a02 */
[----:B------:R1:W-:Y:S01]  /*a6d0*/  STL [R1+0x184], R12 ;  /* 0x0001840c01007387 */ /* 0x0003e20000100800 */
[----:B------:R-:W-:-:S02]  /*a6e0*/  VIADD R3, R0, 0x136 ;  /* 0x0000013600037836 */ /* 0x000fc40000000000 */
[----:B------:R-:W-:Y:S01]  /*a6f0*/  VIADD R8, R0, 0x135 ;  /* 0x0000013500087836 */ /* 0x000fe20000000000 */
[----:B------:R-:W-:Y:S01]  /*a700*/  ISETP.GT.U32.AND P4, PT, R2, R10, PT ;  /* 0x0000000a0200720c */ /* 0x000fe20003f84070 */
[----:B0-----:R-:W-:Y:S01]  /*a710*/  IMAD.MOV.U32 R13, RZ, RZ, R178 ;  /* 0x000000ffff0d7224 */ /* 0x001fe200078e00b2 */
[----:B------:R-:W-:Y:S01]  /*a720*/  IABS R7, R3 ;  /* 0x0000000300077213 */ /* 0x000fe20000000000 */
[----:B------:R-:W-:Y:S01]  /*a730*/  VIADD R178, R0, 0x130 ;  /* 0x0000013000b27836 */ /* 0x000fe20000000000 */
[----:B------:R-:W-:Y:S01]  /*a740*/  IABS R6, R8 ;  /* 0x0000000800067213 */ /* 0x000fe20000000000 */
[----:B------:R-:W-:Y:S01]  /*a750*/  @!P6 IMAD.MOV R13, RZ, RZ, -R13 ;  /* 0x000000ffff0de224 */ /* 0x000fe200078e0a0d */
[C---:B------:R-:W-:Y:S01]  /*a760*/  ISETP.GT.U32.AND P6, PT, R2.reuse, R11, PT ;  /* 0x0000000b0200720c */ /* 0x040fe20003fc4070 */
[----:B------:R-:W-:Y:S01]  /*a770*/  @!P1 IMAD.IADD R177, R177, 0x1, -R2 ;  /* 0x00000001b1b19824 */ /* 0x000fe200078e0a02 */
[----:B------:R-:W-:Y:S01]  /*a780*/  IABS R180, R178 ;  /* 0x000000b200b47213 */ /* 0x000fe20000000000 */
[----:B------:R-:W-:Y:S01]  /*a790*/  IMAD.HI.U32 R175, R9, R7, RZ ;  /* 0x0000000709af7227 */ /* 0x000fe200078e00ff */
[----:B------:R-:W-:Y:S02]  /*a7a0*/  STL [R1+0x174], R13 ;  /* 0x0001740d01007387 */ /* 0x000fe40000100800 */
[----:B------:R-:W-:Y:S01]  /*a7b0*/  ISETP.GT.U32.AND P1, PT, R2, R177, PT ;  /* 0x000000b10200720c */ /* 0x000fe20003f24070 */
[----:B-1----:R-:W-:-:S02]  /*a7c0*/  IMAD.MOV.U32 R12, RZ, RZ, R176 ;  /* 0x000000ffff0c7224 */ /* 0x002fc400078e00b0 */
[--C-:B------:R-:W-:Y:S01]  /*a7d0*/  @!P4 IMAD.IADD R10, R10, 0x1, -R2.reuse ;  /* 0x000000010a0ac824 */ /* 0x100fe200078e0a02 */
[----:B------:R-:W-:Y:S01]  /*a7e0*/  ISETP.GE.AND P4, PT, R8, RZ, PT ;  /* 0x000000ff0800720c */ /* 0x000fe20003f86270 */
[----:B------:R-:W-:Y:S02]  /*a7f0*/  IMAD.MOV R175, RZ, RZ, -R175 ;  /* 0x000000ffffaf7224 */ /* 0x000fe400078e0aaf */
[----:B------:R-:W-:Y:S02]  /*a800*/  @!P6 IMAD.IADD R11, R11, 0x1, -R2 ;  /* 0x000000010b0be824 */ /* 0x000fe400078e0a02 */
[----:B------:R-:W-:-:S03]  /*a810*/  IMAD.HI.U32 R4, R9, R6, RZ ;  /* 0x0000000609047227 */ /* 0x000fc600078e00ff */
[----:B------:R-:W-:Y:S01]  /*a820*/  ISETP.GT.U32.AND P6, PT, R2, R11, PT ;  /* 0x0000000b0200720c */ /* 0x000fe20003fc4070 */
[----:B------:R-:W-:Y:S02]  /*a830*/  VIADD R8, R0, 0x134 ;  /* 0x0000013400087836 */ /* 0x000fe40000000000 */
[----:B------:R-:W-:Y:S01]  /*a840*/  @!P3 IMAD.MOV R12, RZ, RZ, -R12 ;  /* 0x000000ffff0cb224 */ /* 0x000fe200078e0a0c */
[----:B------:R-:W-:Y:S01]  /*a850*/  ISETP.GE.AND P3, PT, R3, RZ, PT ;  /* 0x000000ff0300720c */ /* 0x000fe20003f66270 */
[----:B------:R-:W-:Y:S01]  /*a860*/  IMAD R3, R2, R175, R7 ;  /* 0x000000af02037224 */ /* 0x000fe200078e0207 */
[----:B------:R-:W-:Y:S01]  /*a870*/  IABS R175, R8 ;  /* 0x0000000800af7213 */ /* 0x000fe20000000000 */
[----:B------:R-:W-:Y:S01]  /*a880*/  IMAD.MOV R4, RZ, RZ, -R4 ;  /* 0x000000ffff047224 */ /* 0x000fe200078e0a04 */
[----:B------:R0:W-:Y:S01]  /*a890*/  STL [R1+0x178], R12 ;  /* 0x0001780c01007387 */ /* 0x0001e20000100800 */
[----:B------:R-:W-:Y:S02]  /*a8a0*/  VIADD R7, R0, 0x133 ;  /* 0x0000013300077836 */ /* 0x000fe40000000000 */
[----:B------:R-:W-:-:S02]  /*a8b0*/  IMAD R6, R2, R4, R6 ;  /* 0x0000000402067224 */ /* 0x000fc400078e0206 */
[----:B------:R-:W-:Y:S01]  /*a8c0*/  @!P1 IMAD.IADD R177, R177, 0x1, -R2 ;  /* 0x00000001b1b19824 */ /* 0x000fe200078e0a02 */
[----:B------:R-:W-:Y:S01]  /*a8d0*/  IABS R185, R7 ;  /* 0x0000000700b97213 */ /* 0x000fe20000000000 */
[----:B------:R-:W-:Y:S01]  /*a8e0*/  IMAD.HI.U32 R176, R9, R175, RZ ;  /* 0x000000af09b07227 */ /* 0x000fe200078e00ff */
[----:B------:R-:W-:-:S03]  /*a8f0*/  ISETP.GT.U32.AND P1, PT, R2, R3, PT ;  /* 0x000000030200720c */ /* 0x000fc60003f24070 */
[----:B------:R-:W-:Y:S01]  /*a900*/  @!P6 IMAD.IADD R11, R11, 0x1, -R2 ;  /* 0x000000010b0be824 */ /* 0x000fe200078e0a02 */
[----:B------:R-:W-:Y:S01]  /*a910*/  ISETP.GT.U32.AND P6, PT, R2, R6, PT ;  /* 0x000000060200720c */ /* 0x000fe20003fc4070 */
[----:B------:R-:W-:Y:S02]  /*a920*/  IMAD.MOV R176, RZ, RZ, -R176 ;  /* 0x000000ffffb07224 */ /* 0x000fe400078e0ab0 */
[----:B------:R-:W-:-:S04]  /*a930*/  IMAD.HI.U32 R184, R9, R185, RZ ;  /* 0x000000b909b87227 */ /* 0x000fc800078e00ff */
[C---:B------:R-:W-:Y:S02]  /*a940*/  IMAD R175, R2.reuse, R176, R175 ;  /* 0x000000b002af7224 */ /* 0x040fe400078e02af */
[----:B------:R-:W-:Y:S02]  /*a950*/  IMAD.MOV R184, RZ, RZ, -R184 ;  /* 0x000000ffffb87224 */ /* 0x000fe400078e0ab8 */
[--C-:B------:R-:W-:Y:S01]  /*a960*/  @!P1 IMAD.IADD R3, R3, 0x1, -R2.reuse ;  /* 0x0000000103039824 */ /* 0x100fe200078e0a02 */
[C---:B------:R-:W-:Y:S01]  /*a970*/  ISETP.GT.U32.AND P1, PT, R2.reuse, R175, PT ;  /* 0x000000af0200720c */ /* 0x040fe20003f24070 */
[----:B------:R-:W-:Y:S02]  /*a980*/  IMAD R184, R2, R184, R185 ;  /* 0x000000b802b87224 */ /* 0x000fe400078e02b9 */
[----:B------:R-:W-:Y:S02]  /*a990*/  @!P6 IMAD.IADD R6, R6, 0x1, -R2 ;  /* 0x000000010606e824 */ /* 0x000fe400078e0a02 */
[----:B------:R-:W-:Y:S01]  /*a9a0*/  VIADD R4, R0, 0x131 ;  /* 0x0000013100047836 */ /* 0x000fe20000000000 */
[----:B------:R-:W-:Y:S01]  /*a9b0*/  ISETP.GT.U32.AND P6, PT, R2, R184, PT ;  /* 0x000000b80200720c */ /* 0x000fe20003fc4070 */
[----:B0-----:R-:W-:-:S02]  /*a9c0*/  IMAD.MOV.U32 R12, RZ, RZ, R10 ;  /* 0x000000ffff0c7224 */ /* 0x001fc400078e000a */
[----:B------:R-:W-:Y:S01]  /*a9d0*/  IMAD.MOV R186, RZ, RZ, -R186 ;  /* 0x000000ffffba7224 */ /* 0x000fe200078e0aba */
[----:B------:R-:W-:Y:S01]  /*a9e0*/  IABS R179, R4 ;  /* 0x0000000400b37213 */ /* 0x000fe20000000000 */
[----:B------:R-:W-:Y:S01]  /*a9f0*/  @!P0 IMAD.MOV R12, RZ, RZ, -R12 ;  /* 0x000000ffff0c8224 */ /* 0x000fe200078e0a0c */
[C---:B------:R-:W-:Y:S01]  /*aa00*/  ISETP.GT.U32.AND P0, PT, R2.reuse, R6, PT ;  /* 0x000000060200720c */ /* 0x040fe20003f04070 */
[--C-:B------:R-:W-:Y:S01]  /*aa10*/  @!P1 IMAD.IADD R175, R175, 0x1, -R2.reuse ;  /* 0x00000001afaf9824 */ /* 0x100fe200078e0a02 */
[----:B------:R-:W-:Y:S01]  /*aa20*/  ISETP.GT.U32.AND P1, PT, R2, R3, PT ;  /* 0x000000030200720c */ /* 0x000fe20003f24070 */
[C---:B------:R-:W-:Y:S01]  /*aa30*/  IMAD.HI.U32 R176, R9.reuse, R180, RZ ;  /* 0x000000b409b07227 */ /* 0x040fe200078e00ff */
[----:B------:R0:W-:Y:S03]  /*aa40*/  STL [R1+0x164], R12 ;  /* 0x0001640c01007387 */ /* 0x0001e60000100800 */
[----:B------:R-:W-:Y:S01]  /*aa50*/  @!P6 IMAD.IADD R184, R184, 0x1, -R2 ;  /* 0x00000001b8b8e824 */ /* 0x000fe200078e0a02 */
[----:B------:R-:W-:Y:S01]  /*aa60*/  ISETP.GT.U32.AND P6, PT, R2, R175, PT ;  /* 0x000000af0200720c */ /* 0x000fe20003fc4070 */
[----:B------:R-:W-:-:S04]  /*aa70*/  IMAD.HI.U32 R181, R9, R179, RZ ;  /* 0x000000b309b57227 */ /* 0x000fc800078e00ff */
[C---:B------:R-:W-:Y:S02]  /*aa80*/  IMAD R183, R2.reuse, R186, R183 ;  /* 0x000000ba02b77224 */ /* 0x040fe400078e02b7 */
[----:B0-----:R-:W-:Y:S02]  /*aa90*/  IMAD.MOV.U32 R12, RZ, RZ, R177 ;  /* 0x000000ffff0c7224 */ /* 0x001fe400078e00b1 */
[----:B------:R-:W-:Y:S02]  /*aaa0*/  IMAD.MOV R176, RZ, RZ, -R176 ;  /* 0x000000ffffb07224 */ /* 0x000fe400078e0ab0 */
[----:B------:R-:W-:Y:S02]  /*aab0*/  IMAD.MOV R181, RZ, RZ, -R181 ;  /* 0x000000ffffb57224 */ /* 0x000fe400078e0ab5 */
[----:B------:R-:W-:Y:S01]  /*aac0*/  @!P2 IMAD.MOV R11, RZ, RZ, -R11 ;  /* 0x000000ffff0ba224 */ /* 0x000fe200078e0a0b */
[C---:B------:R-:W-:Y:S01]  /*aad0*/  ISETP.GT.U32.AND P2, PT, R2.reuse, R183, PT ;  /* 0x000000b70200720c */ /* 0x040fe20003f44070 */
[----:B------:R-:W-:Y:S01]  /*aae0*/  @!P5 IMAD.MOV R12, RZ, RZ, -R12 ;  /* 0x000000ffff0cd224 */ /* 0x000fe200078e0a0c */
[C---:B------:R-:W-:Y:S01]  /*aaf0*/  ISETP.GT.U32.AND P5, PT, R2.reuse, R184, PT ;  /* 0x000000b80200720c */ /* 0x040fe20003fa4070 */
[----:B------:R-:W-:-:S02]  /*ab00*/  IMAD R176, R2, R176, R180 ;  /* 0x000000b002b07224 */ /* 0x000fc400078e02b4 */
[----:B------:R-:W-:Y:S01]  /*ab10*/  IMAD R179, R2, R181, R179 ;  /* 0x000000b502b37224 */ /* 0x000fe200078e02b3 */
[----:B------:R-:W-:Y:S01]  /*ab20*/  STL [R1+0x160], R12 ;  /* 0x0001600c01007387 */ /* 0x000fe20000100800 */
[C---:B------:R-:W-:Y:S02]  /*ab30*/  VIADD R181, R0.reuse, 0x12f ;  /* 0x0000012f00b57836 */ /* 0x040fe40000000000 */
[----:B------:R-:W-:Y:S01]  /*ab40*/  VIADD R10, R0, 0x12e ;  /* 0x0000012e000a7836 */ /* 0x000fe20000000000 */
[----:B------:R0:W-:Y:S01]  /*ab50*/  STL [R1+0x15c], R11 ;  /* 0x00015c0b01007387 */ /* 0x0001e20000100800 */
[--C-:B------:R-:W-:Y:S01]  /*ab60*/  @!P6 IMAD.IADD R175, R175, 0x1, -R2.reuse ;  /* 0x00000001afafe824 */ /* 0x100fe200078e0a02 */
[C---:B------:R-:W-:Y:S01]  /*ab70*/  ISETP.GT.U32.AND P6, PT, R2.reuse, R176, PT ;  /* 0x000000b00200720c */ /* 0x040fe20003fc4070 */
[--C-:B------:R-:W-:Y:S01]  /*ab80*/  @!P1 IMAD.IADD R3, R3, 0x1, -R2.reuse ;  /* 0x0000000103039824 */ /* 0x100fe200078e0a02 */
[----:B------:R-:W-:Y:S01]  /*ab90*/  ISETP.GT.U32.AND P1, PT, R2, R179, PT ;  /* 0x000000b30200720c */ /* 0x000fe20003f24070 */
[--C-:B------:R-:W-:Y:S01]  /*aba0*/  @!P0 IMAD.IADD R6, R6, 0x1, -R2.reuse ;  /* 0x0000000106068824 */ /* 0x100fe200078e0a02 */
[----:B------:R-:W-:Y:S01]  /*abb0*/  IABS R180, R181 ;  /* 0x000000b500b47213 */ /* 0x000fe20000000000 */
[----:B------:R-:W-:Y:S01]  /*abc0*/  @!P2 IMAD.IADD R183, R183, 0x1, -R2 ;  /* 0x00000001b7b7a824 */ /* 0x000fe200078e0a02 */
[----:B------:R-:W-:Y:S01]  /*abd0*/  IABS R177, R10 ;  /* 0x0000000a00b17213 */ /* 0x000fe20000000000 */
[----:B------:R-:W-:Y:S01]  /*abe0*/  IMAD.MOV.U32 R13, RZ, RZ, R3 ;  /* 0x000000ffff0d7224 */ /* 0x000fe200078e0003 */
[----:B------:R-:W-:Y:S01]  /*abf0*/  ISETP.GE.AND P0, PT, R8, RZ, PT ;  /* 0x000000ff0800720c */ /* 0x000fe20003f06270 */
[----:B0-----:R-:W-:Y:S01]  /*ac00*/  IMAD.HI.U32 R11, R9, R180, RZ ;  /* 0x000000b4090b7227 */ /* 0x001fe200078e00ff */
[----:B------:R-:W-:-:S03]  /*ac10*/  ISETP.GE.AND P2, PT, R182, RZ, PT ;  /* 0x000000ffb600720c */ /* 0x000fc60003f46270 */
[----:B------:R-:W-:Y:S01]  /*ac20*/  @!P5 IMAD.IADD R184, R184, 0x1, -R2 ;  /* 0x00000001b8b8d824 */ /* 0x000fe200078e0a02 */
[----:B------:R-:W-:Y:S01]  /*ac30*/  ISETP.GE.AND P5, PT, R7, RZ, PT ;  /* 0x000000ff0700720c */ /* 0x000fe20003fa6270 */
[----:B------:R-:W-:-:S04]  /*ac40*/  IMAD.HI.U32 R8, R9, R177, RZ ;  /* 0x000000b109087227 */ /* 0x000fc800078e00ff */
[----:B------:R-:W-:Y:S01]  /*ac50*/  @!P3 IMAD.MOV R13, RZ, RZ, -R13 ;  /* 0x000000ffff0db224 */ /* 0x000fe200078e0a0d */
[----:B------:R-:W-:Y:S01]  /*ac60*/  ISETP.GT.U32.AND P3, PT, R2, R183, PT ;  /* 0x000000b70200720c */ /* 0x000fe20003f64070 */
[----:B------:R-:W-:Y:S02]  /*ac70*/  IMAD.MOV R11, RZ, RZ, -R11 ;  /* 0x000000ffff0b7224 */ /* 0x000fe400078e0a0b */
[----:B------:R-:W-:Y:S01]  /*ac80*/  IMAD.MOV R8, RZ, RZ, -R8 ;  /* 0x000000ffff087224 */ /* 0x000fe200078e0a08 */
[----:B------:R-:W-:Y:S01]  /*ac90*/  STL [R1+0x14c], R13 ;  /* 0x00014c0d01007387 */ /* 0x000fe20000100800 */
[--C-:B------:R-:W-:Y:S02]  /*aca0*/  @!P6 IMAD.IADD R176, R176, 0x1, -R2.reuse ;  /* 0x00000001b0b0e824 */ /* 0x100fe400078e0a02 */
[----:B------:R-:W-:Y:S01]  /*acb0*/  @!P1 IMAD.IADD R179, R179, 0x1, -R2 ;  /* 0x00000001b3b39824 */ /* 0x000fe200078e0a02 */
[----:B------:R-:W-:Y:S01]  /*acc0*/  ISETP.GE.AND P1, PT, R4, RZ, PT ;  /* 0x000000ff0400720c */ /* 0x000fe20003f26270 */
[C---:B------:R-:W-:Y:S01]  /*acd0*/  IMAD R7, R2.reuse, R11, R180 ;  /* 0x0000000b02077224 */ /* 0x040fe200078e02b4 */
[----:B------:R-:W-:Y:S01]  /*ace0*/  ISETP.GT.U32.AND P6, PT, R2, R176, PT ;  /* 0x000000b00200720c */ /* 0x000fe20003fc4070 */
[----:B------:R-:W-:-:S02]  /*acf0*/  IMAD.MOV.U32 R12, RZ, RZ, R6 ;  /* 0x000000ffff0c7224 */ /* 0x000fc400078e0006 */
[C---:B------:R-:W-:Y:S02]  /*ad00*/  IMAD R4, R2.reuse, R8, R177 ;  /* 0x0000000802047224 */ /* 0x040fe400078e02b1 */
[----:B------:R-:W-:Y:S02]  /*ad10*/  IMAD.MOV.U32 R11, RZ, RZ, R175 ;  /* 0x000000ffff0b7224 */ /* 0x000fe400078e00af */
[----:B------:R-:W-:Y:S02]  /*ad20*/  IMAD.MOV.U32 R8, RZ, RZ, R184 ;  /* 0x000000ffff087224 */ /* 0x000fe400078e00b8 */
[----:B------:R-:W-:Y:S01]  /*ad30*/  @!P4 IMAD.MOV R12, RZ, RZ, -R12 ;  /* 0x000000ffff0cc224 */ /* 0x000fe200078e0a0c */
[C---:B------:R-:W-:Y:S01]  /*ad40*/  ISETP.GT.U32.AND P4, PT, R2.reuse, R179, PT ;  /* 0x000000b30200720c */ /* 0x040fe20003f84070 */
[----:B------:R-:W-:Y:S01]  /*ad50*/  @!P0 IMAD.MOV R11, RZ, RZ, -R11 ;  /* 0x000000ffff0b8224 */ /* 0x000fe200078e0a0b */
[----:B------:R-:W-:Y:S01]  /*ad60*/  ISETP.GT.U32.AND P0, PT, R2, R7, PT ;  /* 0x000000070200720c */ /* 0x000fe20003f04070 */
[----:B------:R-:W-:Y:S01]  /*ad70*/  @!P5 IMAD.MOV R8, RZ, RZ, -R8 ;  /* 0x000000ffff08d224 */ /* 0x000fe200078e0a08 */
[----:B------:R-:W-:Y:S01]  /*ad80*/  STL [R1+0x148], R12 ;  /* 0x0001480c01007387 */ /* 0x000fe20000100800 */
[----:B------:R-:W-:Y:S01]  /*ad90*/  VIADD R3, R0, 0x12d ;  /* 0x0000012d00037836 */ /* 0x000fe20000000000 */
[----:B------:R-:W-:Y:S01]  /*ada0*/  ISETP.GE.AND P5, PT, R178, RZ, PT ;  /* 0x000000ffb200720c */ /* 0x000fe20003fa6270 */
[--C-:B------:R-:W-:Y:S01]  /*adb0*/  @!P3 IMAD.IADD R183, R183, 0x1, -R2.reuse ;  /* 0x00000001b7b7b824 */ /* 0x100fe200078e0a02 */
[----:B------:R0:W-:Y:S01]  /*adc0*/  STL [R1+0x144], R11 ;  /* 0x0001440b01007387 */ /* 0x0001e20000100800 */
[----:B------:R-:W-:Y:S01]  /*add0*/  ISETP.GT.U32.AND P3, PT, R2, R4, PT ;  /* 0x000000040200720c */ /* 0x000fe20003f64070 */
[----:B------:R-:W-:Y:S01]  /*ade0*/  @!P6 IMAD.IADD R176, R176, 0x1, -R2 ;  /* 0x00000001b0b0e824 */ /* 0x000fe200078e0a02 */
[----:B------:R-:W-:Y:S01]  /*adf0*/  ISETP.GE.AND P6, PT, R10, RZ, PT ;  /* 0x000000ff0a00720c */ /* 0x000fe20003fc6270 */
[----:B------:R1:W-:Y:S01]  /*ae00*/  STL [R1+0x140], R8 ;  /* 0x0001400801007387 */ /* 0x0003e20000100800 */
[----:B------:R-:W-:-:S02]  /*ae10*/  VIADD R6, R0, 0x12c ;  /* 0x0000012c00067836 */ /* 0x000fc40000000000 */
[--C-:B------:R-:W-:Y:S01]  /*ae20*/  @!P4 IMAD.IADD R179, R179, 0x1, -R2.reuse ;  /* 0x00000001b3b3c824 */ /* 0x100fe200078e0a02 */
[----:B------:R-:W-:Y:S01]  /*ae30*/  ISETP.GE.AND P4, PT, R181, RZ, PT ;  /* 0x000000ffb500720c */ /* 0x000fe20003f86270 */
[--C-:B------:R-:W-:Y:S01]  /*ae40*/  @!P0 IMAD.IADD R7, R7, 0x1, -R2.reuse ;  /* 0x0000000107078824 */ /* 0x100fe200078e0a02 */
[----:B------:R-:W-:Y:S01]  /*ae50*/  IABS R182, R6 ;  /* 0x0000000600b67213 */ /* 0x000fe20000000000 */
[----:B0-----:R-:W-:Y:S01]  /*ae60*/  IMAD.MOV.U32 R11, RZ, RZ, R183 ;  /* 0x000000ffff0b7224 */ /* 0x001fe200078e00b7 */
[----:B------:R-:W-:Y:S01]  /*ae70*/  ISETP.GE.AND P0, PT, R3, RZ, PT ;  /* 0x000000ff0300720c */ /* 0x000fe20003f06270 */
[----:B------:R-:W-:Y:S01]  /*ae80*/  IMAD.MOV.U32 R175, RZ, RZ, R179 ;  /* 0x000000ffffaf7224 */ /* 0x000fe200078e00b3 */
[----:B-1----:R-:W-:Y:S01]  /*ae90*/  IABS R8, R3 ;  /* 0x0000000300087213 */ /* 0x002fe20000000000 */
[----:B------:R-:W-:Y:S02]  /*aea0*/  @!P3 IMAD.IADD R4, R4, 0x1, -R2 ;  /* 0x000000010404b824 */ /* 0x000fe400078e0a02 */
[----:B------:R-:W-:Y:S01]  /*aeb0*/  @!P2 IMAD.MOV R11, RZ, RZ, -R11 ;  /* 0x000000ffff0ba224 */ /* 0x000fe200078e0a0b */
[C---:B------:R-:W-:Y:S01]  /*aec0*/  ISETP.GT.U32.AND P2, PT, R2.reuse, R7, PT ;  /* 0x000000070200720c */ /* 0x040fe20003f44070 */
[----:B------:R-:W-:Y:S01]  /*aed0*/  IMAD.HI.U32 R10, R9, R8, RZ ;  /* 0x00000008090a7227 */ /* 0x000fe200078e00ff */
[----:B------:R-:W-:-:S02]  /*aee0*/  ISETP.GT.U32.AND P3, PT, R2, R4, PT ;  /* 0x000000040200720c */ /* 0x000fc40003f64070 */
[----:B------:R0:W-:Y:S01]  /*aef0*/  STL [R1+0xec], R11 ;  /* 0x0000ec0b01007387 */ /* 0x0001e20000100800 */
[----:B------:R-:W-:Y:S02]  /*af00*/  IMAD.MOV R10, RZ, RZ, -R10 ;  /* 0x000000ffff0a7224 */ /* 0x000fe400078e0a0a */
[----:B------:R-:W-:-:S04]  /*af10*/  IMAD.HI.U32 R3, R9, R182, RZ ;  /* 0x000000b609037227 */ /* 0x000fc800078e00ff */
[C---:B------:R-:W-:Y:S02]  /*af20*/  IMAD R179, R2.reuse, R10, R8 ;  /* 0x0000000a02b37224 */ /* 0x040fe400078e0208 */
[----:B------:R-:W-:Y:S02]  /*af30*/  @!P5 IMAD.MOV R176, RZ, RZ, -R176 ;  /* 0x000000ffffb0d224 */ /* 0x000fe400078e0ab0 */
[----:B------:R-:W-:Y:S01]  /*af40*/  IMAD.MOV R3, RZ, RZ, -R3 ;  /* 0x000000ffff037224 */ /* 0x000fe200078e0a03 */
[----:B------:R-:W-:Y:S01]  /*af50*/  ISETP.GT.U32.AND P5, PT, R2, R179, PT ;  /* 0x000000b30200720c */ /* 0x000fe20003fa4070 */
[----:B------:R-:W-:Y:S02]  /*af60*/  VIADD R180, R0, 0x12b ;  /* 0x0000012b00b47836 */ /* 0x000fe40000000000 */
[----:B------:R-:W-:Y:S02]  /*af70*/  IMAD R182, R2, R3, R182 ;  /* 0x0000000302b67224 */ /* 0x000fe400078e02b6 */
[--C-:B------:R-:W-:Y:S01]  /*af80*/  @!P2 IMAD.IADD R7, R7, 0x1, -R2.reuse ;  /* 0x000000010707a824 */ /* 0x100fe200078e0a02 */
[----:B------:R-:W-:Y:S01]  /*af90*/  ISETP.GE.AND P2, PT, R180, RZ, PT ;  /* 0x000000ffb400720c */ /* 0x000fe20003f46270 */
[--C-:B------:R-:W-:Y:S01]  /*afa0*/  @!P3 IMAD.IADD R4, R4, 0x1, -R2.reuse ;  /* 0x000000010404b824 */ /* 0x100fe200078e0a02 */
[----:B------:R-:W-:Y:S01]  /*afb0*/  ISETP.GT.U32.AND P3, PT, R2, R182, PT ;  /* 0x000000b60200720c */ /* 0x000fe20003f64070 */
[----:B------:R-:W-:Y:S01]  /*afc0*/  IMAD.MOV.U32 R12, RZ, RZ, R7 ;  /* 0x000000ffff0c7224 */ /* 0x000fe200078e0007 */
[----:B------:R-:W-:Y:S01]  /*afd0*/  IABS R180, R180 ;  /* 0x000000b400b47213 */ /* 0x000fe20000000000 */
[----:B------:R-:W-:Y:S01]  /*afe0*/  @!P1 IMAD.MOV R175, RZ, RZ, -R175 ;  /* 0x000000ffffaf9224 */ /* 0x000fe200078e0aaf */
[----:B------:R-:W-:Y:S01]  /*aff0*/  ISETP.GE.AND P1, PT, R6, RZ, PT ;  /* 0x000000ff0600720c */ /* 0x000fe20003f26270 */
[----:B------:R-:W-:-:S02]  /*b000*/  @!P5 IMAD.IADD R179, R179, 0x1, -R2 ;  /* 0x00000001b3b3d824 */ /* 0x000fc400078e0a02 */
[----:B------:R-:W-:Y:S02]  /*b010*/  @!P4 IMAD.MOV R12, RZ, RZ, -R12 ;  /* 0x000000ffff0cc224 */ /* 0x000fe400078e0a0c */
[----:B------:R-:W-:Y:S01]  /*b020*/  VIADD R3, R0, 0x129 ;  /* 0x0000012900037836 */ /* 0x000fe20000000000 */
[----:B------:R-:W-:Y:S01]  /*b030*/  ISETP.GT.U32.AND P4, PT, R2, R179, PT ;  /* 0x000000b30200720c */ /* 0x000fe20003f84070 */
[----:B------:R-:W-:Y:S01]  /*b040*/  IMAD.HI.U32 R10, R9, R180, RZ ;  /* 0x000000b4090a7227 */ /* 0x000fe200078e00ff */
[----:B------:R1:W-:Y:S02]  /*b050*/  STL [R1+0x100], R12 ;  /* 0x0001000c01007387 */ /* 0x0003e40000100800 */
[----:B0-----:R-:W-:Y:S01]  /*b060*/  IABS R11, R3 ;  /* 0x00000003000b7213 */ /* 0x001fe20000000000 */
[----:B------:R-:W-:Y:S02]  /*b070*/  VIADD R6, R0, 0x12a ;  /* 0x0000012a00067836 */ /* 0x000fe40000000000 */
[----:B------:R-:W-:-:S02]  /*b080*/  IMAD.MOV R10, RZ, RZ, -R10 ;  /* 0x000000ffff0a7224 */ /* 0x000fc400078e0a0a */
[----:B------:R-:W-:Y:S01]  /*b090*/  @!P3 IMAD.IADD R182, R182, 0x1, -R2 ;  /* 0x00000001b6b6b824 */ /* 0x000fe200078e0a02 */
[----:B------:R-:W-:Y:S01]  /*b0a0*/  IABS R8, R6 ;  /* 0x0000000600087213 */ /* 0x000fe20000000000 */
[----:B------:R-:W-:Y:S01]  /*b0b0*/  IMAD R180, R2, R10, R180 ;  /* 0x0000000a02b47224 */ /* 0x000fe200078e02b4 */
[----:B------:R-:W-:Y:S01]  /*b0c0*/  ISETP.GE.AND P5, PT, R6, RZ, PT ;  /* 0x000000ff0600720c */ /* 0x000fe20003fa6270 */
[----:B------:R-:W-:Y:S01]  /*b0d0*/  IMAD.HI.U32 R6, R9, R11, RZ ;  /* 0x0000000b09067227 */ /* 0x000fe200078e00ff */
[----:B------:R-:W-:-:S03]  /*b0e0*/  ISETP.GT.U32.AND P3, PT, R2, R182, PT ;  /* 0x000000b60200720c */ /* 0x000fc60003f64070 */
[----:B------:R-:W-:-:S04]  /*b0f0*/  IMAD.HI.U32 R7, R9, R8, RZ ;  /* 0x0000000809077227 */ /* 0x000fc800078e00ff */
[----:B------:R-:W-:Y:S01]  /*b100*/  @!P4 IMAD.IADD R179, R179, 0x1, -R2 ;  /* 0x00000001b3b3c824 */ /* 0x000fe200078e0a02 */
[C---:B------:R-:W-:Y:S01]  /*b110*/  ISETP.GT.U32.AND P4, PT, R2.reuse, R180, PT ;  /* 0x000000b40200720c */ /* 0x040fe20003f84070 */
[----:B------:R-:W-:Y:S02]  /*b120*/  IMAD.MOV R6, RZ, RZ, -R6 ;  /* 0x000000ffff067224 */ /* 0x000fe400078e0a06 */
[----:B------:R-:W-:Y:S02]  /*b130*/  IMAD.MOV R7, RZ, RZ, -R7 ;  /* 0x000000ffff077224 */ /* 0x000fe400078e0a07 */
[C---:B------:R-:W-:Y:S02]  /*b140*/  IMAD R11, R2.reuse, R6, R11 ;  /* 0x00000006020b7224 */ /* 0x040fe400078e020b */
[----:B-1----:R-:W-:Y:S02]  /*b150*/  IMAD.MOV.U32 R12, RZ, RZ, R179 ;  /* 0x000000ffff0c7224 */ /* 0x002fe400078e00b3 */
[----:B------:R-:W-:-:S02]  /*b160*/  IMAD R8, R2, R7, R8 ;  /* 0x0000000702087224 */ /* 0x000fc400078e0208 */
[----:B------:R-:W-:Y:S01]  /*b170*/  @!P6 IMAD.MOV R4, RZ, RZ, -R4 ;  /* 0x000000ffff04e224 */ /* 0x000fe200078e0a04 */
[----:B------:R-:W-:Y:S01]  /*b180*/  ISETP.GE.AND P6, PT, R3, RZ, PT ;  /* 0x000000ff0300720c */ /* 0x000fe20003fc6270 */
[----:B------:R-:W-:Y:S01]  /*b190*/  @!P0 IMAD.MOV R12, RZ, RZ, -R12 ;  /* 0x000000ffff0c8224 */ /* 0x000fe200078e0a0c */
[----:B------:R-:W-:Y:S01]  /*b1a0*/  ISETP.GT.U32.AND P0, PT, R2, R11, PT ;  /* 0x0000000b0200720c */ /* 0x000fe20003f04070 */
[----:B------:R-:W-:Y:S01]  /*b1b0*/  VIADD R3, R0, 0x128 ;  /* 0x0000012800037836 */ /* 0x000fe20000000000 */
[----:B------:R-:W-:Y:S01]  /*b1c0*/  STL [R1+0x13c], R4 ;  /* 0x00013c0401007387 */ /* 0x000fe20000100800 */
[--C-:B------:R-:W-:Y:S01]  /*b1d0*/  @!P3 IMAD.IADD R182, R182, 0x1, -R2.reuse ;  /* 0x00000001b6b6b824 */ /* 0x100fe200078e0a02 */
[----:B------:R-:W-:Y:S01]  /*b1e0*/  ISETP.GT.U32.AND P3, PT, R2, R8, PT ;  /* 0x000000080200720c */ /* 0x000fe20003f64070 */
[----:B------:R-:W-:Y:S01]  /*b1f0*/  @!P4 IMAD.IADD R180, R180, 0x1, -R2 ;  /* 0x00000001b4b4c824 */ /* 0x000fe200078e0a02 */
[----:B------:R-:W-:Y:S01]  /*b200*/  IABS R6, R3 ;  /* 0x0000000300067213 */ /* 0x000fe20000000000 */
[----:B------:R0:W-:Y:S01]  /*b210*/  STL [R1+0x138], R12 ;  /* 0x0001380c01007387 */ /* 0x0001e20000100800 */
[----:B------:R-:W-:-:S02]  /*b220*/  VIADD R10, R0, 0x126 ;  /* 0x00000126000a7836 */ /* 0x000fc40000000000 */
[C---:B------:R-:W-:Y:S01]  /*b230*/  ISETP.GT.U32.AND P4, PT, R2.reuse, R180, PT ;  /* 0x000000b40200720c */ /* 0x040fe20003f84070 */
[----:B------:R-:W-:Y:S02]  /*b240*/  IMAD.HI.U32 R179, R9, R6, RZ ;  /* 0x0000000609b37227 */ /* 0x000fe400078e00ff */
[----:B------:R-:W-:Y:S02]  /*b250*/  IABS R178, R10 ;  /* 0x0000000a00b27213 */ /* 0x000fe40000000000 */
[----:B------:R-:W-:Y:S02]  /*b260*/  @!P0 IMAD.IADD R11, R11, 0x1, -R2 ;  /* 0x000000010b0b8824 */ /* 0x000fe400078e0a02 */
[----:B0-----:R-:W-:Y:S02]  /*b270*/  IMAD.MOV.U32 R12, RZ, RZ, R182 ;  /* 0x000000ffff0c7224 */ /* 0x001fe400078e00b6 */
[----:B------:R-:W-:Y:S01]  /*b280*/  IMAD.MOV R179, RZ, RZ, -R179 ;  /* 0x000000ffffb37224 */ /* 0x000fe200078e0ab3 */
[----:B------:R-:W-:Y:S01]  /*b290*/  ISETP.GT.U32.AND P0, PT, R2, R11, PT ;  /* 0x0000000b0200720c */ /* 0x000fe20003f04070 */
[----:B------:R-:W-:-:S02]  /*b2a0*/  @!P3 IMAD.IADD R8, R8, 0x1, -R2 ;  /* 0x000000010808b824 */ /* 0x000fc400078e0a02 */
[----:B------:R-:W-:Y:S01]  /*b2b0*/  @!P1 IMAD.MOV R12, RZ, RZ, -R12 ;  /* 0x000000ffff0c9224 */ /* 0x000fe200078e0a0c */
[----:B------:R-:W-:Y:S01]  /*b2c0*/  ISETP.GE.AND P1, PT, R3, RZ, PT ;  /* 0x000000ff0300720c */ /* 0x000fe20003f26270 */
[----:B------:R-:W-:Y:S01]  /*b2d0*/  VIADD R177, R0, 0x127 ;  /* 0x0000012700b17836 */ /* 0x000fe20000000000 */
[----:B------:R-:W-:Y:S01]  /*b2e0*/  ISETP.GT.U32.AND P3, PT, R2, R8, PT ;  /* 0x000000080200720c */ /* 0x000fe20003f64070 */
[----:B------:R-:W-:Y:S01]  /*b2f0*/  VIADD R4, R0, 0x125 ;  /* 0x0000012500047836 */ /* 0x000fe20000000000 */
[----:B------:R0:W-:Y:S01]  /*b300*/  STL [R1+0x134], R12 ;  /* 0x0001340c01007387 */ /* 0x0001e20000100800 */
[----:B------:R-:W-:Y:S01]  /*b310*/  IMAD R3, R2, R179, R6 ;  /* 0x000000b302037224 */ /* 0x000fe200078e0206 */
[----:B------:R-:W-:Y:S01]  /*b320*/  IABS R181, R177 ;  /* 0x000000b100b57213 */ /* 0x000fe20000000000 */
[----:B------:R-:W-:Y:S01]  /*b330*/  @!P4 IMAD.IADD R180, R180, 0x1, -R2 ;  /* 0x00000001b4b4c824 */ /* 0x000fe200078e0a02 */
[----:B------:R-:W-:Y:S01]  /*b340*/  IABS R7, R4 ;  /* 0x0000000400077213 */ /* 0x000fe20000000000 */
[----:B------:R-:W-:Y:S01]  /*b350*/  IMAD.HI.U32 R6, R9, R178, RZ ;  /* 0x000000b209067227 */ /* 0x000fe200078e00ff */
[----:B------:R-:W-:-:S03]  /*b360*/  ISETP.GT.U32.AND P4, PT, R2, R3, PT ;  /* 0x000000030200720c */ /* 0x000fc60003f84070 */
[----:B------:R-:W-:-:S04]  /*b370*/  IMAD.HI.U32 R182, R9, R181, RZ ;  /* 0x000000b509b67227 */ /* 0x000fc800078e00ff */
[----:B0-----:R-:W-:Y:S02]  /*b380*/  IMAD.MOV.U32 R12, RZ, RZ, R180 ;  /* 0x000000ffff0c7224 */ /* 0x001fe400078e00b4 */
[----:B------:R-:W-:-:S04]  /*b390*/  IMAD.HI.U32 R179, R9, R7, RZ ;  /* 0x0000000709b37227 */ /* 0x000fc800078e00ff */
[----:B------:R-:W-:Y:S02]  /*b3a0*/  IMAD.MOV R6, RZ, RZ, -R6 ;  /* 0x000000ffff067224 */ /* 0x000fe400078e0a06 */
[----:B------:R-:W-:Y:S02]  /*b3b0*/  @!P2 IMAD.MOV R12, RZ, RZ, -R12 ;  /* 0x000000ffff0ca224 */ /* 0x000fe400078e0a0c */
[----:B------:R-:W-:Y:S02]  /*b3c0*/  IMAD.MOV R182, RZ, RZ, -R182 ;  /* 0x000000ffffb67224 */ /* 0x000fe400078e0ab6 */
[----:B------:R-:W-:Y:S01]  /*b3d0*/  IMAD.MOV R179, RZ, RZ, -R179 ;  /* 0x000000ffffb37224 */ /* 0x000fe200078e0ab3 */
[----:B------:R0:W-:Y:S01]  /*b3e0*/  STL [R1+0x120], R12 ;  /* 0x0001200c01007387 */ /* 0x0001e20000100800 */
[----:B------:R-:W-:Y:S02]  /*b3f0*/  IMAD R178, R2, R6, R178 ;  /* 0x0000000602b27224 */ /* 0x000fe400078e02b2 */
[----:B------:R-:W-:-:S02]  /*b400*/  @!P0 IMAD.IADD R11, R11, 0x1, -R2 ;  /* 0x000000010b0b8824 */ /* 0x000fc400078e0a02 */
[----:B------:R-:W-:Y:S01]  /*b410*/  VIADD R6, R0, 0x124 ;  /* 0x0000012400067836 */ /* 0x000fe20000000000 */
[----:B------:R-:W-:Y:S01]  /*b420*/  ISETP.GT.U32.AND P0, PT, R2, R178, PT ;  /* 0x000000b20200720c */ /* 0x000fe20003f04070 */
[--C-:B------:R-:W-:Y:S01]  /*b430*/  @!P3 IMAD.IADD R8, R8, 0x1, -R2.reuse ;  /* 0x000000010808b824 */ /* 0x100fe200078e0a02 */
[----:B------:R-:W-:Y:S01]  /*b440*/  ISETP.GE.AND P3, PT, R177, RZ, PT ;  /* 0x000000ffb100720c */ /* 0x000fe20003f66270 */
[C---:B------:R-:W-:Y:S02]  /*b450*/  IMAD R177, R2.reuse, R182, R181 ;  /* 0x000000b602b17224 */ /* 0x040fe400078e02b5 */
[C---:B------:R-:W-:Y:S01]  /*b460*/  IMAD R7, R2.reuse, R179, R7 ;  /* 0x000000b302077224 */ /* 0x040fe200078e0207 */
[----:B------:R-:W-:Y:S01]  /*b470*/  IABS R179, R6 ;  /* 0x0000000600b37213 */ /* 0x000fe20000000000 */
[----:B0-----:R-:W-:Y:S01]  /*b480*/  IMAD.MOV.U32 R12, RZ, RZ, R11 ;  /* 0x000000ffff0c7224 */ /* 0x001fe200078e000b */
[----:B------:R-:W-:Y:S01]  /*b490*/  ISETP.GT.U32.AND P2, PT, R2, R177, PT ;  /* 0x000000b10200720c */ /* 0x000fe20003f44070 */
[----:B------:R-:W-:-:S02]  /*b4a0*/  @!P4 IMAD.IADD R3, R3, 0x1, -R2 ;  /* 0x000000010303c824 */ /* 0x000fc400078e0a02 */
[----:B------:R-:W-:Y:S01]  /*b4b0*/  @!P6 IMAD.MOV R12, RZ, RZ, -R12 ;  /* 0x000000ffff0ce224 */ /* 0x000fe200078e0a0c */
[C---:B------:R-:W-:Y:S01]  /*b4c0*/  ISETP.GT.U32.AND P6, PT, R2.reuse, R7, PT ;  /* 0x000000070200720c */ /* 0x040fe20003fc4070 */
[----:B------:R-:W-:Y:S01]  /*b4d0*/  IMAD.MOV.U32 R13, RZ, RZ, R8 ;  /* 0x000000ffff0d7224 */ /* 0x000fe200078e0008 */
[----:B------:R-:W-:Y:S01]  /*b4e0*/  ISETP.GT.U32.AND P4, PT, R2, R3, PT ;  /* 0x000000030200720c */ /* 0x000fe20003f84070 */
[----:B------:R-:W-:Y:S02]  /*b4f0*/  IMAD.MOV.U32 R8, RZ, RZ, R179 ;  /* 0x000000ffff087224 */ /* 0x000fe400078e00b3 */
[----:B------:R-:W-:Y:S01]  /*b500*/  @!P5 IMAD.MOV R13, RZ, RZ, -R13 ;  /* 0x000000ffff0dd224 */ /* 0x000fe200078e0a0d */
[----:B------:R-:W-:Y:S01]  /*b510*/  ISETP.GE.AND P5, PT, R10, RZ, PT ;  /* 0x000000ff0a00720c */ /* 0x000fe20003fa6270 */
[----:B------:R-:W-:Y:S02]  /*b520*/  VIADD R11, R0, 0x123 ;  /* 0x00000123000b7836 */ /* 0x000fe40000000000 */
[----:B------:R-:W-:Y:S01]  /*b530*/  IMAD.HI.U32 R10, R9, R8, RZ ;  /* 0x00000008090a7227 */ /* 0x000fe200078e00ff */
[----:B------:R-:W-:Y:S02]  /*b540*/  STL [R1+0x128], R13 ;  /* 0x0001280d01007387 */ /* 0x000fe40000100800 */
[----:B------:R-:W-:Y:S01]  /*b550*/  IABS R179, R11 ;  /* 0x0000000b00b37213 */ /* 0x000fe20000000000 */
[----:B------:R-:W-:Y:S01]  /*b560*/  @!P0 IMAD.IADD R178, R178, 0x1, -R2 ;  /* 0x00000001b2b28824 */ /* 0x000fe200078e0a02 */
[----:B------:R0:W-:Y:S01]  /*b570*/  STL [R1+0x12c], R12 ;  /* 0x00012c0c01007387 */ /* 0x0001e20000100800 */
[----:B------:R-:W-:-:S02]  /*b580*/  IMAD.MOV R10, RZ, RZ, -R10 ;  /* 0x000000ffff0a7224 */ /* 0x000fc400078e0a0a */
[--C-:B------:R-:W-:Y:S01]  /*b590*/  @!P2 IMAD.IADD R177, R177, 0x1, -R2.reuse ;  /* 0x00000001b1b1a824 */ /* 0x100fe200078e0a02 */
[----:B------:R-:W-:Y:S01]  /*b5a0*/  ISETP.GE.AND P2, PT, R6, RZ, PT ;  /* 0x000000ff0600720c */ /* 0x000fe20003f46270 */
[--C-:B------:R-:W-:Y:S01]  /*b5b0*/  @!P6 IMAD.IADD R7, R7, 0x1, -R2.reuse ;  /* 0x000000010707e824 */ /* 0x100fe200078e0a02 */
[C---:B------:R-:W-:Y:S01]  /*b5c0*/  ISETP.GT.U32.AND P6, PT, R2.reuse, R178, PT ;  /* 0x000000b20200720c */ /* 0x040fe20003fc4070 */
[----:B------:R-:W-:Y:S01]  /*b5d0*/  @!P4 IMAD.IADD R3, R3, 0x1, -R2 ;  /* 0x000000010303c824 */ /* 0x000fe200078e0a02 */
[C---:B------:R-:W-:Y:S01]  /*b5e0*/  ISETP.GT.U32.AND P0, PT, R2.reuse, R177, PT ;  /* 0x000000b10200720c */ /* 0x040fe20003f04070 */
[----:B------:R-:W-:Y:S01]  /*b5f0*/  IMAD R8, R2, R10, R8 ;  /* 0x0000000a02087224 */ /* 0x000fe200078e0208 */
[----:B------:R-:W-:Y:S01]  /*b600*/  ISETP.GE.AND P4, PT, R4, RZ, PT ;  /* 0x000000ff0400720c */ /* 0x000fe20003f86270 */
[----:B------:R-:W-:-:S04]  /*b610*/  IMAD.HI.U32 R10, R9, R179, RZ ;  /* 0x000000b3090a7227 */ /* 0x000fc800078e00ff */
[----:B0-----:R-:W-:Y:S02]  /*b620*/  IMAD.MOV.U32 R12, RZ, RZ, R3 ;  /* 0x000000ffff0c7224 */ /* 0x001fe400078e0003 */
[----:B------:R-:W-:Y:S02]  /*b630*/  IMAD.MOV R10, RZ, RZ, -R10 ;  /* 0x000000ffff0a7224 */ /* 0x000fe400078e0a0a */
[----:B------:R-:W-:Y:S01]  /*b640*/  @!P1 IMAD.MOV R12, RZ, RZ, -R12 ;  /* 0x000000ffff0c9224 */ /* 0x000fe200078e0a0c */
[C---:B------:R-:W-:Y:S01]  /*b650*/  ISETP.GT.U32.AND P1, PT, R2.reuse, R7, PT ;  /* 0x000000070200720c */ /* 0x040fe20003f24070 */
[----:B------:R-:W-:Y:S02]  /*b660*/  IMAD R179, R2, R10, R179 ;  /* 0x0000000a02b37224 */ /* 0x000fe400078e02b3 */
[----:B------:R-:W-:Y:S01]  /*b670*/  @!P6 IMAD.IADD R178, R178, 0x1, -R2 ;  /* 0x00000001b2b2e824 */ /* 0x000fe200078e0a02 */
[----:B------:R0:W-:Y:S01]  /*b680*/  STL [R1+0x130], R12 ;  /* 0x0001300c01007387 */ /* 0x0001e20000100800 */
[----:B------:R-:W-:Y:S01]  /*b690*/  VIADD R4, R0, 0x120 ;  /* 0x0000012000047836 */ /* 0x000fe20000000000 */
[----:B------:R-:W-:Y:S01]  /*b6a0*/  ISETP.GT.U32.AND P6, PT, R2, R179, PT ;  /* 0x000000b30200720c */ /* 0x000fe20003fc4070 */
[----:B------:R-:W-:-:S02]  /*b6b0*/  VIADD R6, R0, 0x122 ;  /* 0x0000012200067836 */ /* 0x000fc40000000000 */
[--C-:B------:R-:W-:Y:S01]  /*b6c0*/  @!P0 IMAD.IADD R177, R177, 0x1, -R2.reuse ;  /* 0x00000001b1b18824 */ /* 0x100fe200078e0a02 */
[----:B------:R-:W-:Y:S01]  /*b6d0*/  ISETP.GT.U32.AND P0, PT, R2, R8, PT ;  /* 0x000000080200720c */ /* 0x000fe20003f04070 */
[----:B------:R-:W-:Y:S01]  /*b6e0*/  VIADD R3, R0, 0x121 ;  /* 0x0000012100037836 */ /* 0x000fe20000000000 */
[----:B------:R-:W-:Y:S01]  /*b6f0*/  IABS R181, R4 ;  /* 0x0000000400b57213 */ /* 0x000fe20000000000 */
[----:B------:R-:W-:Y:S01]  /*b700*/  @!P1 IMAD.IADD R7, R7, 0x1, -R2 ;  /* 0x0000000107079824 */ /* 0x000fe200078e0a02 */
[----:B------:R-:W-:Y:S01]  /*b710*/  IABS R180, R6 ;  /* 0x0000000600b47213 */ /* 0x000fe20000000000 */
[----:B0-----:R-:W-:Y:S01]  /*b720*/  IMAD.MOV.U32 R12, RZ, RZ, R177 ;  /* 0x000000ffff0c7224 */ /* 0x001fe200078e00b1 */
[----:B------:R-:W-:Y:S01]  /*b730*/  ISETP.GE.AND P1, PT, R11, RZ, PT ;  /* 0x000000ff0b00720c */ /* 0x000fe20003f26270 */
[----:B------:R-:W-:Y:S01]  /*b740*/  IMAD.MOV.U32 R11, RZ, RZ, R181 ;  /* 0x000000ffff0b7224 */ /* 0x000fe200078e00b5 */
[----:B------:R-:W-:Y:S01]  /*b750*/  IABS R10, R3 ;  /* 0x00000003000a7213 */ /* 0x000fe20000000000 */
[----:B------:R-:W-:-:S04]  /*b760*/  IMAD.HI.U32 R181, R9, R180, RZ ;  /* 0x000000b409b57227 */ /* 0x000fc800078e00ff */
[----:B------:R-:W-:Y:S02]  /*b770*/  @!P6 IMAD.IADD R179, R179, 0x1, -R2 ;  /* 0x00000001b3b3e824 */ /* 0x000fe400078e0a02 */
[----:B------:R-:W-:Y:S02]  /*b780*/  @!P3 IMAD.MOV R12, RZ, RZ, -R12 ;  /* 0x000000ffff0cb224 */ /* 0x000fe400078e0a0c */
[C---:B------:R-:W-:Y:S01]  /*b790*/  IMAD.HI.U32 R182, R9.reuse, R10, RZ ;  /* 0x0000000a09b67227 */ /* 0x040fe200078e00ff */
[----:B------:R-:W-:Y:S02]  /*b7a0*/  ISETP.GT.U32.AND P6, PT, R2, R179, PT ;  /* 0x000000b30200720c */ /* 0x000fe40003fc4070 */
[----:B------:R0:W-:Y:S01]  /*b7b0*/  STL [R1+0x124], R12 ;  /* 0x0001240c01007387 */ /* 0x0001e20000100800 */
[----:B------:R-:W-:Y:S02]  /*b7c0*/  IMAD.MOV R181, RZ, RZ, -R181 ;  /* 0x000000ffffb57224 */ /* 0x000fe400078e0ab5 */
[----:B------:R-:W-:Y:S01]  /*b7d0*/  @!P0 IMAD.IADD R8, R8, 0x1, -R2 ;  /* 0x0000000108088824 */ /* 0x000fe200078e0a02 */
[----:B------:R-:W-:Y:S01]  /*b7e0*/  ISETP.GE.AND P0, PT, R6, RZ, PT ;  /* 0x000000ff0600720c */ /* 0x000fe20003f06270 */
[----:B------:R-:W-:-:S03]  /*b7f0*/  IMAD.HI.U32 R6, R9, R11, RZ ;  /* 0x0000000b09067227 */ /* 0x000fc600078e00ff */
[C---:B------:R-:W-:Y:S01]  /*b800*/  ISETP.GT.U32.AND P3, PT, R2.reuse, R8, PT ;  /* 0x000000080200720c */ /* 0x040fe20003f64070 */
[----:B------:R-:W-:Y:S02]  /*b810*/  IMAD.MOV R177, RZ, RZ, -R182 ;  /* 0x000000ffffb17224 */ /* 0x000fe400078e0ab6 */
[C---:B------:R-:W-:Y:S02]  /*b820*/  IMAD R180, R2.reuse, R181, R180 ;  /* 0x000000b502b47224 */ /* 0x040fe400078e02b4 */
[----:B0-----:R-:W-:Y:S02]  /*b830*/  IMAD.MOV.U32 R12, RZ, RZ, R178 ;  /* 0x000000ffff0c7224 */ /* 0x001fe400078e00b2 */
        /* <DEDUP_REMOVED lines=9> */
[----:B------:R-:W-:Y:S01]  /*b8d0*/  VIADD R181, R0, 0x11f ;  /* 0x0000011f00b57836 */ /* 0x000fe20000000000 */
[----:B------:R-:W-:Y:S01]  /*b8e0*/  STL [R1+0x114], R12 ;  /* 0x0001140c01007387 */ /* 0x000fe20000100800 */
[--C-:B------:R-:W-:Y:S01]  /*b8f0*/  @!P3 IMAD.IADD R8, R8, 0x1, -R2.reuse ;  /* 0x000000010808b824 */ /* 0x100fe200078e0a02 */
[----:B------:R-:W-:Y:S01]  /*b900*/  ISETP.GE.AND P3, PT, R3, RZ, PT ;  /* 0x000000ff0300720c */ /* 0x000fe20003f66270 */
[----:B------:R-:W-:Y:S01]  /*b910*/  VIADD R3, R0, 0x11e ;  /* 0x0000011e00037836 */ /* 0x000fe20000000000 */
[----:B------:R-:W-:Y:S01]  /*b920*/  IABS R6, R181 ;  /* 0x000000b500067213 */ /* 0x000fe20000000000 */
[----:B------:R-:W-:Y:S01]  /*b930*/  @!P5 IMAD.IADD R180, R180, 0x1, -R2 ;  /* 0x00000001b4b4d824 */ /* 0x000fe200078e0a02 */
[----:B------:R0:W-:Y:S01]  /*b940*/  STL [R1+0x118], R7 ;  /* 0x0001180701007387 */ /* 0x0001e20000100800 */
[----:B------:R-:W-:Y:S01]  /*b950*/  ISETP.GE.AND P5, PT, R4, RZ, PT ;  /* 0x000000ff0400720c */ /* 0x000fe20003fa6270 */
[----:B------:R-:W-:-:S02]  /*b960*/  VIADD R4, R0, 0x11d ;  /* 0x0000011d00047836 */ /* 0x000fc40000000000 */
[--C-:B------:R-:W-:Y:S01]  /*b970*/  @!P4 IMAD.IADD R10, R10, 0x1, -R2.reuse ;  /* 0x000000010a0ac824 */ /* 0x100fe200078e0a02 */
[C---:B------:R-:W-:Y:S01]  /*b980*/  ISETP.GT.U32.AND P4, PT, R2.reuse, R180, PT ;  /* 0x000000b40200720c */ /* 0x040fe20003f84070 */
[----:B------:R-:W-:Y:S01]  /*b990*/  IMAD.HI.U32 R177, R9, R6, RZ ;  /* 0x0000000609b17227 */ /* 0x000fe200078e00ff */
[----:B------:R-:W-:Y:S02]  /*b9a0*/  IABS R183, R4 ;  /* 0x0000000400b77213 */ /* 0x000fe40000000000 */
[----:B0-----:R-:W-:Y:S01]  /*b9b0*/  IABS R7, R3 ;  /* 0x0000000300077213 */ /* 0x001fe20000000000 */
[----:B------:R-:W-:Y:S01]  /*b9c0*/  @!P6 IMAD.IADD R11, R11, 0x1, -R2 ;  /* 0x000000010b0be824 */ /* 0x000fe200078e0a02 */
[----:B------:R-:W-:Y:S01]  /*b9d0*/  ISETP.GT.U32.AND P6, PT, R2, R10, PT ;  /* 0x0000000a0200720c */ /* 0x000fe20003fc4070 */
[----:B------:R-:W-:Y:S02]  /*b9e0*/  IMAD.MOV.U32 R12, RZ, RZ, R8 ;  /* 0x000000ffff0c7224 */ /* 0x000fe400078e0008 */
[----:B------:R-:W-:-:S02]  /*b9f0*/  IMAD.MOV R177, RZ, RZ, -R177 ;  /* 0x000000ffffb17224 */ /* 0x000fc400078e0ab1 */
[----:B------:R-:W-:-:S04]  /*ba00*/  IMAD.HI.U32 R8, R9, R7, RZ ;  /* 0x0000000709087227 */ /* 0x000fc800078e00ff */
[----:B------:R-:W-:Y:S02]  /*ba10*/  IMAD R6, R2, R177, R6 ;  /* 0x000000b102067224 */ /* 0x000fe400078e0206 */
[----:B------:R-:W-:Y:S02]  /*ba20*/  IMAD.MOV R8, RZ, RZ, -R8 ;  /* 0x000000ffff087224 */ /* 0x000fe400078e0a08 */
[--C-:B------:R-:W-:Y:S01]  /*ba30*/  @!P4 IMAD.IADD R180, R180, 0x1, -R2.reuse ;  /* 0x00000001b4b4c824 */ /* 0x100fe200078e0a02 */
[C---:B------:R-:W-:Y:S01]  /*ba40*/  ISETP.GT.U32.AND P4, PT, R2.reuse, R6, PT ;  /* 0x000000060200720c */ /* 0x040fe20003f84070 */
[----:B------:R-:W-:Y:S02]  /*ba50*/  IMAD R7, R2, R8, R7 ;  /* 0x0000000802077224 */ /* 0x000fe400078e0207 */
[----:B------:R-:W-:Y:S02]  /*ba60*/  @!P6 IMAD.IADD R10, R10, 0x1, -R2 ;  /* 0x000000010a0ae824 */ /* 0x000fe400078e0a02 */
[----:B------:R-:W-:Y:S01]  /*ba70*/  @!P2 IMAD.MOV R12, RZ, RZ, -R12 ;  /* 0x000000ffff0ca224 */ /* 0x000fe200078e0a0c */
[----:B------:R-:W-:Y:S01]  /*ba80*/  ISETP.GT.U32.AND P6, PT, R2, R7, PT ;  /* 0x000000070200720c */ /* 0x000fe20003fc4070 */
[----:B------:R-:W-:Y:S01]  /*ba90*/  VIADD R177, R0, 0x11c ;  /* 0x0000011c00b17836 */ /* 0x000fe20000000000 */
[----:B------:R-:W-:Y:S01]  /*baa0*/  ISETP.GT.U32.AND P2, PT, R2, R11, PT ;  /* 0x0000000b0200720c */ /* 0x000fe20003f44070 */
[----:B------:R-:W-:Y:S01]  /*bab0*/  IMAD.HI.U32 R184, R9, R183, RZ ;  /* 0x000000b709b87227 */ /* 0x000fe200078e00ff */
[----:B------:R0:W-:Y:S02]  /*bac0*/  STL [R1+0x11c], R12 ;  /* 0x00011c0c01007387 */ /* 0x0001e40000100800 */
[----:B------:R-:W-:Y:S01]  /*bad0*/  IABS R8, R177 ;  /* 0x000000b100087213 */ /* 0x000fe20000000000 */
[----:B------:R-:W-:Y:S01]  /*bae0*/  @!P4 IMAD.IADD R6, R6, 0x1, -R2 ;  /* 0x000000010606c824 */ /* 0x000fe200078e0a02 */
[----:B------:R-:W-:Y:S01]  /*baf0*/  ISETP.GE.AND P4, PT, R3, RZ, PT ;  /* 0x000000ff0300720c */ /* 0x000fe20003f86270 */
[----:B------:R-:W-:-:S02]  /*bb00*/  IMAD.MOV R184, RZ, RZ, -R184 ;  /* 0x000000ffffb87224 */ /* 0x000fc400078e0ab8 */
[----:B------:R-:W-:-:S04]  /*bb10*/  IMAD.HI.U32 R182, R9, R8, RZ ;  /* 0x0000000809b67227 */ /* 0x000fc800078e00ff */
[----:B0-----:R-:W-:Y:S02]  /*bb20*/  IMAD.MOV.U32 R12, RZ, RZ, R179 ;  /* 0x000000ffff0c7224 */ /* 0x001fe400078e00b3 */
[----:B------:R-:W-:Y:S01]  /*bb30*/  @!P6 IMAD.IADD R7, R7, 0x1, -R2 ;  /* 0x000000010707e824 */ /* 0x000fe200078e0a02 */
[C---:B------:R-:W-:Y:S01]  /*bb40*/  ISETP.GT.U32.AND P6, PT, R2.reuse, R6, PT ;  /* 0x000000060200720c */ /* 0x040fe20003fc4070 */
[----:B------:R-:W-:Y:S02]  /*bb50*/  @!P1 IMAD.MOV R12, RZ, RZ, -R12 ;  /* 0x000000ffff0c9224 */ /* 0x000fe400078e0a0c */
[----:B------:R-:W-:Y:S01]  /*bb60*/  @!P2 IMAD.IADD R11, R11, 0x1, -R2 ;  /* 0x000000010b0ba824 */ /* 0x000fe200078e0a02 */
[----:B------:R-:W-:Y:S01]  /*bb70*/  ISETP.GE.AND P2, PT, R181, RZ, PT ;  /* 0x000000ffb500720c */ /* 0x000fe20003f46270 */
[C---:B------:R-:W-:Y:S01]  /*bb80*/  IMAD R3, R2.reuse, R184, R183 ;  /* 0x000000b802037224 */ /* 0x040fe200078e02b7 */
[----:B------:R0:W-:Y:S01]  /*bb90*/  STL [R1+0x110], R12 ;  /* 0x0001100c01007387 */ /* 0x0001e20000100800 */
[----:B------:R-:W-:Y:S01]  /*bba0*/  IMAD.MOV R182, RZ, RZ, -R182 ;  /* 0x000000ffffb67224 */ /* 0x000fe200078e0ab6 */
[----:B------:R-:W-:Y:S01]  /*bbb0*/  ISETP.GT.U32.AND P1, PT, R2, R7, PT ;  /* 0x000000070200720c */ /* 0x000fe20003f24070 */
[----:B------:R-:W-:-:S02]  /*bbc0*/  IMAD.MOV.U32 R13, RZ, RZ, R180 ;  /* 0x000000ffff0d7224 */ /* 0x000fc400078e00b4 */
[C---:B------:R-:W-:Y:S02]  /*bbd0*/  IMAD R8, R2.reuse, R182, R8 ;  /* 0x000000b602087224 */ /* 0x040fe400078e0208 */
[----:B------:R-:W-:Y:S01]  /*bbe0*/  @!P0 IMAD.MOV R13, RZ, RZ, -R13 ;  /* 0x000000ffff0d8224 */ /* 0x000fe200078e0a0d */
[----:B------:R-:W-:Y:S01]  /*bbf0*/  ISETP.GT.U32.AND P0, PT, R2, R3, PT ;  /* 0x000000030200720c */ /* 0x000fe20003f04070 */
[----:B------:R-:W-:Y:S01]  /*bc00*/  @!P6 IMAD.IADD R6, R6, 0x1, -R2 ;  /* 0x000000010606e824 */ /* 0x000fe200078e0a02 */
[----:B------:R-:W-:Y:S01]  /*bc10*/  ISETP.GT.U32.AND P6, PT, R2, R8, PT ;  /* 0x000000080200720c */ /* 0x000fe20003fc4070 */
[----:B0-----:R-:W-:Y:S01]  /*bc20*/  IMAD.MOV.U32 R12, RZ, RZ, R10 ;  /* 0x000000ffff0c7224 */ /* 0x001fe200078e000a */
[----:B------:R-:W-:Y:S01]  /*bc30*/  STL [R1+0x10c], R13 ;  /* 0x00010c0d01007387 */ /* 0x000fe20000100800 */
[----:B------:R-:W-:Y:S02]  /*bc40*/  IMAD.MOV.U32 R10, RZ, RZ, R11 ;  /* 0x000000ffff0a7224 */ /* 0x000fe400078e000b */
[----:B------:R-:W-:Y:S01]  /*bc50*/  @!P3 IMAD.MOV R12, RZ, RZ, -R12 ;  /* 0x000000ffff0cb224 */ /* 0x000fe200078e0a0c */
[----:B------:R-:W-:Y:S01]  /*bc60*/  ISETP.GE.AND P3, PT, R4, RZ, PT ;  /* 0x000000ff0400720c */ /* 0x000fe20003f66270 */
[----:B------:R-:W-:Y:S01]  /*bc70*/  @!P5 IMAD.MOV R10, RZ, RZ, -R10 ;  /* 0x000000ffff0ad224 */ /* 0x000fe200078e0a0a */
[----:B------:R-:W-:Y:S01]  /*bc80*/  ISETP.GE.AND P5, PT, R177, RZ, PT ;  /* 0x000000ffb100720c */ /* 0x000fe20003fa6270 */
[----:B------:R-:W-:Y:S01]  /*bc90*/  VIADD R178, R0, 0x11b ;  /* 0x0000011b00b27836 */ /* 0x000fe20000000000 */
[----:B------:R-:W-:Y:S01]  /*bca0*/  STL [R1+0x108], R12 ;  /* 0x0001080c01007387 */ /* 0x000fe20000100800 */
[----:B------:R-:W-:-:S02]  /*bcb0*/  @!P0 IMAD.IADD R3, R3, 0x1, -R2 ;  /* 0x0000000103038824 */ /* 0x000fc400078e0a02 */
[--C-:B------:R-:W-:Y:S01]  /*bcc0*/  @!P6 IMAD.IADD R8, R8, 0x1, -R2.reuse ;  /* 0x000000010808e824 */ /* 0x100fe200078e0a02 */
[----:B------:R0:W-:Y:S01]  /*bcd0*/  STL [R1+0x104], R10 ;  /* 0x0001040a01007387 */ /* 0x0001e20000100800 */
[----:B------:R-:W-:Y:S01]  /*bce0*/  IABS R181, R178 ;  /* 0x000000b200b57213 */ /* 0x000fe20000000000 */
[----:B------:R-:W-:Y:S01]  /*bcf0*/  @!P1 IMAD.IADD R7, R7, 0x1, -R2 ;  /* 0x0000000107079824 */ /* 0x000fe200078e0a02 */
[----:B------:R-:W-:Y:S01]  /*bd00*/  ISETP.GT.U32.AND P6, PT, R2, R3, PT ;  /* 0x000000030200720c */ /* 0x000fe20003fc4070 */
[----:B------:R-:W-:Y:S01]  /*bd10*/  VIADD R11, R0, 0x119 ;  /* 0x00000119000b7836 */ /* 0x000fe20000000000 */
[----:B------:R-:W-:Y:S01]  /*bd20*/  ISETP.GE.AND P1, PT, R178, RZ, PT ;  /* 0x000000ffb200720c */ /* 0x000fe20003f26270 */
[----:B------:R-:W-:-:S03]  /*bd30*/  IMAD.HI.U32 R4, R9, R181, RZ ;  /* 0x000000b509047227 */ /* 0x000fc600078e00ff */
[----:B------:R-:W-:Y:S01]  /*bd40*/  IABS R179, R11 ;  /* 0x0000000b00b37213 */ /* 0x000fe20000000000 */
[----:B0-----:R-:W-:Y:S02]  /*bd50*/  VIADD R10, R0, 0x11a ;  /* 0x0000011a000a7836 */ /* 0x001fe40000000000 */
[----:B------:R-:W-:Y:S02]  /*bd60*/  IMAD.MOV.U32 R12, RZ, RZ, R6 ;  /* 0x000000ffff0c7224 */ /* 0x000fe400078e0006 */
[----:B------:R-:W-:Y:S01]  /*bd70*/  IMAD.MOV R4, RZ, RZ, -R4 ;  /* 0x000000ffff047224 */ /* 0x000fe200078e0a04 */
[----:B------:R-:W-:Y:S01]  /*bd80*/  IABS R183, R10 ;  /* 0x0000000a00b77213 */ /* 0x000fe20000000000 */
[----:B------:R-:W-:Y:S01]  /*bd90*/  @!P4 IMAD.MOV R7, RZ, RZ, -R7 ;  /* 0x000000ffff07c224 */ /* 0x000fe200078e0a07 */
[----:B------:R-:W-:Y:S01]  /*bda0*/  ISETP.GE.AND P0, PT, R10, RZ, PT ;  /* 0x000000ff0a00720c */ /* 0x000fe20003f06270 */
[----:B------:R-:W-:Y:S02]  /*bdb0*/  IMAD R184, R2, R4, R181 ;  /* 0x0000000402b87224 */ /* 0x000fe400078e02b5 */
[----:B------:R-:W-:-:S03]  /*bdc0*/  IMAD.HI.U32 R6, R9, R183, RZ ;  /* 0x000000b709067227 */ /* 0x000fc600078e00ff */
[C---:B------:R-:W-:Y:S01]  /*bdd0*/  ISETP.GT.U32.AND P4, PT, R2.reuse, R184, PT ;  /* 0x000000b80200720c */ /* 0x040fe20003f84070 */
[----:B------:R-:W-:Y:S02]  /*bde0*/  IMAD.MOV R6, RZ, RZ, -R6 ;  /* 0x000000ffff067224 */ /* 0x000fe400078e0a06 */
[----:B------:R-:W-:Y:S01]  /*bdf0*/  @!P2 IMAD.MOV R12, RZ, RZ, -R12 ;  /* 0x000000ffff0ca224 */ /* 0x000fe200078e0a0c */
[C---:B------:R-:W-:Y:S01]  /*be00*/  ISETP.GT.U32.AND P2, PT, R2.reuse, R8, PT ;  /* 0x000000080200720c */ /* 0x040fe20003f44070 */
[----:B------:R-:W-:Y:S02]  /*be10*/  IMAD R183, R2, R6, R183 ;  /* 0x0000000602b77224 */ /* 0x000fe400078e02b7 */
[--C-:B------:R-:W-:Y:S01]  /*be20*/  @!P6 IMAD.IADD R3, R3, 0x1, -R2.reuse ;  /* 0x000000010303e824 */ /* 0x100fe200078e0a02 */
[----:B------:R-:W-:Y:S01]  /*be30*/  STL [R1+0xfc], R12 ;  /* 0x0000fc0c01007387 */ /* 0x000fe20000100800 */
[----:B------:R-:W-:Y:S01]  /*be40*/  VIADD R10, R0, 0x118 ;  /* 0x00000118000a7836 */ /* 0x000fe20000000000 */
[----:B------:R-:W-:Y:S01]  /*be50*/  ISETP.GT.U32.AND P6, PT, R2, R183, PT ;  /* 0x000000b70200720c */ /* 0x000fe20003fc4070 */
[----:B------:R-:W-:Y:S01]  /*be60*/  IMAD.HI.U32 R6, R9, R179, RZ ;  /* 0x000000b309067227 */ /* 0x000fe200078e00ff */
[----:B------:R0:W-:Y:S02]  /*be70*/  STL [R1+0xf8], R7 ;  /* 0x0000f80701007387 */ /* 0x0001e40000100800 */
[----:B------:R-:W-:Y:S01]  /*be80*/  IABS R182, R10 ;  /* 0x0000000a00b67213 */ /* 0x000fe20000000000 */
[--C-:B------:R-:W-:Y:S01]  /*be90*/  @!P4 IMAD.IADD R184, R184, 0x1, -R2.reuse ;  /* 0x00000001b8b8c824 */ /* 0x100fe200078e0a02 */
[----:B------:R-:W-:Y:S01]  /*bea0*/  ISETP.GE.AND P4, PT, R10, RZ, PT ;  /* 0x000000ff0a00720c */ /* 0x000fe20003f86270 */
[----:B------:R-:W-:Y:S01]  /*beb0*/  @!P2 IMAD.IADD R8, R8, 0x1, -R2 ;  /* 0x000000010808a824 */ /* 0x000fe200078e0a02 */
[----:B------:R-:W-:Y:S01]  /*bec0*/  ISETP.GE.AND P2, PT, R11, RZ, PT ;  /* 0x000000ff0b00720c */ /* 0x000fe20003f46270 */
[----:B------:R-:W-:-:S02]  /*bed0*/  IMAD.MOV R11, RZ, RZ, -R6 ;  /* 0x000000ffff0b7224 */ /* 0x000fc400078e0a06 */
[----:B------:R-:W-:Y:S02]  /*bee0*/  VIADD R4, R0, 0x117 ;  /* 0x0000011700047836 */ /* 0x000fe40000000000 */
[----:B0-----:R-:W-:-:S03]  /*bef0*/  IMAD.HI.U32 R7, R9, R182, RZ ;  /* 0x000000b609077227 */ /* 0x001fc600078e00ff */
[----:B------:R-:W-:Y:S01]  /*bf00*/  IABS R181, R4 ;  /* 0x0000000400b57213 */ /* 0x000fe20000000000 */
[----:B------:R-:W-:Y:S01]  /*bf10*/  @!P6 IMAD.IADD R183, R183, 0x1, -R2 ;  /* 0x00000001b7b7e824 */ /* 0x000fe200078e0a02 */
[C---:B------:R-:W-:Y:S01]  /*bf20*/  ISETP.GT.U32.AND P6, PT, R2.reuse, R184, PT ;  /* 0x000000b80200720c */ /* 0x040fe20003fc4070 */
[----:B------:R-:W-:Y:S02]  /*bf30*/  IMAD.MOV R7, RZ, RZ, -R7 ;  /* 0x000000ffff077224 */ /* 0x000fe400078e0a07 */
[C---:B------:R-:W-:Y:S02]  /*bf40*/  IMAD R179, R2.reuse, R11, R179 ;  /* 0x0000000b02b37224 */ /* 0x040fe400078e02b3 */
[----:B------:R-:W-:Y:S02]  /*bf50*/  IMAD R182, R2, R7, R182 ;  /* 0x0000000702b67224 */ /* 0x000fe400078e02b6 */
[----:B------:R-:W-:Y:S02]  /*bf60*/  IMAD.MOV.U32 R7, RZ, RZ, R8 ;  /* 0x000000ffff077224 */ /* 0x000fe400078e0008 */
[----:B------:R-:W-:-:S02]  /*bf70*/  IMAD.MOV.U32 R12, RZ, RZ, R3 ;  /* 0x000000ffff0c7224 */ /* 0x000fc400078e0003 */
[----:B------:R-:W-:Y:S01]  /*bf80*/  @!P5 IMAD.MOV R7, RZ, RZ, -R7 ;  /* 0x000000ffff07d224 */ /* 0x000fe200078e0a07 */
[C---:B------:R-:W-:Y:S01]  /*bf90*/  ISETP.GT.U32.AND P5, PT, R2.reuse, R179, PT ;  /* 0x000000b30200720c */ /* 0x040fe20003fa4070 */
[----:B------:R-:W-:Y:S01]  /*bfa0*/  @!P3 IMAD.MOV R12, RZ, RZ, -R12 ;  /* 0x000000ffff0cb224 */ /* 0x000fe200078e0a0c */
[----:B------:R-:W-:Y:S01]  /*bfb0*/  ISETP.GT.U32.AND P3, PT, R2, R183, PT ;  /* 0x000000b70200720c */ /* 0x000fe20003f64070 */
[----:B------:R-:W-:Y:S01]  /*bfc0*/  @!P6 IMAD.IADD R184, R184, 0x1, -R2 ;  /* 0x00000001b8b8e824 */ /* 0x000fe200078e0a02 */
[----:B------:R-:W-:Y:S01]  /*bfd0*/  ISETP.GT.U32.AND P6, PT, R2, R182, PT ;  /* 0x000000b60200720c */ /* 0x000fe20003fc4070 */
[----:B------:R-:W-:Y:S01]  /*bfe0*/  IMAD.HI.U32 R6, R9, R181, RZ ;  /* 0x000000b509067227 */ /* 0x000fe200078e00ff */
[----:B------:R0:W-:Y:S03]  /*bff0*/  STL [R1+0xf0], R12 ;  /* 0x0000f00c01007387 */ /* 0x0001e60000100800 */
[----:B------:R-:W-:Y:S01]  /*c000*/  IMAD.MOV R6, RZ, RZ, -R6 ;  /* 0x000000ffff067224 */ /* 0x000fe200078e0a06 */
[----:B------:R1:W-:Y:S01]  /*c010*/  STL [R1+0xf4], R7 ;  /* 0x0000f40701007387 */ /* 0x0003e20000100800 */
[----:B------:R-:W-:-:S02]  /*c020*/  VIADD R10, R0, 0x116 ;  /* 0x00000116000a7836 */ /* 0x000fc40000000000 */
[C---:B------:R-:W-:Y:S02]  /*c030*/  IMAD R181, R2.reuse, R6, R181 ;  /* 0x0000000602b57224 */ /* 0x040fe400078e02b5 */
[--C-:B------:R-:W-:Y:S01]  /*c040*/  @!P5 IMAD.IADD R179, R179, 0x1, -R2.reuse ;  /* 0x00000001b3b3d824 */ /* 0x100fe200078e0a02 */
[----:B------:R-:W-:Y:S01]  /*c050*/  IABS R177, R10 ;  /* 0x0000000a00b17213 */ /* 0x000fe20000000000 */
[--C-:B------:R-:W-:Y:S01]  /*c060*/  @!P3 IMAD.IADD R183, R183, 0x1, -R2.reuse ;  /* 0x00000001b7b7b824 */ /* 0x100fe200078e0a02 */
[----:B------:R-:W-:Y:S01]  /*c070*/  ISETP.GT.U32.AND P3, PT, R2, R181, PT ;  /* 0x000000b50200720c */ /* 0x000fe20003f64070 */
[----:B------:R-:W-:Y:S01]  /*c080*/  @!P6 IMAD.IADD R182, R182, 0x1, -R2 ;  /* 0x00000001b6b6e824 */ /* 0x000fe200078e0a02 */
[----:B------:R-:W-:Y:S01]  /*c090*/  ISETP.GT.U32.AND P6, PT, R2, R179, PT ;  /* 0x000000b30200720c */ /* 0x000fe20003fc4070 */
[----:B------:R-:W-:Y:S01]  /*c0a0*/  IMAD.HI.U32 R180, R9, R177, RZ ;  /* 0x000000b109b47227 */ /* 0x000fe200078e00ff */
[----:B------:R-:W-:-:S03]  /*c0b0*/  ISETP.GE.AND P5, PT, R4, RZ, PT ;  /* 0x000000ff0400720c */ /* 0x000fc60003fa6270 */
[C---:B------:R-:W-:Y:S02]  /*c0c0*/  VIADD R3, R0.reuse, 0x115 ;  /* 0x0000011500037836 */ /* 0x040fe40000000000 */
[----:B------:R-:W-:Y:S02]  /*c0d0*/  IMAD.MOV R180, RZ, RZ, -R180 ;  /* 0x000000ffffb47224 */ /* 0x000fe400078e0ab4 */
[----:B------:R-:W-:Y:S01]  /*c0e0*/  VIADD R178, R0, 0x113 ;  /* 0x0000011300b27836 */ /* 0x000fe20000000000 */
[----:B------:R-:W-:Y:S01]  /*c0f0*/  IABS R8, R3 ;  /* 0x0000000300087213 */ /* 0x000fe20000000000 */
[C---:B------:R-:W-:Y:S02]  /*c100*/  IMAD R177, R2.reuse, R180, R177 ;  /* 0x000000b402b17224 */ /* 0x040fe400078e02b1 */
[--C-:B------:R-:W-:Y:S01]  /*c110*/  @!P3 IMAD.IADD R181, R181, 0x1, -R2.reuse ;  /* 0x00000001b5b5b824 */ /* 0x100fe200078e0a02 */
[C---:B------:R-:W-:Y:S01]  /*c120*/  ISETP.GT.U32.AND P3, PT, R2.reuse, R182, PT ;  /* 0x000000b60200720c */ /* 0x040fe20003f64070 */
[----:B------:R-:W-:Y:S01]  /*c130*/  @!P6 IMAD.IADD R179, R179, 0x1, -R2 ;  /* 0x00000001b3b3e824 */ /* 0x000fe200078e0a02 */
[----:B------:R-:W-:Y:S01]  /*c140*/  ISETP.GT.U32.AND P6, PT, R2, R177, PT ;  /* 0x000000b10200720c */ /* 0x000fe20003fc4070 */
[----:B------:R-:W-:Y:S01]  /*c150*/  IMAD.HI.U32 R4, R9, R8, RZ ;  /* 0x0000000809047227 */ /* 0x000fe200078e00ff */
[----:B------:R-:W-:-:S03]  /*c160*/  IABS R6, R178 ;  /* 0x000000b200067213 */ /* 0x000fc60000000000 */
[----:B------:R-:W-:Y:S02]  /*c170*/  IMAD.MOV.U32 R13, RZ, RZ, R184 ;  /* 0x000000ffff0d7224 */ /* 0x000fe400078e00b8 */
[----:B0-----:R-:W-:Y:S02]  /*c180*/  IMAD.MOV.U32 R12, RZ, RZ, R183 ;  /* 0x000000ffff0c7224 */ /* 0x001fe400078e00b7 */
[----:B------:R-:W-:Y:S02]  /*c190*/  IMAD.MOV R4, RZ, RZ, -R4 ;  /* 0x000000ffff047224 */ /* 0x000fe400078e0a04 */
[----:B------:R-:W-:Y:S01]  /*c1a0*/  @!P1 IMAD.MOV R13, RZ, RZ, -R13 ;  /* 0x000000ffff0d9224 */ /* 0x000fe200078e0a0d */
[----:B------:R-:W-:Y:S01]  /*c1b0*/  ISETP.GT.U32.AND P1, PT, R2, R181, PT ;  /* 0x000000b50200720c */ /* 0x000fe20003f24070 */
[----:B------:R-:W-:Y:S01]  /*c1c0*/  @!P0 IMAD.MOV R12, RZ, RZ, -R12 ;  /* 0x000000ffff0c8224 */ /* 0x000fe200078e0a0c */
[----:B------:R-:W-:Y:S01]  /*c1d0*/  ISETP.GE.AND P0, PT, R10, RZ, PT ;  /* 0x000000ff0a00720c */ /* 0x000fe20003f06270 */
[----:B------:R-:W-:Y:S01]  /*c1e0*/  VIADD R11, R0, 0x114 ;  /* 0x00000114000b7836 */ /* 0x000fe20000000000 */
[----:B------:R-:W-:Y:S01]  /*c1f0*/  STL [R1+0xbc], R13 ;  /* 0x0000bc0d01007387 */ /* 0x000fe20000100800 */
[----:B------:R-:W-:-:S02]  /*c200*/  IMAD R8, R2, R4, R8 ;  /* 0x0000000402087224 */ /* 0x000fc400078e0208 */
[----:B------:R-:W-:Y:S01]  /*c210*/  IMAD.HI.U32 R10, R9, R6, RZ ;  /* 0x00000006090a7227 */ /* 0x000fe200078e00ff */
[----:B------:R0:W-:Y:S01]  /*c220*/  STL [R1+0xcc], R12 ;  /* 0x0000cc0c01007387 */ /* 0x0001e20000100800 */
[----:B-1----:R-:W-:Y:S02]  /*c230*/  IABS R7, R11 ;  /* 0x0000000b00077213 */ /* 0x002fe40000000000 */
[----:B------:R-:W-:Y:S02]  /*c240*/  IMAD.MOV R10, RZ, RZ, -R10 ;  /* 0x000000ffff0a7224 */ /* 0x000fe400078e0a0a */
[--C-:B------:R-:W-:Y:S01]  /*c250*/  @!P3 IMAD.IADD R182, R182, 0x1, -R2.reuse ;  /* 0x00000001b6b6b824 */ /* 0x100fe200078e0a02 */
[C---:B------:R-:W-:Y:S01]  /*c260*/  ISETP.GT.U32.AND P3, PT, R2.reuse, R8, PT ;  /* 0x000000080200720c */ /* 0x040fe20003f64070 */
[----:B------:R-:W-:Y:S02]  /*c270*/  @!P6 IMAD.IADD R177, R177, 0x1, -R2 ;  /* 0x00000001b1b1e824 */ /* 0x000fe400078e0a02 */
[----:B------:R-:W-:-:S02]  /*c280*/  IMAD R6, R2, R10, R6 ;  /* 0x0000000a02067224 */ /* 0x000fc400078e0206 */
[----:B0-----:R-:W-:Y:S02]  /*c290*/  IMAD.MOV.U32 R12, RZ, RZ, R179 ;  /* 0x000000ffff0c7224 */ /* 0x001fe400078e00b3 */
[----:B------:R-:W-:Y:S02]  /*c2a0*/  IMAD.MOV.U32 R13, RZ, RZ, R182 ;  /* 0x000000ffff0d7224 */ /* 0x000fe400078e00b6 */
[----:B------:R-:W-:Y:S01]  /*c2b0*/  @!P2 IMAD.MOV R12, RZ, RZ, -R12 ;  /* 0x000000ffff0ca224 */ /* 0x000fe200078e0a0c */
[----:B------:R-:W-:Y:S01]  /*c2c0*/  ISETP.GT.U32.AND P2, PT, R2, R177, PT ;  /* 0x000000b10200720c */ /* 0x000fe20003f44070 */
[----:B------:R-:W-:-:S03]  /*c2d0*/  IMAD.HI.U32 R180, R9, R7, RZ ;  /* 0x0000000709b47227 */ /* 0x000fc600078e00ff */
[----:B------:R0:W-:Y:S01]  /*c2e0*/  STL [R1+0xe8], R12 ;  /* 0x0000e80c01007387 */ /* 0x0001e20000100800 */
[----:B------:R-:W-:Y:S01]  /*c2f0*/  @!P1 IMAD.IADD R181, R181, 0x1, -R2 ;  /* 0x00000001b5b59824 */ /* 0x000fe200078e0a02 */
[----:B------:R-:W-:Y:S01]  /*c300*/  ISETP.GE.AND P1, PT, R3, RZ, PT ;  /* 0x000000ff0300720c */ /* 0x000fe20003f26270 */
[----:B------:R-:W-:Y:S01]  /*c310*/  @!P4 IMAD.MOV R13, RZ, RZ, -R13 ;  /* 0x000000ffff0dc224 */ /* 0x000fe200078e0a0d */
[----:B------:R-:W-:Y:S01]  /*c320*/  ISETP.GT.U32.AND P4, PT, R2, R6, PT ;  /* 0x000000060200720c */ /* 0x000fe20003f84070 */
[----:B------:R-:W-:Y:S02]  /*c330*/  IMAD.MOV R180, RZ, RZ, -R180 ;  /* 0x000000ffffb47224 */ /* 0x000fe400078e0ab4 */
[----:B------:R-:W-:Y:S01]  /*c340*/  VIADD R4, R0, 0x112 ;  /* 0x0000011200047836 */ /* 0x000fe20000000000 */
[----:B------:R-:W-:Y:S01]  /*c350*/  STL [R1+0xd4], R13 ;  /* 0x0000d40d01007387 */ /* 0x000fe20000100800 */
[----:B------:R-:W-:Y:S02]  /*c360*/  IMAD R7, R2, R180, R7 ;  /* 0x000000b402077224 */ /* 0x000fe400078e0207 */
[----:B0-----:R-:W-:Y:S01]  /*c370*/  IMAD.MOV.U32 R12, RZ, RZ, R181 ;  /* 0x000000ffff0c7224 */ /* 0x001fe200078e00b5 */
[----:B------:R-:W-:Y:S01]  /*c380*/  IABS R3, R4 ;  /* 0x0000000400037213 */ /* 0x000fe20000000000 */
[----:B------:R-:W-:Y:S01]  /*c390*/  VIADD R10, R0, 0x111 ;  /* 0x00000111000a7836 */ /* 0x000fe20000000000 */
[----:B------:R-:W-:Y:S01]  /*c3a0*/  ISETP.GT.U32.AND P6, PT, R2, R7, PT ;  /* 0x000000070200720c */ /* 0x000fe20003fc4070 */
[----:B------:R-:W-:-:S02]  /*c3b0*/  @!P3 IMAD.IADD R8, R8, 0x1, -R2 ;  /* 0x000000010808b824 */ /* 0x000fc400078e0a02 */
[----:B------:R-:W-:Y:S01]  /*c3c0*/  @!P5 IMAD.MOV R12, RZ, RZ, -R12 ;  /* 0x000000ffff0cd224 */ /* 0x000fe200078e0a0c */
[----:B------:R-:W-:Y:S01]  /*c3d0*/  IABS R180, R10 ;  /* 0x0000000a00b47213 */ /* 0x000fe20000000000 */
[--C-:B------:R-:W-:Y:S01]  /*c3e0*/  @!P2 IMAD.IADD R177, R177, 0x1, -R2.reuse ;  /* 0x00000001b1b1a824 */ /* 0x100fe200078e0a02 */
[----:B------:R-:W-:Y:S01]  /*c3f0*/  ISETP.GT.U32.AND P3, PT, R2, R8, PT ;  /* 0x000000080200720c */ /* 0x000fe20003f64070 */
[----:B------:R-:W-:Y:S01]  /*c400*/  IMAD.HI.U32 R179, R9, R3, RZ ;  /* 0x0000000309b37227 */ /* 0x000fe200078e00ff */
[----:B------:R0:W-:Y:S01]  /*c410*/  STL [R1+0xd8], R12 ;  /* 0x0000d80c01007387 */ /* 0x0001e20000100800 */
[----:B------:R-:W-:Y:S02]  /*c420*/  ISETP.GE.AND P5, PT, R11, RZ, PT ;  /* 0x000000ff0b00720c */ /* 0x000fe40003fa6270 */
[----:B------:R-:W-:Y:S01]  /*c430*/  @!P4 IMAD.IADD R6, R6, 0x1, -R2 ;  /* 0x000000010606c824 */ /* 0x000fe200078e0a02 */
[----:B------:R-:W-:Y:S01]  /*c440*/  ISETP.GE.AND P2, PT, R178, RZ, PT ;  /* 0x000000ffb200720c */ /* 0x000fe20003f46270 */
[----:B------:R-:W-:Y:S01]  /*c450*/  IMAD.MOV R179, RZ, RZ, -R179 ;  /* 0x000000ffffb37224 */ /* 0x000fe200078e0ab3 */
[----:B------:R-:W-:Y:S01]  /*c460*/  ISETP.GE.AND P4, PT, R4, RZ, PT ;  /* 0x000000ff0400720c */ /* 0x000fe20003f86270 */
[----:B------:R-:W-:-:S02]  /*c470*/  IMAD.MOV.U32 R11, RZ, RZ, R180 ;  /* 0x000000ffff0b7224 */ /* 0x000fc400078e00b4 */
[----:B------:R-:W-:Y:S02]  /*c480*/  IMAD R3, R2, R179, R3 ;  /* 0x000000b302037224 */ /* 0x000fe400078e0203 */
[----:B0-----:R-:W-:Y:S02]  /*c490*/  IMAD.MOV.U32 R12, RZ, RZ, R177 ;  /* 0x000000ffff0c7224 */ /* 0x001fe400078e00b1 */
[----:B------:R-:W-:-:S04]  /*c4a0*/  IMAD.HI.U32 R178, R9, R11, RZ ;  /* 0x0000000b09b27227 */ /* 0x000fc800078e00ff */
[----:B------:R-:W-:Y:S01]  /*c4b0*/  @!P0 IMAD.MOV R12, RZ, RZ, -R12 ;  /* 0x000000ffff0c8224 */ /* 0x000fe200078e0a0c */
[----:B------:R-:W-:Y:S01]  /*c4c0*/  ISETP.GT.U32.AND P0, PT, R2, R6, PT ;  /* 0x000000060200720c */ /* 0x000fe20003f04070 */
[--C-:B------:R-:W-:Y:S02]  /*c4d0*/  @!P6 IMAD.IADD R7, R7, 0x1, -R2.reuse ;  /* 0x000000010707e824 */ /* 0x100fe400078e0a02 */
[----:B------:R-:W-:Y:S01]  /*c4e0*/  @!P3 IMAD.IADD R8, R8, 0x1, -R2 ;  /* 0x000000010808b824 */ /* 0x000fe200078e0a02 */
[C---:B------:R-:W-:Y:S01]  /*c4f0*/  ISETP.GT.U32.AND P3, PT, R2.reuse, R3, PT ;  /* 0x000000030200720c */ /* 0x040fe20003f64070 */
[----:B------:R-:W-:Y:S01]  /*c500*/  IMAD.MOV R178, RZ, RZ, -R178 ;  /* 0x000000ffffb27224 */ /* 0x000fe200078e0ab2 */
[C---:B------:R-:W-:Y:S01]  /*c510*/  ISETP.GT.U32.AND P6, PT, R2.reuse, R7, PT ;  /* 0x000000070200720c */ /* 0x040fe20003fc4070 */
[----:B------:R-:W-:Y:S01]  /*c520*/  @!P1 IMAD.MOV R8, RZ, RZ, -R8 ;  /* 0x000000ffff089224 */ /* 0x000fe200078e0a08 */
[----:B------:R-:W-:Y:S01]  /*c530*/  STL [R1+0xdc], R12 ;  /* 0x0000dc0c01007387 */ /* 0x000fe20000100800 */
[----:B------:R-:W-:-:S02]  /*c540*/  IMAD R4, R2, R178, R11 ;  /* 0x000000b202047224 */ /* 0x000fc400078e020b */
[----:B------:R-:W-:Y:S01]  /*c550*/  VIADD R180, R0, 0x110 ;  /* 0x0000011000b47836 */ /* 0x000fe20000000000 */
[----:B------:R0:W-:Y:S01]  /*c560*/  STL [R1+0xe0], R8 ;  /* 0x0000e00801007387 */ /* 0x0001e20000100800 */
[--C-:B------:R-:W-:Y:S01]  /*c570*/  @!P0 IMAD.IADD R6, R6, 0x1, -R2.reuse ;  /* 0x0000000106068824 */ /* 0x100fe200078e0a02 */
[----:B------:R-:W-:Y:S01]  /*c580*/  ISETP.GT.U32.AND P0, PT, R2, R4, PT ;  /* 0x000000040200720c */ /* 0x000fe20003f04070 */
[----:B------:R-:W-:Y:S01]  /*c590*/  VIADD R177, R0, 0x10f ;  /* 0x0000010f00b17836 */ /* 0x000fe20000000000 */
[----:B------:R-:W-:Y:S01]  /*c5a0*/  ISETP.GE.AND P1, PT, R180, RZ, PT ;  /* 0x000000ffb400720c */ /* 0x000fe20003f26270 */
[--C-:B------:R-:W-:Y:S01]  /*c5b0*/  @!P3 IMAD.IADD R3, R3, 0x1, -R2.reuse ;  /* 0x000000010303b824 */ /* 0x100fe200078e0a02 */
[----:B------:R-:W-:Y:S01]  /*c5c0*/  IABS R180, R180 ;  /* 0x000000b400b47213 */ /* 0x000fe20000000000 */
[----:B------:R-:W-:Y:S01]  /*c5d0*/  @!P6 IMAD.IADD R7, R7, 0x1, -R2 ;  /* 0x000000010707e824 */ /* 0x000fe200078e0a02 */
[----:B------:R-:W-:Y:S01]  /*c5e0*/  ISETP.GE.AND P6, PT, R10, RZ, PT ;  /* 0x000000ff0a00720c */ /* 0x000fe20003fc6270 */
[----:B------:R-:W-:Y:S01]  /*c5f0*/  VIADD R10, R0, 0x10e ;  /* 0x0000010e000a7836 */ /* 0x000fe20000000000 */
[----:B------:R-:W-:Y:S01]  /*c600*/  ISETP.GT.U32.AND P3, PT, R2, R3, PT ;  /* 0x000000030200720c */ /* 0x000fe20003f64070 */
[----:B0-----:R-:W-:-:S02]  /*c610*/  IMAD.MOV.U32 R8, RZ, RZ, R6 ;  /* 0x000000ffff087224 */ /* 0x001fc400078e0006 */
[----:B------:R-:W-:Y:S01]  /*c620*/  @!P5 IMAD.MOV R7, RZ, RZ, -R7 ;  /* 0x000000ffff07d224 */ /* 0x000fe200078e0a07 */
[----:B------:R-:W-:Y:S01]  /*c630*/  ISETP.GE.AND P5, PT, R177, RZ, PT ;  /* 0x000000ffb100720c */ /* 0x000fe20003fa6270 */
[----:B------:R-:W-:Y:S01]  /*c640*/  @!P2 IMAD.MOV R8, RZ, RZ, -R8 ;  /* 0x000000ffff08a224 */ /* 0x000fe200078e0a08 */
[----:B------:R-:W-:Y:S01]  /*c650*/  ISETP.GE.AND P2, PT, R10, RZ, PT ;  /* 0x000000ff0a00720c */ /* 0x000fe20003f46270 */
[--C-:B------:R-:W-:Y:S01]  /*c660*/  @!P0 IMAD.IADD R4, R4, 0x1, -R2.reuse ;  /* 0x0000000104048824 */ /* 0x100fe200078e0a02 */
[----:B------:R-:W-:Y:S01]  /*c670*/  STL [R1+0xe4], R7 ;  /* 0x0000e40701007387 */ /* 0x000fe20000100800 */
[----:B------:R-:W-:Y:S01]  /*c680*/  IABS R10, R10 ;  /* 0x0000000a000a7213 */ /* 0x000fe20000000000 */
[----:B------:R-:W-:Y:S01]  /*c690*/  VIADD R11, R0, 0x10d ;  /* 0x0000010d000b7836 */ /* 0x000fe20000000000 */
[----:B------:R-:W-:Y:S01]  /*c6a0*/  IABS R177, R177 ;  /* 0x000000b100b17213 */ /* 0x000fe20000000000 */
[----:B------:R0:W-:Y:S01]  /*c6b0*/  STL [R1+0x730], R8 ;  /* 0x0007300801007387 */ /* 0x0001e20000100800 */
[----:B------:R-:W-:Y:S01]  /*c6c0*/  ISETP.GT.U32.AND P0, PT, R2, R4, PT ;  /* 0x000000040200720c */ /* 0x000fe20003f04070 */
[----:B------:R-:W-:Y:S01]  /*c6d0*/  @!P3 IMAD.IADD R3, R3, 0x1, -R2 ;  /* 0x000000010303b824 */ /* 0x000fe200078e0a02 */
[----:B------:R-:W-:Y:S01]  /*c6e0*/  ISETP.GE.AND P3, PT, R11, RZ, PT ;  /* 0x000000ff0b00720c */ /* 0x000fe20003f66270 */
[----:B------:R-:W-:Y:S01]  /*c6f0*/  IMAD.HI.U32 R6, R9, R10, RZ ;  /* 0x0000000a09067227 */ /* 0x000fe200078e00ff */
[----:B------:R-:W-:-:S03]  /*c700*/  IABS R11, R11 ;  /* 0x0000000b000b7213 */ /* 0x000fc60000000000 */
[----:B------:R-:W-:Y:S02]  /*c710*/  IMAD.MOV.U32 R12, RZ, RZ, R3 ;  /* 0x000000ffff0c7224 */ /* 0x000fe400078e0003 */
[----:B0-----:R-:W-:-:S04]  /*c720*/  IMAD.HI.U32 R8, R9, R180, RZ ;  /* 0x000000b409087227 */ /* 0x001fc800078e00ff */
[----:B------:R-:W-:Y:S02]  /*c730*/  IMAD.MOV R8, RZ, RZ, -R8 ;  /* 0x000000ffff087224 */ /* 0x000fe400078e0a08 */
[----:B------:R-:W-:Y:S02]  /*c740*/  IMAD.MOV R6, RZ, RZ, -R6 ;  /* 0x000000ffff067224 */ /* 0x000fe400078e0a06 */
[----:B------:R-:W-:Y:S02]  /*c750*/  IMAD R180, R2, R8, R180 ;  /* 0x0000000802b47224 */ /* 0x000fe400078e02b4 */
[----:B------:R-:W-:Y:S02]  /*c760*/  @!P4 IMAD.MOV R12, RZ, RZ, -R12 ;  /* 0x000000ffff0cc224 */ /* 0x000fe400078e0a0c */
[----:B------:R-:W-:Y:S01]  /*c770*/  @!P0 IMAD.IADD R4, R4, 0x1, -R2 ;  /* 0x0000000104048824 */ /* 0x000fe200078e0a02 */
[C---:B------:R-:W-:Y:S01]  /*c780*/  ISETP.GT.U32.AND P4, PT, R2.reuse, R180, PT ;  /* 0x000000b40200720c */ /* 0x040fe20003f84070 */
[----:B------:R-:W-:Y:S01]  /*c790*/  IMAD R10, R2, R6, R10 ;  /* 0x00000006020a7224 */ /* 0x000fe200078e020a */
[----:B------:R0:W-:Y:S01]  /*c7a0*/  STL [R1+0x728], R12 ;  /* 0x0007280c01007387 */ /* 0x0001e20000100800 */
[----:B------:R-:W-:-:S02]  /*c7b0*/  IMAD.MOV.U32 R8, RZ, RZ, R4 ;  /* 0x000000ffff087224 */ /* 0x000fc400078e0004 */
        /* <DEDUP_REMOVED lines=8> */
[C---:B------:R-:W-:Y:S01]  /*c840*/  ISETP.GT.U32.AND P4, PT, R2.reuse, R180, PT ;  /* 0x000000b40200720c */ /* 0x040fe20003f84070 */
[----:B------:R-:W-:Y:S01]  /*c850*/  IMAD.HI.U32 R3, R9, R11, RZ ;  /* 0x0000000b09037227 */ /* 0x000fe200078e00ff */
[----:B------:R-:W-:-:S02]  /*c860*/  ISETP.GT.U32.AND P0, PT, R2, R177, PT ;  /* 0x000000b10200720c */ /* 0x000fc40003f04070 */
[----:B------:R-:W-:Y:S01]  /*c870*/  IABS R182, R179 ;  /* 0x000000b300b67213 */ /* 0x000fe20000000000 */
[----:B------:R-:W-:Y:S02]  /*c880*/  @!P6 IMAD.IADD R10, R10, 0x1, -R2 ;  /* 0x000000010a0ae824 */ /* 0x000fe400078e0a02 */
[----:B------:R-:W-:Y:S02]  /*c890*/  IMAD.MOV R3, RZ, RZ, -R3 ;  /* 0x000000ffff037224 */ /* 0x000fe400078e0a03 */
[----:B------:R-:W-:Y:S01]  /*c8a0*/  VIADD R184, R0, 0x10c ;  /* 0x0000010c00b87836 */ /* 0x000fe20000000000 */
[C---:B------:R-:W-:Y:S01]  /*c8b0*/  ISETP.GT.U32.AND P6, PT, R2.reuse, R10, PT ;  /* 0x0000000a0200720c */ /* 0x040fe20003fc4070 */
[----:B------:R-:W-:Y:S02]  /*c8c0*/  IMAD R11, R2, R3, R11 ;  /* 0x00000003020b7224 */ /* 0x000fe400078e020b */
[----:B------:R-:W-:Y:S01]  /*c8d0*/  IMAD.HI.U32 R6, R9, R182, RZ ;  /* 0x000000b609067227 */ /* 0x000fe200078e00ff */
[----:B------:R-:W-:-:S03]  /*c8e0*/  IABS R4, R184 ;  /* 0x000000b800047213 */ /* 0x000fc60000000000 */
[----:B------:R-:W-:Y:S02]  /*c8f0*/  @!P0 IMAD.IADD R177, R177, 0x1, -R2 ;  /* 0x00000001b1b18824 */ /* 0x000fe400078e0a02 */
[----:B------:R-:W-:Y:S02]  /*c900*/  IMAD.MOV R6, RZ, RZ, -R6 ;  /* 0x000000ffff067224 */ /* 0x000fe400078e0a06 */
[----:B------:R-:W-:Y:S01]  /*c910*/  @!P4 IMAD.IADD R180, R180, 0x1, -R2 ;  /* 0x00000001b4b4c824 */ /* 0x000fe200078e0a02 */
[C---:B------:R-:W-:Y:S01]  /*c920*/  ISETP.GT.U32.AND P4, PT, R2.reuse, R11, PT ;  /* 0x0000000b0200720c */ /* 0x040fe20003f84070 */
[C---:B------:R-:W-:Y:S01]  /*c930*/  IMAD R182, R2.reuse, R6, R182 ;  /* 0x0000000602b67224 */ /* 0x040fe200078e02b6 */
[----:B------:R-:W-:Y:S01]  /*c940*/  ISETP.GT.U32.AND P0, PT, R2, R177, PT ;  /* 0x000000b10200720c */ /* 0x000fe20003f04070 */
[----:B------:R-:W-:-:S04]  /*c950*/  IMAD.HI.U32 R178, R9, R4, RZ ;  /* 0x0000000409b27227 */ /* 0x000fc800078e00ff */
[----:B------:R-:W-:Y:S01]  /*c960*/  @!P6 IMAD.IADD R10, R10, 0x1, -R2 ;  /* 0x000000010a0ae824 */ /* 0x000fe200078e0a02 */
[----:B------:R-:W-:Y:S01]  /*c970*/  ISETP.GT.U32.AND P6, PT, R2, R182, PT ;  /* 0x000000b60200720c */ /* 0x000fe20003fc4070 */
[----:B------:R-:W-:Y:S02]  /*c980*/  IMAD.MOV R178, RZ, RZ, -R178 ;  /* 0x000000ffffb27224 */ /* 0x000fe400078e0ab2 */
[----:B------:R-:W-:Y:S02]  /*c990*/  VIADD R3, R0, 0x10a ;  /* 0x0000010a00037836 */ /* 0x000fe40000000000 */
[----:B------:R-:W-:Y:S02]  /*c9a0*/  IMAD R4, R2, R178, R4 ;  /* 0x000000b202047224 */ /* 0x000fe400078e0204 */
[----:B0-----:R-:W-:Y:S01]  /*c9b0*/  IMAD.MOV.U32 R12, RZ, RZ, R180 ;  /* 0x000000ffff0c7224 */ /* 0x001fe200078e00b4 */
[----:B-1----:R-:W-:Y:S01]  /*c9c0*/  IABS R8, R3 ;  /* 0x0000000300087213 */ /* 0x002fe20000000000 */
[----:B------:R-:W-:Y:S01]  /*c9d0*/  @!P4 IMAD.IADD R11, R11, 0x1, -R2 ;  /* 0x000000010b0bc824 */ /* 0x000fe200078e0a02 */
[----:B------:R-:W-:Y:S01]  /*c9e0*/  ISETP.GE.AND P4, PT, R184, RZ, PT ;  /* 0x000000ffb800720c */ /* 0x000fe20003f86270 */
[----:B------:R-:W-:-:S02]  /*c9f0*/  VIADD R7, R0, 0x109 ;  /* 0x0000010900077836 */ /* 0x000fc40000000000 */
[----:B------:R-:W-:Y:S02]  /*ca00*/  VIADD R6, R0, 0x108 ;  /* 0x0000010800067836 */ /* 0x000fe40000000000 */
[----:B------:R-:W-:Y:S01]  /*ca10*/  @!P0 IMAD.IADD R177, R177, 0x1, -R2 ;  /* 0x00000001b1b18824 */ /* 0x000fe200078e0a02 */
[C---:B------:R-:W-:Y:S01]  /*ca20*/  ISETP.GT.U32.AND P0, PT, R2.reuse, R4, PT ;  /* 0x000000040200720c */ /* 0x040fe20003f04070 */
[----:B------:R-:W-:Y:S01]  /*ca30*/  @!P1 IMAD.MOV R12, RZ, RZ, -R12 ;  /* 0x000000ffff0c9224 */ /* 0x000fe200078e0a0c */
[----:B------:R-:W-:Y:S01]  /*ca40*/  ISETP.GT.U32.AND P1, PT, R2, R11, PT ;  /* 0x0000000b0200720c */ /* 0x000fe20003f24070 */
[----:B------:R-:W-:Y:S01]  /*ca50*/  @!P6 IMAD.IADD R182, R182, 0x1, -R2 ;  /* 0x00000001b6b6e824 */ /* 0x000fe200078e0a02 */
[----:B------:R-:W-:Y:S01]  /*ca60*/  IABS R181, R7 ;  /* 0x0000000700b57213 */ /* 0x000fe20000000000 */
[----:B------:R-:W-:Y:S01]  /*ca70*/  IMAD.HI.U32 R183, R9, R8, RZ ;  /* 0x0000000809b77227 */ /* 0x000fe200078e00ff */
[----:B------:R-:W-:Y:S01]  /*ca80*/  IABS R180, R6 ;  /* 0x0000000600b47213 */ /* 0x000fe20000000000 */
[----:B------:R0:W-:Y:S01]  /*ca90*/  STL [R1+0xd0], R12 ;  /* 0x0000d00c01007387 */ /* 0x0001e20000100800 */
[----:B------:R-:W-:Y:S01]  /*caa0*/  ISETP.GT.U32.AND P6, PT, R2, R182, PT ;  /* 0x000000b60200720c */ /* 0x000fe20003fc4070 */
[----:B------:R-:W-:-:S02]  /*cab0*/  IMAD.MOV R183, RZ, RZ, -R183 ;  /* 0x000000ffffb77224 */ /* 0x000fc400078e0ab7 */
[----:B------:R-:W-:-:S04]  /*cac0*/  IMAD.HI.U32 R178, R9, R181, RZ ;  /* 0x000000b509b27227 */ /* 0x000fc800078e00ff */
[----:B------:R-:W-:Y:S02]  /*cad0*/  IMAD R8, R2, R183, R8 ;  /* 0x000000b702087224 */ /* 0x000fe400078e0208 */
[----:B0-----:R-:W-:Y:S02]  /*cae0*/  IMAD.MOV.U32 R12, RZ, RZ, R177 ;  /* 0x000000ffff0c7224 */ /* 0x001fe400078e00b1 */
[----:B------:R-:W-:-:S04]  /*caf0*/  IMAD.HI.U32 R177, R9, R180, RZ ;  /* 0x000000b409b17227 */ /* 0x000fc800078e00ff */
[----:B------:R-:W-:Y:S02]  /*cb00*/  @!P5 IMAD.MOV R12, RZ, RZ, -R12 ;  /* 0x000000ffff0cd224 */ /* 0x000fe400078e0a0c */
[----:B------:R-:W-:Y:S02]  /*cb10*/  IMAD.MOV R178, RZ, RZ, -R178 ;  /* 0x000000ffffb27224 */ /* 0x000fe400078e0ab2 */
[--C-:B------:R-:W-:Y:S01]  /*cb20*/  @!P0 IMAD.IADD R4, R4, 0x1, -R2.reuse ;  /* 0x0000000104048824 */ /* 0x100fe200078e0a02 */
[----:B------:R0:W-:Y:S01]  /*cb30*/  STL [R1+0xc8], R12 ;  /* 0x0000c80c01007387 */ /* 0x0001e20000100800 */
[----:B------:R-:W-:Y:S01]  /*cb40*/  @!P1 IMAD.IADD R11, R11, 0x1, -R2 ;  /* 0x000000010b0b9824 */ /* 0x000fe200078e0a02 */
[C---:B------:R-:W-:Y:S01]  /*cb50*/  ISETP.GT.U32.AND P1, PT, R2.reuse, R8, PT ;  /* 0x000000080200720c */ /* 0x040fe20003f24070 */
[----:B------:R-:W-:Y:S01]  /*cb60*/  IMAD.MOV R177, RZ, RZ, -R177 ;  /* 0x000000ffffb17224 */ /* 0x000fe200078e0ab1 */
[C---:B------:R-:W-:Y:S01]  /*cb70*/  ISETP.GT.U32.AND P5, PT, R2.reuse, R4, PT ;  /* 0x000000040200720c */ /* 0x040fe20003fa4070 */
[C---:B------:R-:W-:Y:S01]  /*cb80*/  IMAD R181, R2.reuse, R178, R181 ;  /* 0x000000b202b57224 */ /* 0x040fe200078e02b5 */
[----:B------:R-:W-:Y:S01]  /*cb90*/  ISETP.GE.AND P0, PT, R179, RZ, PT ;  /* 0x000000ffb300720c */ /* 0x000fe20003f06270 */
[----:B------:R-:W-:-:S02]  /*cba0*/  IMAD R180, R2, R177, R180 ;  /* 0x000000b102b47224 */ /* 0x000fc400078e02b4 */
[----:B------:R-:W-:Y:S02]  /*cbb0*/  @!P6 IMAD.IADD R182, R182, 0x1, -R2 ;  /* 0x00000001b6b6e824 */ /* 0x000fe400078e0a02 */
[----:B0-----:R-:W-:Y:S01]  /*cbc0*/  IMAD.MOV.U32 R12, RZ, RZ, R11 ;  /* 0x000000ffff0c7224 */ /* 0x001fe200078e000b */
[C---:B------:R-:W-:Y:S01]  /*cbd0*/  ISETP.GT.U32.AND P6, PT, R2.reuse, R180, PT ;  /* 0x000000b40200720c */ /* 0x040fe20003fc4070 */
[----:B------:R-:W-:Y:S01]  /*cbe0*/  @!P2 IMAD.MOV R10, RZ, RZ, -R10 ;  /* 0x000000ffff0aa224 */ /* 0x000fe200078e0a0a */
[----:B------:R-:W-:Y:S01]  /*cbf0*/  ISETP.GE.AND P2, PT, R3, RZ, PT ;  /* 0x000000ff0300720c */ /* 0x000fe20003f46270 */
[----:B------:R-:W-:Y:S01]  /*cc00*/  @!P3 IMAD.MOV R12, RZ, RZ, -R12 ;  /* 0x000000ffff0cb224 */ /* 0x000fe200078e0a0c */
[----:B------:R-:W-:Y:S01]  /*cc10*/  ISETP.GT.U32.AND P3, PT, R2, R181, PT ;  /* 0x000000b50200720c */ /* 0x000fe20003f64070 */
[C---:B------:R-:W-:Y:S01]  /*cc20*/  VIADD R3, R0.reuse, 0x107 ;  /* 0x0000010700037836 */ /* 0x040fe20000000000 */
[----:B------:R0:W-:Y:S01]  /*cc30*/  STL [R1+0xc4], R10 ;  /* 0x0000c40a01007387 */ /* 0x0001e20000100800 */
[----:B------:R-:W-:-:S02]  /*cc40*/  VIADD R11, R0, 0x106 ;  /* 0x00000106000b7836 */ /* 0x000fc40000000000 */
[--C-:B------:R-:W-:Y:S01]  /*cc50*/  @!P1 IMAD.IADD R8, R8, 0x1, -R2.reuse ;  /* 0x0000000108089824 */ /* 0x100fe200078e0a02 */
[----:B------:R-:W-:Y:S01]  /*cc60*/  ISETP.GE.AND P1, PT, R6, RZ, PT ;  /* 0x000000ff0600720c */ /* 0x000fe20003f26270 */
[--C-:B------:R-:W-:Y:S01]  /*cc70*/  @!P5 IMAD.IADD R4, R4, 0x1, -R2.reuse ;  /* 0x000000010404d824 */ /* 0x100fe200078e0a02 */
[----:B------:R-:W-:Y:S01]  /*cc80*/  IABS R6, R11 ;  /* 0x0000000b00067213 */ /* 0x000fe20000000000 */
[----:B------:R1:W-:Y:S01]  /*cc90*/  STL [R1+0xc0], R12 ;  /* 0x0000c00c01007387 */ /* 0x0003e20000100800 */
[--C-:B------:R-:W-:Y:S01]  /*cca0*/  @!P6 IMAD.IADD R180, R180, 0x1, -R2.reuse ;  /* 0x00000001b4b4e824 */ /* 0x100fe200078e0a02 */
[----:B------:R-:W-:Y:S01]  /*ccb0*/  ISETP.GE.AND P5, PT, R7, RZ, PT ;  /* 0x000000ff0700720c */ /* 0x000fe20003fa6270 */
[----:B------:R-:W-:Y:S01]  /*ccc0*/  VIADD R178, R0, 0x105 ;  /* 0x0000010500b27836 */ /* 0x000fe20000000000 */
[----:B0-----:R-:W-:Y:S01]  /*ccd0*/  IABS R10, R3 ;  /* 0x00000003000a7213 */ /* 0x001fe20000000000 */
[----:B------:R-:W-:Y:S01]  /*cce0*/  @!P3 IMAD.IADD R181, R181, 0x1, -R2 ;  /* 0x00000001b5b5b824 */ /* 0x000fe200078e0a02 */
[----:B------:R-:W-:Y:S01]  /*ccf0*/  ISETP.GT.U32.AND P3, PT, R2, R8, PT ;  /* 0x000000080200720c */ /* 0x000fe20003f64070 */
[----:B------:R-:W-:Y:S01]  /*cd00*/  VIADD R177, R0, 0x104 ;  /* 0x0000010400b17836 */ /* 0x000fe20000000000 */
[----:B------:R-:W-:Y:S01]  /*cd10*/  IABS R179, R178 ;  /* 0x000000b200b37213 */ /* 0x000fe20000000000 */
[----:B------:R-:W-:Y:S01]  /*cd20*/  IMAD.HI.U32 R7, R9, R10, RZ ;  /* 0x0000000a09077227 */ /* 0x000fe200078e00ff */
[----:B------:R-:W-:-:S02]  /*cd30*/  ISETP.GT.U32.AND P6, PT, R2, R181, PT ;  /* 0x000000b50200720c */ /* 0x000fc40003fc4070 */
[----:B------:R-:W-:Y:S01]  /*cd40*/  IABS R184, R177 ;  /* 0x000000b100b87213 */ /* 0x000fe20000000000 */
[----:B-1----:R-:W-:Y:S02]  /*cd50*/  IMAD.MOV.U32 R12, RZ, RZ, R4 ;  /* 0x000000ffff0c7224 */ /* 0x002fe400078e0004 */
[----:B------:R-:W-:Y:S02]  /*cd60*/  IMAD.MOV.U32 R4, RZ, RZ, R6 ;  /* 0x000000ffff047224 */ /* 0x000fe400078e0006 */
[----:B------:R-:W-:Y:S01]  /*cd70*/  @!P4 IMAD.MOV R12, RZ, RZ, -R12 ;  /* 0x000000ffff0cc224 */ /* 0x000fe200078e0a0c */
[C---:B------:R-:W-:Y:S01]  /*cd80*/  ISETP.GT.U32.AND P4, PT, R2.reuse, R180, PT ;  /* 0x000000b40200720c */ /* 0x040fe20003f84070 */
[----:B------:R-:W-:Y:S02]  /*cd90*/  IMAD.MOV R7, RZ, RZ, -R7 ;  /* 0x000000ffff077224 */ /* 0x000fe400078e0a07 */
[----:B------:R-:W-:Y:S01]  /*cda0*/  IMAD.HI.U32 R6, R9, R4, RZ ;  /* 0x0000000409067227 */ /* 0x000fe200078e00ff */
[----:B------:R0:W-:Y:S03]  /*cdb0*/  STL [R1+0x9c], R12 ;  /* 0x00009c0c01007387 */ /* 0x0001e60000100800 */
[----:B------:R-:W-:-:S02]  /*cdc0*/  IMAD R10, R2, R7, R10 ;  /* 0x00000007020a7224 */ /* 0x000fc400078e020a */
[----:B------:R-:W-:Y:S02]  /*cdd0*/  IMAD.MOV R6, RZ, RZ, -R6 ;  /* 0x000000ffff067224 */ /* 0x000fe400078e0a06 */
[----:B------:R-:W-:Y:S01]  /*cde0*/  @!P3 IMAD.IADD R8, R8, 0x1, -R2 ;  /* 0x000000010808b824 */ /* 0x000fe200078e0a02 */
[C---:B------:R-:W-:Y:S01]  /*cdf0*/  ISETP.GT.U32.AND P3, PT, R2.reuse, R10, PT ;  /* 0x0000000a0200720c */ /* 0x040fe20003f64070 */
[----:B------:R-:W-:Y:S02]  /*ce00*/  IMAD R4, R2, R6, R4 ;  /* 0x0000000602047224 */ /* 0x000fe400078e0204 */
[----:B------:R-:W-:Y:S02]  /*ce10*/  @!P4 IMAD.IADD R180, R180, 0x1, -R2 ;  /* 0x00000001b4b4c824 */ /* 0x000fe400078e0a02 */
[----:B------:R-:W-:Y:S01]  /*ce20*/  IMAD.HI.U32 R6, R9, R179, RZ ;  /* 0x000000b309067227 */ /* 0x000fe200078e00ff */
[----:B------:R-:W-:-:S03]  /*ce30*/  ISETP.GT.U32.AND P4, PT, R2, R4, PT ;  /* 0x000000040200720c */ /* 0x000fc60003f84070 */
[----:B------:R-:W-:Y:S02]  /*ce40*/  IMAD.MOV.U32 R13, RZ, RZ, R182 ;  /* 0x000000ffff0d7224 */ /* 0x000fe400078e00b6 */
[--C-:B------:R-:W-:Y:S01]  /*ce50*/  @!P6 IMAD.IADD R181, R181, 0x1, -R2.reuse ;  /* 0x00000001b5b5e824 */ /* 0x100fe200078e0a02 */
[----:B------:R-:W-:Y:S01]  /*ce60*/  ISETP.GE.AND P6, PT, R3, RZ, PT ;  /* 0x000000ff0300720c */ /* 0x000fe20003fc6270 */
[----:B------:R-:W-:Y:S01]  /*ce70*/  @!P3 IMAD.IADD R10, R10, 0x1, -R2 ;  /* 0x000000010a0ab824 */ /* 0x000fe200078e0a02 */
[----:B------:R-:W-:Y:S01]  /*ce80*/  ISETP.GE.AND P3, PT, R11, RZ, PT ;  /* 0x000000ff0b00720c */ /* 0x000fe20003f66270 */
[----:B------:R-:W-:-:S04]  /*ce90*/  IMAD.HI.U32 R7, R9, R184, RZ ;  /* 0x000000b809077227 */ /* 0x000fc800078e00ff */
[----:B------:R-:W-:Y:S02]  /*cea0*/  VIADD R3, R0, 0x103 ;  /* 0x0000010300037836 */ /* 0x000fe40000000000 */
[----:B------:R-:W-:Y:S02]  /*ceb0*/  IMAD.MOV R6, RZ, RZ, -R6 ;  /* 0x000000ffff067224 */ /* 0x000fe400078e0a06 */
[----:B------:R-:W-:Y:S02]  /*cec0*/  @!P4 IMAD.IADD R4, R4, 0x1, -R2 ;  /* 0x000000010404c824 */ /* 0x000fe400078e0a02 */
[----:B0-----:R-:W-:Y:S02]  /*ced0*/  IMAD.MOV.U32 R12, RZ, RZ, R8 ;  /* 0x000000ffff0c7224 */ /* 0x001fe400078e0008 */
[----:B------:R-:W-:Y:S01]  /*cee0*/  @!P0 IMAD.MOV R13, RZ, RZ, -R13 ;  /* 0x000000ffff0d8224 */ /* 0x000fe200078e0a0d */
[----:B------:R-:W-:Y:S01]  /*cef0*/  ISETP.GT.U32.AND P0, PT, R2, R10, PT ;  /* 0x0000000a0200720c */ /* 0x000fe20003f04070 */
[----:B------:R-:W-:-:S02]  /*cf00*/  IMAD.MOV R7, RZ, RZ, -R7 ;  /* 0x000000ffff077224 */ /* 0x000fc400078e0a07 */
[----:B------:R-:W-:Y:S01]  /*cf10*/  VIADD R11, R0, 0x102 ;  /* 0x00000102000b7836 */ /* 0x000fe20000000000 */
[----:B------:R0:W-:Y:S01]  /*cf20*/  STL [R1+0xa0], R13 ;  /* 0x0000a00d01007387 */ /* 0x0001e20000100800 */
[C---:B------:R-:W-:Y:S01]  /*cf30*/  IMAD R179, R2.reuse, R6, R179 ;  /* 0x0000000602b37224 */ /* 0x040fe200078e02b3 */
[----:B------:R-:W-:Y:S01]  /*cf40*/  IABS R6, R3 ;  /* 0x0000000300067213 */ /* 0x000fe20000000000 */
[----:B------:R-:W-:Y:S01]  /*cf50*/  @!P2 IMAD.MOV R12, RZ, RZ, -R12 ;  /* 0x000000ffff0ca224 */ /* 0x000fe200078e0a0c */
[C---:B------:R-:W-:Y:S01]  /*cf60*/  ISETP.GT.U32.AND P2, PT, R2.reuse, R4, PT ;  /* 0x000000040200720c */ /* 0x040fe20003f44070 */
[C---:B------:R-:W-:Y:S01]  /*cf70*/  IMAD R184, R2.reuse, R7, R184 ;  /* 0x0000000702b87224 */ /* 0x040fe200078e02b8 */
[----:B------:R-:W-:Y:S01]  /*cf80*/  IABS R7, R11 ;  /* 0x0000000b00077213 */ /* 0x000fe20000000000 */
[----:B------:R-:W-:Y:S01]  /*cf90*/  IMAD.HI.U32 R8, R9, R6, RZ ;  /* 0x0000000609087227 */ /* 0x000fe200078e00ff */
[----:B------:R1:W-:Y:S01]  /*cfa0*/  STL [R1+0xb8], R12 ;  /* 0x0000b80c01007387 */ /* 0x0003e20000100800 */
[----:B------:R-:W-:-:S02]  /*cfb0*/  ISETP.GT.U32.AND P4, PT, R2, R179, PT ;  /* 0x000000b30200720c */ /* 0x000fc40003f84070 */
[----:B0-----:R-:W-:Y:S02]  /*cfc0*/  IMAD.MOV.U32 R13, RZ, RZ, R181 ;  /* 0x000000ffff0d7224 */ /* 0x001fe400078e00b5 */
[----:B------:R-:W-:Y:S01]  /*cfd0*/  @!P0 IMAD.IADD R10, R10, 0x1, -R2 ;  /* 0x000000010a0a8824 */ /* 0x000fe200078e0a02 */
[----:B------:R-:W-:Y:S01]  /*cfe0*/  ISETP.GE.AND P0, PT, R177, RZ, PT ;  /* 0x000000ffb100720c */ /* 0x000fe20003f06270 */
[----:B------:R-:W-:Y:S01]  /*cff0*/  @!P5 IMAD.MOV R13, RZ, RZ, -R13 ;  /* 0x000000ffff0dd224 */ /* 0x000fe200078e0a0d */
[----:B------:R-:W-:Y:S01]  /*d000*/  ISETP.GT.U32.AND P5, PT, R2, R184, PT ;  /* 0x000000b80200720c */ /* 0x000fe20003fa4070 */
[----:B------:R-:W-:Y:S02]  /*d010*/  IMAD.MOV R8, RZ, RZ, -R8 ;  /* 0x000000ffff087224 */ /* 0x000fe400078e0a08 */
[----:B-1----:R-:W-:Y:S01]  /*d020*/  IMAD.MOV.U32 R12, RZ, RZ, R180 ;  /* 0x000000ffff0c7224 */ /* 0x002fe200078e00b4 */
[----:B------:R0:W-:Y:S01]  /*d030*/  STL [R1+0xa8], R13 ;  /* 0x0000a80d01007387 */ /* 0x0001e20000100800 */
[----:B------:R-:W-:-:S04]  /*d040*/  IMAD.HI.U32 R180, R9, R7, RZ ;  /* 0x0000000709b47227 */ /* 0x000fc800078e00ff */
[----:B------:R-:W-:Y:S01]  /*d050*/  @!P1 IMAD.MOV R12, RZ, RZ, -R12 ;  /* 0x000000ffff0c9224 */ /* 0x000fe200078e0a0c */
[----:B------:R-:W-:Y:S01]  /*d060*/  ISETP.GE.AND P1, PT, R178, RZ, PT ;  /* 0x000000ffb200720c */ /* 0x000fe20003f26270 */
[----:B------:R-:W-:Y:S02]  /*d070*/  IMAD.MOV R180, RZ, RZ, -R180 ;  /* 0x000000ffffb47224 */ /* 0x000fe400078e0ab4 */
[----:B------:R-:W-:Y:S01]  /*d080*/  @!P2 IMAD.IADD R4, R4, 0x1, -R2 ;  /* 0x000000010404a824 */ /* 0x000fe200078e0a02 */
[----:B------:R1:W-:Y:S01]  /*d090*/  STL [R1+0xb4], R12 ;  /* 0x0000b40c01007387 */ /* 0x0003e20000100800 */
[C---:B------:R-:W-:Y:S01]  /*d0a0*/  IMAD R6, R2.reuse, R8, R6 ;  /* 0x0000000802067224 */ /* 0x040fe200078e0206 */
[----:B------:R-:W-:Y:S01]  /*d0b0*/  ISETP.GE.AND P2, PT, R3, RZ, PT ;  /* 0x000000ff0300720c */ /* 0x000fe20003f46270 */
[----:B0-----:R-:W-:Y:S02]  /*d0c0*/  IMAD.MOV.U32 R13, RZ, RZ, R10 ;  /* 0x000000ffff0d7224 */ /* 0x001fe400078e000a */
[----:B------:R-:W-:-:S02]  /*d0d0*/  IMAD R7, R2, R180, R7 ;  /* 0x000000b402077224 */ /* 0x000fc400078e0207 */
[----:B------:R-:W-:Y:S01]  /*d0e0*/  @!P6 IMAD.MOV R13, RZ, RZ, -R13 ;  /* 0x000000ffff0de224 */ /* 0x000fe200078e0a0d */
[----:B------:R-:W-:Y:S01]  /*d0f0*/  ISETP.GT.U32.AND P6, PT, R2, R6, PT ;  /* 0x000000060200720c */ /* 0x000fe20003fc4070 */
[----:B------:R-:W-:Y:S02]  /*d100*/  @!P5 IMAD.IADD R184, R184, 0x1, -R2 ;  /* 0x00000001b8b8d824 */ /* 0x000fe400078e0a02 */
[----:B-1----:R-:W-:Y:S01]  /*d110*/  IMAD.MOV.U32 R12, RZ, RZ, R4 ;  /* 0x000000ffff0c7224 */ /* 0x002fe200078e0004 */
[----:B------:R-:W-:Y:S01]  /*d120*/  STL [R1+0xac], R13 ;  /* 0x0000ac0d01007387 */ /* 0x000fe20000100800 */
[----:B------:R-:W-:Y:S01]  /*d130*/  VIADD R3, R0, 0x101 ;  /* 0x0000010100037836 */ /* 0x000fe20000000000 */
[C---:B------:R-:W-:Y:S01]  /*d140*/  ISETP.GT.U32.AND P5, PT, R2.reuse, R184, PT ;  /* 0x000000b80200720c */ /* 0x040fe20003fa4070 */
[----:B------:R-:W-:Y:S01]  /*d150*/  @!P3 IMAD.MOV R12, RZ, RZ, -R12 ;  /* 0x000000ffff0cb224 */ /* 0x000fe200078e0a0c */
[----:B------:R-:W-:Y:S01]  /*d160*/  ISETP.GT.U32.AND P3, PT, R2, R7, PT ;  /* 0x000000070200720c */ /* 0x000fe20003f64070 */
[----:B------:R-:W-:Y:S01]  /*d170*/  VIADD R8, R0, 0x100 ;  /* 0x0000010000087836 */ /* 0x000fe20000000000 */
[----:B------:R-:W-:Y:S01]  /*d180*/  IABS R10, R3 ;  /* 0x00000003000a7213 */ /* 0x000fe20000000000 */
[--C-:B------:R-:W-:Y:S01]  /*d190*/  @!P4 IMAD.IADD R179, R179, 0x1, -R2.reuse ;  /* 0x00000001b3b3c824 */ /* 0x100fe200078e0a02 */
[----:B------:R0:W-:Y:S01]  /*d1a0*/  STL [R1+0xb0], R12 ;  /* 0x0000b00c01007387 */ /* 0x0001e20000100800 */
[----:B------:R-:W-:Y:S01]  /*d1b0*/  @!P6 IMAD.IADD R6, R6, 0x1, -R2 ;  /* 0x000000010606e824 */ /* 0x000fe200078e0a02 */
[----:B------:R-:W-:Y:S01]  /*d1c0*/  IABS R4, R8 ;  /* 0x0000000800047213 */ /* 0x000fe20000000000 */
[----:B------:R-:W-:Y:S01]  /*d1d0*/  IMAD.HI.U32 R178, R9, R10, RZ ;  /* 0x0000000a09b27227 */ /* 0x000fe200078e00ff */
[----:B------:R-:W-:-:S02]  /*d1e0*/  ISETP.GT.U32.AND P4, PT, R2, R179, PT ;  /* 0x000000b30200720c */ /* 0x000fc40003f84070 */
[----:B------:R-:W-:Y:S01]  /*d1f0*/  ISETP.GT.U32.AND P6, PT, R2, R6, PT ;  /* 0x000000060200720c */ /* 0x000fe20003fc4070 */
[--C-:B------:R-:W-:Y:S01]  /*d200*/  @!P5 IMAD.IADD R184, R184, 0x1, -R2.reuse ;  /* 0x00000001b8b8d824 */ /* 0x100fe200078e0a02 */
[----:B------:R-:W-:Y:S01]  /*d210*/  ISETP.GE.AND P5, PT, R3, RZ, PT ;  /* 0x000000ff0300720c */ /* 0x000fe20003fa6270 */
[----:B------:R-:W-:Y:S02]  /*d220*/  @!P3 IMAD.IADD R7, R7, 0x1, -R2 ;  /* 0x000000010707b824 */ /* 0x000fe400078e0a02 */
[----:B------:R-:W-:-:S03]  /*d230*/  IMAD.HI.U32 R3, R9, R4, RZ ;  /* 0x0000000409037227 */ /* 0x000fc600078e00ff */
[C---:B------:R-:W-:Y:S01]  /*d240*/  ISETP.GT.U32.AND P3, PT, R2.reuse, R7, PT ;  /* 0x000000070200720c */ /* 0x040fe20003f64070 */
[----:B------:R-:W-:Y:S02]  /*d250*/  IMAD.MOV R178, RZ, RZ, -R178 ;  /* 0x000000ffffb27224 */ /* 0x000fe400078e0ab2 */
[----:B------:R-:W-:Y:S02]  /*d260*/  IMAD.MOV R3, RZ, RZ, -R3 ;  /* 0x000000ffff037224 */ /* 0x000fe400078e0a03 */
[C---:B------:R-:W-:Y:S02]  /*d270*/  IMAD R10, R2.reuse, R178, R10 ;  /* 0x000000b2020a7224 */ /* 0x040fe400078e020a */
[----:B------:R-:W-:Y:S02]  /*d280*/  IMAD R4, R2, R3, R4 ;  /* 0x0000000302047224 */ /* 0x000fe400078e0204 */
[--C-:B------:R-:W-:Y:S01]  /*d290*/  @!P6 IMAD.IADD R6, R6, 0x1, -R2.reuse ;  /* 0x000000010606e824 */ /* 0x100fe200078e0a02 */
[----:B------:R-:W-:Y:S01]  /*d2a0*/  ISETP.GT.U32.AND P6, PT, R2, R10, PT ;  /* 0x0000000a0200720c */ /* 0x000fe20003fc4070 */
[----:B------:R-:W-:Y:S01]  /*d2b0*/  @!P4 IMAD.IADD R179, R179, 0x1, -R2 ;  /* 0x00000001b3b3c824 */ /* 0x000fe200078e0a02 */
[----:B------:R-:W-:Y:S01]  /*d2c0*/  ISETP.GE.AND P4, PT, R11, RZ, PT ;  /* 0x000000ff0b00720c */ /* 0x000fe20003f86270 */
[----:B------:R-:W-:-:S02]  /*d2d0*/  VIADD R11, R0, 0xff ;  /* 0x000000ff000b7836 */ /* 0x000fc40000000000 */
[----:B------:R-:W-:Y:S01]  /*d2e0*/  @!P3 IMAD.IADD R7, R7, 0x1, -R2 ;  /* 0x000000010707b824 */ /* 0x000fe200078e0a02 */
[----:B------:R-:W-:Y:S01]  /*d2f0*/  ISETP.GT.U32.AND P3, PT, R2, R4, PT ;  /* 0x000000040200720c */ /* 0x000fe20003f64070 */
[----:B0-----:R-:W-:Y:S01]  /*d300*/  IMAD.MOV.U32 R12, RZ, RZ, R179 ;  /* 0x000000ffff0c7224 */ /* 0x001fe200078e00b3 */
[----:B------:R-:W-:Y:S01]  /*d310*/  IABS R177, R11 ;  /* 0x0000000b00b17213 */ /* 0x000fe20000000000 */
[----:B------:R-:W-:Y:S02]  /*d320*/  VIADD R179, R0, 0xfe ;  /* 0x000000fe00b37836 */ /* 0x000fe40000000000 */
[----:B------:R-:W-:Y:S01]  /*d330*/  @!P1 IMAD.MOV R12, RZ, RZ, -R12 ;  /* 0x000000ffff0c9224 */ /* 0x000fe200078e0a0c */
[----:B------:R-:W-:Y:S01]  /*d340*/  ISETP.GE.AND P1, PT, R8, RZ, PT ;  /* 0x000000ff0800720c */ /* 0x000fe20003f26270 */
[----:B------:R-:W-:Y:S01]  /*d350*/  IMAD.HI.U32 R8, R9, R177, RZ ;  /* 0x000000b109087227 */ /* 0x000fe200078e00ff */
[----:B------:R-:W-:Y:S02]  /*d360*/  IABS R182, R179 ;  /* 0x000000b300b67213 */ /* 0x000fe40000000000 */
[----:B------:R0:W-:Y:S01]  /*d370*/  STL [R1+0x724], R12 ;  /* 0x0007240c01007387 */ /* 0x0001e20000100800 */
[----:B------:R-:W-:-:S02]  /*d380*/  @!P6 IMAD.IADD R10, R10, 0x1, -R2 ;  /* 0x000000010a0ae824 */ /* 0x000fc400078e0a02 */
[----:B------:R-:W-:Y:S02]  /*d390*/  VIADD R180, R0, 0xfd ;  /* 0x000000fd00b47836 */ /* 0x000fe40000000000 */
[----:B------:R-:W-:Y:S02]  /*d3a0*/  IMAD.MOV R8, RZ, RZ, -R8 ;  /* 0x000000ffff087224 */ /* 0x000fe400078e0a08 */
[----:B------:R-:W-:Y:S01]  /*d3b0*/  @!P3 IMAD.IADD R4, R4, 0x1, -R2 ;  /* 0x000000010404b824 */ /* 0x000fe200078e0a02 */
[C---:B------:R-:W-:Y:S01]  /*d3c0*/  ISETP.GT.U32.AND P3, PT, R2.reuse, R10, PT ;  /* 0x0000000a0200720c */ /* 0x040fe20003f64070 */
[----:B------:R-:W-:Y:S01]  /*d3d0*/  IMAD R177, R2, R8, R177 ;  /* 0x0000000802b17224 */ /* 0x000fe200078e02b1 */
[----:B------:R-:W-:Y:S01]  /*d3e0*/  IABS R181, R180 ;  /* 0x000000b400b57213 */ /* 0x000fe20000000000 */
[----:B0-----:R-:W-:Y:S02]  /*d3f0*/  IMAD.MOV.U32 R12, RZ, RZ, R184 ;  /* 0x000000ffff0c7224 */ /* 0x001fe400078e00b8 */
[----:B------:R-:W-:Y:S01]  /*d400*/  VIADD R3, R0, 0xfc ;  /* 0x000000fc00037836 */ /* 0x000fe20000000000 */
[----:B------:R-:W-:Y:S01]  /*d410*/  ISETP.GT.U32.AND P6, PT, R2, R177, PT ;  /* 0x000000b10200720c */ /* 0x000fe20003fc4070 */
[----:B------:R-:W-:Y:S01]  /*d420*/  @!P0 IMAD.MOV R12, RZ, RZ, -R12 ;  /* 0x000000ffff0c8224 */ /* 0x000fe200078e0a0c */
[----:B------:R-:W-:Y:S01]  /*d430*/  ISETP.GE.AND P0, PT, R11, RZ, PT ;  /* 0x000000ff0b00720c */ /* 0x000fe20003f06270 */
[----:B------:R-:W-:Y:S01]  /*d440*/  IMAD.HI.U32 R185, R9, R182, RZ ;  /* 0x000000b609b97227 */ /* 0x000fe200078e00ff */
[----:B------:R-:W-:-:S02]  /*d450*/  IABS R8, R3 ;  /* 0x0000000300087213 */ /* 0x000fc40000000000 */
[----:B------:R0:W-:Y:S01]  /*d460*/  STL [R1+0xa4], R12 ;  /* 0x0000a40c01007387 */ /* 0x0001e20000100800 */
[----:B------:R-:W-:-:S04]  /*d470*/  IMAD.HI.U32 R183, R9, R181, RZ ;  /* 0x000000b509b77227 */ /* 0x000fc800078e00ff */
[----:B------:R-:W-:Y:S02]  /*d480*/  IMAD.MOV R185, RZ, RZ, -R185 ;  /* 0x000000ffffb97224 */ /* 0x000fe400078e0ab9 */
[----:B------:R-:W-:Y:S02]  /*d490*/  VIADD R178, R0, 0xfb ;  /* 0x000000fb00b27836 */ /* 0x000fe40000000000 */
[----:B------:R-:W-:Y:S02]  /*d4a0*/  IMAD.MOV R183, RZ, RZ, -R183 ;  /* 0x000000ffffb77224 */ /* 0x000fe400078e0ab7 */
[----:B0-----:R-:W-:Y:S02]  /*d4b0*/  IMAD.MOV.U32 R12, RZ, RZ, R6 ;  /* 0x000000ffff0c7224 */ /* 0x001fe400078e0006 */
[----:B------:R-:W-:Y:S01]  /*d4c0*/  IMAD R11, R2, R185, R182 ;  /* 0x000000b9020b7224 */ /* 0x000fe200078e02b6 */
[----:B------:R-:W-:Y:S01]  /*d4d0*/  IABS R182, R178 ;  /* 0x000000b200b67213 */ /* 0x000fe20000000000 */
[----:B------:R-:W-:-:S02]  /*d4e0*/  @!P2 IMAD.MOV R12, RZ, RZ, -R12 ;  /* 0x000000ffff0ca224 */ /* 0x000fc400078e0a0c */
[----:B------:R-:W-:Y:S01]  /*d4f0*/  @!P3 IMAD.IADD R10, R10, 0x1, -R2 ;  /* 0x000000010a0ab824 */ /* 0x000fe200078e0a02 */
[C---:B------:R-:W-:Y:S01]  /*d500*/  ISETP.GT.U32.AND P3, PT, R2.reuse, R11, PT ;  /* 0x0000000b0200720c */ /* 0x040fe20003f64070 */
[----:B------:R-:W-:Y:S01]  /*d510*/  IMAD.MOV.U32 R184, RZ, RZ, R8 ;  /* 0x000000ffffb87224 */ /* 0x000fe200078e0008 */
[----:B------:R0:W-:Y:S01]  /*d520*/  STL [R1+0x98], R12 ;  /* 0x0000980c01007387 */ /* 0x0001e20000100800 */
[----:B------:R-:W-:Y:S02]  /*d530*/  IMAD R8, R2, R183, R181 ;  /* 0x000000b702087224 */ /* 0x000fe400078e02b5 */
[----:B------:R-:W-:-:S04]  /*d540*/  IMAD.HI.U32 R6, R9, R184, RZ ;  /* 0x000000b809067227 */ /* 0x000fc800078e00ff */
[----:B------:R-:W-:Y:S01]  /*d550*/  @!P6 IMAD.IADD R177, R177, 0x1, -R2 ;  /* 0x00000001b1b1e824 */ /* 0x000fe200078e0a02 */
[C---:B------:R-:W-:Y:S01]  /*d560*/  ISETP.GT.U32.AND P6, PT, R2.reuse, R4, PT ;  /* 0x000000040200720c */ /* 0x040fe20003fc4070 */
[----:B------:R-:W-:Y:S02]  /*d570*/  IMAD.MOV.U32 R13, RZ, RZ, R7 ;  /* 0x000000ffff0d7224 */ /* 0x000fe400078e0007 */
[----:B0-----:R-:W-:Y:S01]  /*d580*/  IMAD.MOV.U32 R12, RZ, RZ, R10 ;  /* 0x000000ffff0c7224 */ /* 0x001fe200078e000a */
[----:B------:R-:W-:Y:S01]  /*d590*/  ISETP.GT.U32.AND P2, PT, R2, R177, PT ;  /* 0x000000b10200720c */ /* 0x000fe20003f44070 */
[----:B------:R-:W-:-:S04]  /*d5a0*/  IMAD.HI.U32 R7, R9, R182, RZ ;  /* 0x000000b609077227 */ /* 0x000fc800078e00ff */
[----:B------:R-:W-:Y:S01]  /*d5b0*/  @!P5 IMAD.MOV R12, RZ, RZ, -R12 ;  /* 0x000000ffff0cd224 */ /* 0x000fe200078e0a0c */
[C---:B------:R-:W-:Y:S01]  /*d5c0*/  ISETP.GT.U32.AND P5, PT, R2.reuse, R8, PT ;  /* 0x000000080200720c */ /* 0x040fe20003fa4070 */
[----:B------:R-:W-:Y:S02]  /*d5d0*/  IMAD.MOV R6, RZ, RZ, -R6 ;  /* 0x000000ffff067224 */ /* 0x000fe400078e0a06 */
[----:B------:R-:W-:Y:S02]  /*d5e0*/  IMAD.MOV R10, RZ, RZ, -R7 ;  /* 0x000000ffff0a7224 */ /* 0x000fe400078e0a07 */
[C---:B------:R-:W-:Y:S02]  /*d5f0*/  IMAD R7, R2.reuse, R6, R184 ;  /* 0x0000000602077224 */ /* 0x040fe400078e02b8 */
[--C-:B------:R-:W-:Y:S02]  /*d600*/  @!P3 IMAD.IADD R11, R11, 0x1, -R2.reuse ;  /* 0x000000010b0bb824 */ /* 0x100fe400078e0a02 */
[----:B------:R-:W-:Y:S01]  /*d610*/  @!P4 IMAD.MOV R13, RZ, RZ, -R13 ;  /* 0x000000ffff0dc224 */ /* 0x000fe200078e0a0d */
[----:B------:R-:W-:Y:S01]  /*d620*/  ISETP.GT.U32.AND P3, PT, R2, R7, PT ;  /* 0x000000070200720c */ /* 0x000fe20003f64070 */
[--C-:B------:R-:W-:Y:S01]  /*d630*/  @!P6 IMAD.IADD R4, R4, 0x1, -R2.reuse ;  /* 0x000000010404e824 */ /* 0x100fe200078e0a02 */
[----:B------:R-:W-:Y:S01]  /*d640*/  ISETP.GE.AND P4, PT, R179, RZ, PT ;  /* 0x000000ffb300720c */ /* 0x000fe20003f86270 */
[--C-:B------:R-:W-:Y:S01]  /*d650*/  @!P5 IMAD.IADD R8, R8, 0x1, -R2.reuse ;  /* 0x000000010808d824 */ /* 0x100fe200078e0a02 */
[----:B------:R-:W-:Y:S01]  /*d660*/  ISETP.GT.U32.AND P5, PT, R2, R11, PT ;  /* 0x0000000b0200720c */ /* 0x000fe20003fa4070 */
[----:B------:R-:W-:Y:S01]  /*d670*/  STL [R1+0x94], R13 ;  /* 0x0000940d01007387 */ /* 0x000fe20000100800 */
[----:B------:R-:W-:Y:S01]  /*d680*/  VIADD R179, R0, 0xfa ;  /* 0x000000fa00b37836 */ /* 0x000fe20000000000 */
[----:B------:R-:W-:Y:S01]  /*d690*/  ISETP.GE.AND P6, PT, R180, RZ, PT ;  /* 0x000000ffb400720c */ /* 0x000fe20003fc6270 */
[----:B------:R-:W-:Y:S01]  /*d6a0*/  @!P2 IMAD.IADD R177, R177, 0x1, -R2 ;  /* 0x00000001b1b1a824 */ /* 0x000fe200078e0a02 */
[----:B------:R0:W-:Y:S01]  /*d6b0*/  STL [R1+0x90], R12 ;  /* 0x0000900c01007387 */ /* 0x0001e20000100800 */
[----:B------:R-:W-:Y:S01]  /*d6c0*/  ISETP.GE.AND P2, PT, R3, RZ, PT ;  /* 0x000000ff0300720c */ /* 0x000fe20003f46270 */
[----:B------:R-:W-:Y:S01]  /*d6d0*/  IMAD R3, R2, R10, R182 ;  /* 0x0000000a02037224 */ /* 0x000fe200078e02b6 */
[----:B------:R-:W-:Y:S01]  /*d6e0*/  IABS R182, R179 ;  /* 0x000000b300b67213 */ /* 0x000fe20000000000 */
[----:B------:R-:W-:-:S02]  /*d6f0*/  @!P3 IMAD.IADD R7, R7, 0x1, -R2 ;  /* 0x000000010707b824 */ /* 0x000fc400078e0a02 */
[----:B------:R-:W-:Y:S02]  /*d700*/  VIADD R6, R0, 0xf7 ;  /* 0x000000f700067836 */ /* 0x000fe40000000000 */
[----:B------:R-:W-:Y:S01]  /*d710*/  @!P5 IMAD.IADD R11, R11, 0x1, -R2 ;  /* 0x000000010b0bd824 */ /* 0x000fe200078e0a02 */
[C---:B------:R-:W-:Y:S01]  /*d720*/  ISETP.GT.U32.AND P3, PT, R2.reuse, R7, PT ;  /* 0x000000070200720c */ /* 0x040fe20003f64070 */
[----:B0-----:R-:W-:Y:S01]  /*d730*/  IMAD.MOV.U32 R12, RZ, RZ, R4 ;  /* 0x000000ffff0c7224 */ /* 0x001fe200078e0004 */
[----:B------:R-:W-:Y:S01]  /*d740*/  ISETP.GT.U32.AND P5, PT, R2, R3, PT ;  /* 0x000000030200720c */ /* 0x000fe20003fa4070 */
[----:B------:R-:W-:Y:S01]  /*d750*/  IMAD.HI.U32 R184, R9, R182, RZ ;  /* 0x000000b609b87227 */ /* 0x000fe200078e00ff */
[----:B------:R-:W-:-:S03]  /*d760*/  IABS R180, R6 ;  /* 0x0000000600b47213 */ /* 0x000fc60000000000 */
[----:B------:R-:W-:Y:S01]  /*d770*/  @!P1 IMAD.MOV R12, RZ, RZ, -R12 ;  /* 0x000000ffff0c9224 */ /* 0x000fe200078e0a0c */
[----:B------:R-:W-:Y:S01]  /*d780*/  ISETP.GT.U32.AND P1, PT, R2, R8, PT ;  /* 0x000000080200720c */ /* 0x000fe20003f24070 */
[C---:B------:R-:W-:Y:S02]  /*d790*/  VIADD R4, R0.reuse, 0xf8 ;  /* 0x000000f800047836 */ /* 0x040fe40000000000 */
[----:B------:R-:W-:Y:S01]  /*d7a0*/  IMAD.MOV R184, RZ, RZ, -R184 ;  /* 0x000000ffffb87224 */ /* 0x000fe200078e0ab8 */
[----:B------:R0:W-:Y:S01]  /*d7b0*/  STL [R1+0x8c], R12 ;  /* 0x00008c0c01007387 */ /* 0x0001e20000100800 */
[----:B------:R-:W-:Y:S01]  /*d7c0*/  IMAD.MOV.U32 R13, RZ, RZ, R177 ;  /* 0x000000ffff0d7224 */ /* 0x000fe200078e00b1 */
[----:B------:R-:W-:Y:S01]  /*d7d0*/  IABS R181, R4 ;  /* 0x0000000400b57213 */ /* 0x000fe20000000000 */
[----:B------:R-:W-:Y:S02]  /*d7e0*/  VIADD R10, R0, 0xf9 ;  /* 0x000000f9000a7836 */ /* 0x000fe40000000000 */
[----:B------:R-:W-:-:S02]  /*d7f0*/  @!P3 IMAD.IADD R7, R7, 0x1, -R2 ;  /* 0x000000010707b824 */ /* 0x000fc400078e0a02 */
[--C-:B------:R-:W-:Y:S01]  /*d800*/  @!P5 IMAD.IADD R3, R3, 0x1, -R2.reuse ;  /* 0x000000010303d824 */ /* 0x100fe200078e0a02 */
[----:B------:R-:W-:Y:S01]  /*d810*/  IABS R183, R10 ;  /* 0x0000000a00b77213 */ /* 0x000fe20000000000 */
[----:B------:R-:W-:Y:S01]  /*d820*/  @!P1 IMAD.IADD R8, R8, 0x1, -R2 ;  /* 0x0000000108089824 */ /* 0x000fe200078e0a02 */
[----:B------:R-:W-:Y:S01]  /*d830*/  ISETP.GE.AND P1, PT, R178, RZ, PT ;  /* 0x000000ffb200720c */ /* 0x000fe20003f26270 */
[C---:B------:R-:W-:Y:S01]  /*d840*/  IMAD R178, R2.reuse, R184, R182 ;  /* 0x000000b802b27224 */ /* 0x040fe200078e02b6 */
[----:B------:R-:W-:Y:S01]  /*d850*/  ISETP.GE.AND P5, PT, R179, RZ, PT ;  /* 0x000000ffb300720c */ /* 0x000fe20003fa6270 */
[----:B0-----:R-:W-:Y:S02]  /*d860*/  IMAD.MOV.U32 R12, RZ, RZ, R11 ;  /* 0x000000ffff0c7224 */ /* 0x001fe400078e000b */
[----:B------:R-:W-:Y:S01]  /*d870*/  IMAD.HI.U32 R185, R9, R181, RZ ;  /* 0x000000b509b97227 */ /* 0x000fe200078e00ff */
[----:B------:R-:W-:-:S03]  /*d880*/  ISETP.GT.U32.AND P3, PT, R2, R178, PT ;  /* 0x000000b20200720c */ /* 0x000fc60003f64070 */
[----:B------:R-:W-:Y:S01]  /*d890*/  @!P0 IMAD.MOV R13, RZ, RZ, -R13 ;  /* 0x000000ffff0d8224 */ /* 0x000fe200078e0a0d */
[----:B------:R-:W-:Y:S01]  /*d8a0*/  ISETP.GT.U32.AND P0, PT, R2, R3, PT ;  /* 0x000000030200720c */ /* 0x000fe20003f04070 */
[----:B------:R-:W-:Y:S02]  /*d8b0*/  @!P4 IMAD.MOV R12, RZ, RZ, -R12 ;  /* 0x000000ffff0cc224 */ /* 0x000fe400078e0a0c */
[C---:B------:R-:W-:Y:S01]  /*d8c0*/  IMAD.HI.U32 R184, R9.reuse, R180, RZ ;  /* 0x000000b409b87227 */ /* 0x040fe200078e00ff */
[----:B------:R-:W-:Y:S03]  /*d8d0*/  STL [R1+0x88], R13 ;  /* 0x0000880d01007387 */ /* 0x000fe60000100800 */
[----:B------:R-:W-:Y:S01]  /*d8e0*/  IMAD.MOV R185, RZ, RZ, -R185 ;  /* 0x000000ffffb97224 */ /* 0x000fe200078e0ab9 */
[----:B------:R0:W-:Y:S01]  /*d8f0*/  STL [R1+0x84], R12 ;  /* 0x0000840c01007387 */ /* 0x0001e20000100800 */
[----:B------:R-:W-:-:S04]  /*d900*/  IMAD.HI.U32 R182, R9, R183, RZ ;  /* 0x000000b709b67227 */ /* 0x000fc800078e00ff */
[----:B------:R-:W-:Y:S02]  /*d910*/  IMAD.MOV R184, RZ, RZ, -R184 ;  /* 0x000000ffffb87224 */ /* 0x000fe400078e0ab8 */
[C---:B------:R-:W-:Y:S02]  /*d920*/  IMAD R181, R2.reuse, R185, R181 ;  /* 0x000000b902b57224 */ /* 0x040fe400078e02b5 */
[----:B------:R-:W-:Y:S02]  /*d930*/  IMAD.MOV R182, RZ, RZ, -R182 ;  /* 0x000000ffffb67224 */ /* 0x000fe400078e0ab6 */
[----:B0-----:R-:W-:Y:S02]  /*d940*/  IMAD.MOV.U32 R12, RZ, RZ, R8 ;  /* 0x000000ffff0c7224 */ /* 0x001fe400078e0008 */
[----:B------:R-:W-:Y:S02]  /*d950*/  IMAD R180, R2, R184, R180 ;  /* 0x000000b802b47224 */ /* 0x000fe400078e02b4 */
[----:B------:R-:W-:-:S02]  /*d960*/  @!P3 IMAD.IADD R178, R178, 0x1, -R2 ;  /* 0x00000001b2b2b824 */ /* 0x000fc400078e0a02 */
[----:B------:R-:W-:Y:S01]  /*d970*/  @!P6 IMAD.MOV R12, RZ, RZ, -R12 ;  /* 0x000000ffff0ce224 */ /* 0x000fe200078e0a0c */
[----:B------:R-:W-:Y:S01]  /*d980*/  ISETP.GT.U32.AND P6, PT, R2, R181, PT ;  /* 0x000000b50200720c */ /* 0x000fe20003fc4070 */
[----:B------:R-:W-:Y:S01]  /*d990*/  VIADD R179, R0, 0xf6 ;  /* 0x000000f600b37836 */ /* 0x000fe20000000000 */
[C---:B------:R-:W-:Y:S01]  /*d9a0*/  ISETP.GT.U32.AND P3, PT, R2.reuse, R178, PT ;  /* 0x000000b20200720c */ /* 0x040fe20003f64070 */
[C---:B------:R-:W-:Y:S01]  /*d9b0*/  IMAD R182, R2.reuse, R182, R183 ;  /* 0x000000b602b67224 */ /* 0x040fe200078e02b7 */
[----:B------:R-:W-:Y:S01]  /*d9c0*/  STL [R1+0x80], R12 ;  /* 0x0000800c01007387 */ /* 0x000fe20000100800 */
        /* <DEDUP_REMOVED lines=8> */
[----:B------:R-:W-:Y:S01]  /*da50*/  IMAD.MOV.U32 R11, RZ, RZ, R184 ;  /* 0x000000ffff0b7224 */ /* 0x000fe200078e00b8 */
[----:B------:R0:W-:Y:S01]  /*da60*/  STL [R1+0x7c], R7 ;  /* 0x00007c0701007387 */ /* 0x0001e20000100800 */
[----:B------:R-:W-:Y:S01]  /*da70*/  @!P6 IMAD.IADD R181, R181, 0x1, -R2 ;  /* 0x00000001b5b5e824 */ /* 0x000fe200078e0a02 */
[----:B------:R-:W-:Y:S01]  /*da80*/  ISETP.GE.AND P2, PT, R10, RZ, PT ;  /* 0x000000ff0a00720c */ /* 0x000fe20003f46270 */
[----:B------:R-:W-:-:S04]  /*da90*/  IMAD.HI.U32 R8, R9, R11, RZ ;  /* 0x0000000b09087227 */ /* 0x000fc800078e00ff */
[--C-:B------:R-:W-:Y:S01]  /*daa0*/  @!P3 IMAD.IADD R178, R178, 0x1, -R2.reuse ;  /* 0x00000001b2b2b824 */ /* 0x100fe200078e0a02 */
[----:B------:R-:W-:Y:S01]  /*dab0*/  ISETP.GE.AND P3, PT, R4, RZ, PT ;  /* 0x000000ff0400720c */ /* 0x000fe20003f66270 */
[----:B------:R-:W-:Y:S01]  /*dac0*/  @!P0 IMAD.IADD R180, R180, 0x1, -R2 ;  /* 0x00000001b4b48824 */ /* 0x000fe200078e0a02 */
[----:B------:R-:W-:Y:S01]  /*dad0*/  ISETP.GT.U32.AND P0, PT, R2, R181, PT ;  /* 0x000000b50200720c */ /* 0x000fe20003f04070 */
[----:B0-----:R-:W-:Y:S02]  /*dae0*/  IMAD.MOV.U32 R7, RZ, RZ, R177 ;  /* 0x000000ffff077224 */ /* 0x001fe400078e00b1 */
[----:B------:R-:W-:Y:S02]  /*daf0*/  IMAD.MOV R8, RZ, RZ, -R8 ;  /* 0x000000ffff087224 */ /* 0x000fe400078e0a08 */
[----:B------:R-:W-:-:S04]  /*db00*/  IMAD.HI.U32 R4, R9, R7, RZ ;  /* 0x0000000709047227 */ /* 0x000fc800078e00ff */
[----:B------:R-:W-:Y:S01]  /*db10*/  @!P4 IMAD.IADD R182, R182, 0x1, -R2 ;  /* 0x00000001b6b6c824 */ /* 0x000fe200078e0a02 */
[----:B------:R-:W-:Y:S01]  /*db20*/  ISETP.GE.AND P4, PT, R6, RZ, PT ;  /* 0x000000ff0600720c */ /* 0x000fe20003f86270 */
[C---:B------:R-:W-:Y:S02]  /*db30*/  IMAD R8, R2.reuse, R8, R11 ;  /* 0x0000000802087224 */ /* 0x040fe400078e020b */
[----:B------:R-:W-:Y:S01]  /*db40*/  IMAD.MOV R4, RZ, RZ, -R4 ;  /* 0x000000ffff047224 */ /* 0x000fe200078e0a04 */
[C---:B------:R-:W-:Y:S01]  /*db50*/  ISETP.GT.U32.AND P6, PT, R2.reuse, R182, PT ;  /* 0x000000b60200720c */ /* 0x040fe20003fc4070 */
[----:B------:R-:W-:Y:S02]  /*db60*/  IMAD.MOV.U32 R11, RZ, RZ, R178 ;  /* 0x000000ffff0b7224 */ /* 0x000fe400078e00b2 */
[----:B------:R-:W-:Y:S02]  /*db70*/  IMAD.MOV.U32 R12, RZ, RZ, R3 ;  /* 0x000000ffff0c7224 */ /* 0x000fe400078e0003 */
[----:B------:R-:W-:-:S02]  /*db80*/  IMAD R3, R2, R4, R7 ;  /* 0x0000000402037224 */ /* 0x000fc400078e0207 */
[----:B------:R-:W-:Y:S01]  /*db90*/  @!P5 IMAD.MOV R11, RZ, RZ, -R11 ;  /* 0x000000ffff0bd224 */ /* 0x000fe200078e0a0b */
[----:B------:R-:W-:Y:S01]  /*dba0*/  ISETP.GT.U32.AND P5, PT, R2, R8, PT ;  /* 0x000000080200720c */ /* 0x000fe20003fa4070 */
[----:B------:R-:W-:Y:S02]  /*dbb0*/  VIADD R10, R0, 0xf4 ;  /* 0x000000f4000a7836 */ /* 0x000fe40000000000 */
[----:B------:R-:W-:Y:S01]  /*dbc0*/  @!P0 IMAD.IADD R181, R181, 0x1, -R2 ;  /* 0x00000001b5b58824 */ /* 0x000fe200078e0a02 */
[C---:B------:R-:W-:Y:S01]  /*dbd0*/  ISETP.GT.U32.AND P0, PT, R2.reuse, R3, PT ;  /* 0x000000030200720c */ /* 0x040fe20003f04070 */
[----:B------:R-:W-:Y:S01]  /*dbe0*/  @!P1 IMAD.MOV R12, RZ, RZ, -R12 ;  /* 0x000000ffff0c9224 */ /* 0x000fe200078e0a0c */
[----:B------:R-:W-:Y:S01]  /*dbf0*/  ISETP.GT.U32.AND P1, PT, R2, R180, PT ;  /* 0x000000b40200720c */ /* 0x000fe20003f24070 */
[----:B------:R-:W-:Y:S01]  /*dc00*/  VIADD R7, R0, 0xf3 ;  /* 0x000000f300077836 */ /* 0x000fe20000000000 */
[----:B------:R-:W-:Y:S01]  /*dc10*/  IABS R6, R10 ;  /* 0x0000000a00067213 */ /* 0x000fe20000000000 */
[----:B------:R-:W-:Y:S01]  /*dc20*/  @!P6 IMAD.IADD R182, R182, 0x1, -R2 ;  /* 0x00000001b6b6e824 */ /* 0x000fe200078e0a02 */
[----:B------:R0:W-:Y:S01]  /*dc30*/  STL [R1+0x78], R12 ;  /* 0x0000780c01007387 */ /* 0x0001e20000100800 */
[----:B------:R-:W-:Y:S01]  /*dc40*/  IMAD.MOV.U32 R13, RZ, RZ, R181 ;  /* 0x000000ffff0d7224 */ /* 0x000fe200078e00b5 */
[----:B------:R-:W-:Y:S01]  /*dc50*/  IABS R4, R7 ;  /* 0x0000000700047213 */ /* 0x000fe20000000000 */
[----:B------:R-:W-:Y:S01]  /*dc60*/  IMAD.HI.U32 R178, R9, R6, RZ ;  /* 0x0000000609b27227 */ /* 0x000fe200078e00ff */
[----:B------:R1:W-:Y:S01]  /*dc70*/  STL [R1+0x74], R11 ;  /* 0x0000740b01007387 */ /* 0x0003e20000100800 */
[----:B------:R-:W-:-:S02]  /*dc80*/  ISETP.GE.AND P6, PT, R179, RZ, PT ;  /* 0x000000ffb300720c */ /* 0x000fc40003fc6270 */
[----:B------:R-:W-:Y:S01]  /*dc90*/  @!P5 IMAD.IADD R8, R8, 0x1, -R2 ;  /* 0x000000010808d824 */ /* 0x000fe200078e0a02 */
[----:B------:R-:W-:Y:S01]  /*dca0*/  ISETP.GE.AND P5, PT, R10, RZ, PT ;  /* 0x000000ff0a00720c */ /* 0x000fe20003fa6270 */
[----:B------:R-:W-:Y:S02]  /*dcb0*/  IMAD.MOV R178, RZ, RZ, -R178 ;  /* 0x000000ffffb27224 */ /* 0x000fe400078e0ab2 */
[----:B0-----:R-:W-:Y:S02]  /*dcc0*/  IMAD.MOV.U32 R12, RZ, RZ, R182 ;  /* 0x000000ffff0c7224 */ /* 0x001fe400078e00b6 */
[----:B------:R-:W-:Y:S01]  /*dcd0*/  @!P0 IMAD.IADD R3, R3, 0x1, -R2 ;  /* 0x0000000103038824 */ /* 0x000fe200078e0a02 */
[----:B------:R-:W-:Y:S01]  /*dce0*/  ISETP.GT.U32.AND P0, PT, R2, R8, PT ;  /* 0x000000080200720c */ /* 0x000fe20003f04070 */
[----:B-1----:R-:W-:Y:S02]  /*dcf0*/  VIADD R11, R0, 0xf2 ;  /* 0x000000f2000b7836 */ /* 0x002fe40000000000 */
[----:B------:R-:W-:-:S03]  /*dd00*/  IMAD.HI.U32 R177, R9, R4, RZ ;  /* 0x0000000409b17227 */ /* 0x000fc600078e00ff */
[----:B------:R-:W-:Y:S01]  /*dd10*/  IABS R10, R11 ;  /* 0x0000000b000a7213 */ /* 0x000fe20000000000 */
[----:B------:R-:W-:Y:S01]  /*dd20*/  @!P2 IMAD.MOV R12, RZ, RZ, -R12 ;  /* 0x000000ffff0ca224 */ /* 0x000fe200078e0a0c */
[----:B------:R-:W-:Y:S01]  /*dd30*/  ISETP.GT.U32.AND P2, PT, R2, R3, PT ;  /* 0x000000030200720c */ /* 0x000fe20003f44070 */
[----:B------:R-:W-:Y:S01]  /*dd40*/  @!P1 IMAD.IADD R180, R180, 0x1, -R2 ;  /* 0x00000001b4b49824 */ /* 0x000fe200078e0a02 */
[----:B------:R-:W-:Y:S01]  /*dd50*/  ISETP.GE.AND P1, PT, R183, RZ, PT ;  /* 0x000000ffb700720c */ /* 0x000fe20003f26270 */
[C---:B------:R-:W-:Y:S01]  /*dd60*/  IMAD R6, R2.reuse, R178, R6 ;  /* 0x000000b202067224 */ /* 0x040fe200078e0206 */
[----:B------:R0:W-:Y:S01]  /*dd70*/  STL [R1+0x70], R12 ;  /* 0x0000700c01007387 */ /* 0x0001e20000100800 */
[----:B------:R-:W-:Y:S02]  /*dd80*/  IMAD.MOV R177, RZ, RZ, -R177 ;  /* 0x000000ffffb17224 */ /* 0x000fe400078e0ab1 */
[----:B------:R-:W-:Y:S01]  /*dd90*/  @!P3 IMAD.MOV R13, RZ, RZ, -R13 ;  /* 0x000000ffff0db224 */ /* 0x000fe200078e0a0d */
[C---:B------:R-:W-:Y:S01]  /*dda0*/  ISETP.GT.U32.AND P3, PT, R2.reuse, R6, PT ;  /* 0x000000060200720c */ /* 0x040fe20003f64070 */
[----:B------:R-:W-:-:S02]  /*ddb0*/  IMAD R4, R2, R177, R4 ;  /* 0x000000b102047224 */ /* 0x000fc400078e0204 */
[----:B------:R-:W-:Y:S01]  /*ddc0*/  IMAD.HI.U32 R177, R9, R10, RZ ;  /* 0x0000000a09b17227 */ /* 0x000fe200078e00ff */
[----:B------:R1:W-:Y:S03]  /*ddd0*/  STL [R1+0x60], R13 ;  /* 0x0000600d01007387 */ /* 0x0003e60000100800 */
[----:B0-----:R-:W-:Y:S02]  /*dde0*/  IMAD.MOV.U32 R12, RZ, RZ, R180 ;  /* 0x000000ffff0c7224 */ /* 0x001fe400078e00b4 */
[----:B------:R-:W-:Y:S01]  /*ddf0*/  @!P0 IMAD.IADD R8, R8, 0x1, -R2 ;  /* 0x0000000108088824 */ /* 0x000fe200078e0a02 */
[----:B------:R-:W-:Y:S01]  /*de00*/  ISETP.GT.U32.AND P0, PT, R2, R4, PT ;  /* 0x000000040200720c */ /* 0x000fe20003f04070 */
[----:B------:R-:W-:Y:S01]  /*de10*/  @!P4 IMAD.MOV R12, RZ, RZ, -R12 ;  /* 0x000000ffff0cc224 */ /* 0x000fe200078e0a0c */
[----:B------:R-:W-:Y:S01]  /*de20*/  ISETP.GE.AND P4, PT, R7, RZ, PT ;  /* 0x000000ff0700720c */ /* 0x000fe20003f86270 */
[----:B------:R-:W-:-:S02]  /*de30*/  IMAD.MOV R7, RZ, RZ, -R177 ;  /* 0x000000ffff077224 */ /* 0x000fc400078e0ab1 */
[----:B-1----:R-:W-:Y:S01]  /*de40*/  IMAD.MOV.U32 R13, RZ, RZ, R8 ;  /* 0x000000ffff0d7224 */ /* 0x002fe200078e0008 */
[----:B------:R0:W-:Y:S01]  /*de50*/  STL [R1+0x64], R12 ;  /* 0x0000640c01007387 */ /* 0x0001e20000100800 */
[----:B------:R-:W-:Y:S02]  /*de60*/  IMAD R7, R2, R7, R10 ;  /* 0x0000000702077224 */ /* 0x000fe400078e020a */
[--C-:B------:R-:W-:Y:S02]  /*de70*/  @!P3 IMAD.IADD R6, R6, 0x1, -R2.reuse ;  /* 0x000000010606b824 */ /* 0x100fe400078e0a02 */
[----:B------:R-:W-:Y:S01]  /*de80*/  @!P6 IMAD.MOV R13, RZ, RZ, -R13 ;  /* 0x000000ffff0de224 */ /* 0x000fe200078e0a0d */
[C---:B------:R-:W-:Y:S01]  /*de90*/  ISETP.GT.U32.AND P6, PT, R2.reuse, R7, PT ;  /* 0x000000070200720c */ /* 0x040fe20003fc4070 */
[----:B------:R-:W-:Y:S01]  /*dea0*/  @!P2 IMAD.IADD R3, R3, 0x1, -R2 ;  /* 0x000000010303a824 */ /* 0x000fe200078e0a02 */
[----:B------:R-:W-:Y:S01]  /*deb0*/  ISETP.GT.U32.AND P3, PT, R2, R6, PT ;  /* 0x000000060200720c */ /* 0x000fe20003f64070 */
[C---:B------:R-:W-:Y:S01]  /*dec0*/  VIADD R177, R0.reuse, 0xf1 ;  /* 0x000000f100b17836 */ /* 0x040fe20000000000 */
[----:B------:R-:W-:Y:S01]  /*ded0*/  ISETP.GE.AND P2, PT, R11, RZ, PT ;  /* 0x000000ff0b00720c */ /* 0x000fe20003f46270 */
[----:B0-----:R-:W-:Y:S01]  /*dee0*/  IMAD.MOV.U32 R12, RZ, RZ, R3 ;  /* 0x000000ffff0c7224 */ /* 0x001fe200078e0003 */
[----:B------:R0:W-:Y:S01]  /*def0*/  STL [R1+0x68], R13 ;  /* 0x0000680d01007387 */ /* 0x0001e20000100800 */
[C---:B------:R-:W-:Y:S01]  /*df00*/  VIADD R10, R0.reuse, 0xef ;  /* 0x000000ef000a7836 */ /* 0x040fe20000000000 */
[----:B------:R-:W-:Y:S01]  /*df10*/  IABS R185, R177 ;  /* 0x000000b100b97213 */ /* 0x000fe20000000000 */
[----:B------:R-:W-:-:S02]  /*df20*/  VIADD R11, R0, 0xf0 ;  /* 0x000000f0000b7836 */ /* 0x000fc40000000000 */
[----:B------:R-:W-:Y:S01]  /*df30*/  @!P1 IMAD.MOV R12, RZ, RZ, -R12 ;  /* 0x000000ffff0c9224 */ /* 0x000fe200078e0a0c */
[----:B------:R-:W-:Y:S01]  /*df40*/  ISETP.GE.AND P1, PT, R177, RZ, PT ;  /* 0x000000ffb100720c */ /* 0x000fe20003f26270 */
[----:B------:R-:W-:Y:S01]  /*df50*/  IMAD.HI.U32 R177, R9, R185, RZ ;  /* 0x000000b909b17227 */ /* 0x000fe200078e00ff */
[----:B------:R-:W-:Y:S02]  /*df60*/  IABS R178, R10 ;  /* 0x0000000a00b27213 */ /* 0x000fe40000000000 */
[----:B------:R-:W-:Y:S01]  /*df70*/  IABS R186, R11 ;  /* 0x0000000b00ba7213 */ /* 0x000fe20000000000 */
[--C-:B------:R-:W-:Y:S01]  /*df80*/  @!P6 IMAD.IADD R7, R7, 0x1, -R2.reuse ;  /* 0x000000010707e824 */ /* 0x100fe200078e0a02 */
[----:B------:R1:W-:Y:S01]  /*df90*/  STL [R1+0x6c], R12 ;  /* 0x00006c0c01007387 */ /* 0x0003e20000100800 */
[--C-:B------:R-:W-:Y:S01]  /*dfa0*/  @!P3 IMAD.IADD R6, R6, 0x1, -R2.reuse ;  /* 0x000000010606b824 */ /* 0x100fe200078e0a02 */
[----:B------:R-:W-:Y:S01]  /*dfb0*/  ISETP.GE.AND P3, PT, R11, RZ, PT ;  /* 0x000000ff0b00720c */ /* 0x000fe20003f66270 */
[----:B------:R-:W-:Y:S01]  /*dfc0*/  IMAD.MOV R177, RZ, RZ, -R177 ;  /* 0x000000ffffb17224 */ /* 0x000fe200078e0ab1 */
[----:B------:R-:W-:Y:S01]  /*dfd0*/  ISETP.GT.U32.AND P6, PT, R2, R7, PT ;  /* 0x000000070200720c */ /* 0x000fe20003fc4070 */
[----:B------:R-:W-:-:S02]  /*dfe0*/  @!P0 IMAD.IADD R4, R4, 0x1, -R2 ;  /* 0x0000000104048824 */ /* 0x000fc400078e0a02 */
[----:B------:R-:W-:Y:S02]  /*dff0*/  IMAD.MOV.U32 R8, RZ, RZ, R178 ;  /* 0x000000ffff087224 */ /* 0x000fe400078e00b2 */
[----:B------:R-:W-:Y:S01]  /*e000*/  IMAD.HI.U32 R178, R9, R186, RZ ;  /* 0x000000ba09b27227 */ /* 0x000fe200078e00ff */
[----:B------:R-:W-:-:S03]  /*e010*/  ISETP.GT.U32.AND P0, PT, R2, R4, PT ;  /* 0x000000040200720c */ /* 0x000fc60003f04070 */
[C---:B------:R-:W-:Y:S02]  /*e020*/  IMAD R185, R2.reuse, R177, R185 ;  /* 0x000000b102b97224 */ /* 0x040fe400078e02b9 */
[----:B0-----:R-:W-:Y:S02]  /*e030*/  IMAD.MOV.U32 R13, RZ, RZ, R6 ;  /* 0x000000ffff0d7224 */ /* 0x001fe400078e0006 */
[----:B------:R-:W-:Y:S02]  /*e040*/  IMAD.MOV R11, RZ, RZ, -R178 ;  /* 0x000000ffff0b7224 */ /* 0x000fe400078e0ab2 */
[----:B------:R-:W-:Y:S01]  /*e050*/  @!P5 IMAD.MOV R13, RZ, RZ, -R13 ;  /* 0x000000ffff0dd224 */ /* 0x000fe200078e0a0d */
[C---:B------:R-:W-:Y:S01]  /*e060*/  ISETP.GT.U32.AND P5, PT, R2.reuse, R185, PT ;  /* 0x000000b90200720c */ /* 0x040fe20003fa4070 */
[----:B------:R-:W-:Y:S02]  /*e070*/  IMAD R186, R2, R11, R186 ;  /* 0x0000000b02ba7224 */ /* 0x000fe400078e02ba */
[--C-:B------:R-:W-:Y:S01]  /*e080*/  @!P6 IMAD.IADD R7, R7, 0x1, -R2.reuse ;  /* 0x000000010707e824 */ /* 0x100fe200078e0a02 */
[----:B------:R-:W-:Y:S01]  /*e090*/  STL [R1+0x71c], R13 ;  /* 0x00071c0d01007387 */ /* 0x000fe20000100800 */
[----:B------:R-:W-:Y:S01]  /*e0a0*/  @!P0 IMAD.IADD R4, R4, 0x1, -R2 ;  /* 0x0000000104048824 */ /* 0x000fe200078e0a02 */
[----:B------:R-:W-:Y:S01]  /*e0b0*/  ISETP.GT.U32.AND P6, PT, R2, R186, PT ;  /* 0x000000ba0200720c */ /* 0x000fe20003fc4070 */
[----:B------:R-:W-:Y:S01]  /*e0c0*/  VIADD R178, R0, 0xee ;  /* 0x000000ee00b27836 */ /* 0x000fe20000000000 */
[----:B------:R-:W-:Y:S01]  /*e0d0*/  ISETP.GE.AND P0, PT, R10, RZ, PT ;  /* 0x000000ff0a00720c */ /* 0x000fe20003f06270 */
[----:B-1----:R-:W-:-:S02]  /*e0e0*/  IMAD.MOV.U32 R12, RZ, RZ, R4 ;  /* 0x000000ffff0c7224 */ /* 0x002fc400078e0004 */
[----:B------:R-:W-:-:S04]  /*e0f0*/  IMAD.HI.U32 R3, R9, R8, RZ ;  /* 0x0000000809037227 */ /* 0x000fc800078e00ff */
[----:B------:R-:W-:Y:S02]  /*e100*/  @!P5 IMAD.IADD R185, R185, 0x1, -R2 ;  /* 0x00000001b9b9d824 */ /* 0x000fe400078e0a02 */
[----:B------:R-:W-:Y:S01]  /*e110*/  @!P4 IMAD.MOV R12, RZ, RZ, -R12 ;  /* 0x000000ffff0cc224 */ /* 0x000fe200078e0a0c */
[----:B------:R-:W-:Y:S01]  /*e120*/  ISETP.GE.AND P4, PT, R178, RZ, PT ;  /* 0x000000ffb200720c */ /* 0x000fe20003f86270 */
[----:B------:R-:W-:Y:S01]  /*e130*/  @!P6 IMAD.IADD R186, R186, 0x1, -R2 ;  /* 0x00000001babae824 */ /* 0x000fe200078e0a02 */
[----:B------:R-:W-:Y:S01]  /*e140*/  ISETP.GT.U32.AND P5, PT, R2, R185, PT ;  /* 0x000000b90200720c */ /* 0x000fe20003fa4070 */
[----:B------:R-:W-:Y:S01]  /*e150*/  IMAD.MOV R3, RZ, RZ, -R3 ;  /* 0x000000ffff037224 */ /* 0x000fe200078e0a03 */
[----:B------:R-:W-:Y:S01]  /*e160*/  IABS R178, R178 ;  /* 0x000000b200b27213 */ /* 0x000fe20000000000 */
[----:B------:R-:W-:Y:S01]  /*e170*/  VIADD R10, R0, 0xed ;  /* 0x000000ed000a7836 */ /* 0x000fe20000000000 */
[----:B------:R0:W-:Y:S01]  /*e180*/  STL [R1+0x720], R12 ;  /* 0x0007200c01007387 */ /* 0x0001e20000100800 */
[C---:B------:R-:W-:Y:S01]  /*e190*/  IMAD R3, R2.reuse, R3, R8 ;  /* 0x0000000302037224 */ /* 0x040fe200078e0208 */
[----:B------:R-:W-:Y:S01]  /*e1a0*/  ISETP.GT.U32.AND P6, PT, R2, R186, PT ;  /* 0x000000ba0200720c */ /* 0x000fe20003fc4070 */
[----:B------:R-:W-:Y:S01]  /*e1b0*/  IMAD.HI.U32 R179, R9, R178, RZ ;  /* 0x000000b209b37227 */ /* 0x000fe200078e00ff */
[----:B------:R-:W-:-:S03]  /*e1c0*/  IABS R11, R10 ;  /* 0x0000000a000b7213 */ /* 0x000fc60000000000 */
[----:B------:R-:W-:Y:S02]  /*e1d0*/  IMAD.MOV R179, RZ, RZ, -R179 ;  /* 0x000000ffffb37224 */ /* 0x000fe400078e0ab3 */
[----:B------:R-:W-:-:S04]  /*e1e0*/  IMAD.HI.U32 R177, R9, R11, RZ ;  /* 0x0000000b09b17227 */ /* 0x000fc800078e00ff */
[----:B0-----:R-:W-:Y:S02]  /*e1f0*/  IMAD.MOV.U32 R12, RZ, RZ, R7 ;  /* 0x000000ffff0c7224 */ /* 0x001fe400078e0007 */
[----:B------:R-:W-:Y:S01]  /*e200*/  @!P5 IMAD.IADD R185, R185, 0x1, -R2 ;  /* 0x00000001b9b9d824 */ /* 0x000fe200078e0a02 */
[----:B------:R-:W-:Y:S01]  /*e210*/  ISETP.GE.AND P5, PT, R10, RZ, PT ;  /* 0x000000ff0a00720c */ /* 0x000fe20003fa6270 */
[----:B------:R-:W-:Y:S01]  /*e220*/  @!P2 IMAD.MOV R12, RZ, RZ, -R12 ;  /* 0x000000ffff0ca224 */ /* 0x000fe200078e0a0c */
[C---:B------:R-:W-:Y:S01]  /*e230*/  ISETP.GT.U32.AND P2, PT, R2.reuse, R3, PT ;  /* 0x000000030200720c */ /* 0x040fe20003f44070 */
[----:B------:R-:W-:Y:S02]  /*e240*/  IMAD R10, R2, R179, R178 ;  /* 0x000000b3020a7224 */ /* 0x000fe400078e02b2 */
[----:B------:R-:W-:Y:S01]  /*e250*/  VIADD R182, R0, 0xec ;  /* 0x000000ec00b67836 */ /* 0x000fe20000000000 */
[----:B------:R0:W-:Y:S01]  /*e260*/  STL [R1+0x718], R12 ;  /* 0x0007180c01007387 */ /* 0x0001e20000100800 */
[----:B------:R-:W-:-:S02]  /*e270*/  IMAD.MOV R177, RZ, RZ, -R177 ;  /* 0x000000ffffb17224 */ /* 0x000fc400078e0ab1 */
[--C-:B------:R-:W-:Y:S01]  /*e280*/  @!P6 IMAD.IADD R186, R186, 0x1, -R2.reuse ;  /* 0x00000001babae824 */ /* 0x100fe200078e0a02 */
[C---:B------:R-:W-:Y:S01]  /*e290*/  ISETP.GT.U32.AND P6, PT, R2.reuse, R10, PT ;  /* 0x0000000a0200720c */ /* 0x040fe20003fc4070 */
[----:B------:R-:W-:Y:S01]  /*e2a0*/  IMAD R11, R2, R177, R11 ;  /* 0x000000b1020b7224 */ /* 0x000fe200078e020b */
[----:B------:R-:W-:Y:S01]  /*e2b0*/  IABS R8, R182 ;  /* 0x000000b600087213 */ /* 0x000fe20000000000 */
[----:B------:R-:W-:Y:S02]  /*e2c0*/  VIADD R6, R0, 0xeb ;  /* 0x000000eb00067836 */ /* 0x000fe40000000000 */
[----:B------:R-:W-:Y:S01]  /*e2d0*/  @!P2 IMAD.IADD R3, R3, 0x1, -R2 ;  /* 0x000000010303a824 */ /* 0x000fe200078e0a02 */
[----:B------:R-:W-:Y:S01]  /*e2e0*/  ISETP.GT.U32.AND P2, PT, R2, R11, PT ;  /* 0x0000000b0200720c */ /* 0x000fe20003f44070 */
[----:B------:R-:W-:Y:S01]  /*e2f0*/  IMAD.HI.U32 R180, R9, R8, RZ ;  /* 0x0000000809b47227 */ /* 0x000fe200078e00ff */
[----:B------:R-:W-:-:S03]  /*e300*/  IABS R181, R6 ;  /* 0x0000000600b57213 */ /* 0x000fc60000000000 */
[----:B------:R-:W-:Y:S02]  /*e310*/  IMAD.MOV R7, RZ, RZ, -R180 ;  /* 0x000000ffff077224 */ /* 0x000fe400078e0ab4 */
[----:B------:R-:W-:Y:S02]  /*e320*/  VIADD R179, R0, 0xea ;  /* 0x000000ea00b37836 */ /* 0x000fe40000000000 */
[----:B------:R-:W-:Y:S01]  /*e330*/  @!P6 IMAD.IADD R10, R10, 0x1, -R2 ;  /* 0x000000010a0ae824 */ /* 0x000fe200078e0a02 */
[C---:B------:R-:W-:Y:S01]  /*e340*/  ISETP.GT.U32.AND P6, PT, R2.reuse, R3, PT ;  /* 0x000000030200720c */ /* 0x040fe20003fc4070 */
[----:B------:R-:W-:Y:S01]  /*e350*/  IMAD R8, R2, R7, R8 ;  /* 0x0000000702087224 */ /* 0x000fe200078e0208 */
[----:B------:R-:W-:Y:S01]  /*e360*/  IABS R7, R179 ;  /* 0x000000b300077213 */ /* 0x000fe20000000000 */
[----:B------:R-:W-:Y:S02]  /*e370*/  VIADD R180, R0, 0xe9 ;  /* 0x000000e900b47836 */ /* 0x000fe40000000000 */
[----:B0-----:R-:W-:-:S02]  /*e380*/  IMAD.MOV.U32 R12, RZ, RZ, R185 ;  /* 0x000000ffff0c7224 */ /* 0x001fc400078e00b9 */
[----:B------:R-:W-:Y:S01]  /*e390*/  IMAD.HI.U32 R4, R9, R181, RZ ;  /* 0x000000b509047227 */ /* 0x000fe200078e00ff */
[----:B------:R-:W-:-:S03]  /*e3a0*/  IABS R183, R180 ;  /* 0x000000b400b77213 */ /* 0x000fc60000000000 */
[----:B------:R-:W-:Y:S02]  /*e3b0*/  @!P2 IMAD.IADD R11, R11, 0x1, -R2 ;  /* 0x000000010b0ba824 */ /* 0x000fe400078e0a02 */
[----:B------:R-:W-:Y:S01]  /*e3c0*/  @!P1 IMAD.MOV R12, RZ, RZ, -R12 ;  /* 0x000000ffff0c9224 */ /* 0x000fe200078e0a0c */
[C---:B------:R-:W-:Y:S01]  /*e3d0*/  ISETP.GT.U32.AND P1, PT, R2.reuse, R10, PT ;  /* 0x0000000a0200720c */ /* 0x040fe20003f24070 */
[----:B------:R-:W-:Y:S01]  /*e3e0*/  IMAD.MOV R4, RZ, RZ, -R4 ;  /* 0x000000ffff047224 */ /* 0x000fe200078e0a04 */
[C---:B------:R-:W-:Y:S01]  /*e3f0*/  ISETP.GT.U32.AND P2, PT, R2.reuse, R11, PT ;  /* 0x0000000b0200720c */ /* 0x040fe20003f44070 */
[----:B------:R-:W-:Y:S01]  /*e400*/  IMAD.HI.U32 R187, R9, R7, RZ ;  /* 0x0000000709bb7227 */ /* 0x000fe200078e00ff */
[----:B------:R0:W-:Y:S03]  /*e410*/  STL [R1+0x714], R12 ;  /* 0x0007140c01007387 */ /* 0x0001e60000100800 */
[----:B------:R-:W-:-:S02]  /*e420*/  IMAD R181, R2, R4, R181 ;  /* 0x0000000402b57224 */ /* 0x000fc400078e02b5 */
[----:B------:R-:W-:-:S04]  /*e430*/  IMAD.HI.U32 R185, R9, R183, RZ ;  /* 0x000000b709b97227 */ /* 0x000fc800078e00ff */
[----:B------:R-:W-:Y:S02]  /*e440*/  IMAD.MOV R187, RZ, RZ, -R187 ;  /* 0x000000ffffbb7224 */ /* 0x000fe400078e0abb */
[----:B0-----:R-:W-:Y:S02]  /*e450*/  IMAD.MOV.U32 R12, RZ, RZ, R186 ;  /* 0x000000ffff0c7224 */ /* 0x001fe400078e00ba */
[----:B------:R-:W-:Y:S01]  /*e460*/  @!P6 IMAD.IADD R3, R3, 0x1, -R2 ;  /* 0x000000010303e824 */ /* 0x000fe200078e0a02 */
[C---:B------:R-:W-:Y:S01]  /*e470*/  ISETP.GT.U32.AND P6, PT, R2.reuse, R181, PT ;  /* 0x000000b50200720c */ /* 0x040fe20003fc4070 */
[----:B------:R-:W-:Y:S02]  /*e480*/  IMAD.MOV R185, RZ, RZ, -R185 ;  /* 0x000000ffffb97224 */ /* 0x000fe400078e0ab9 */
[----:B------:R-:W-:Y:S01]  /*e490*/  @!P3 IMAD.MOV R12, RZ, RZ, -R12 ;  /* 0x000000ffff0cb224 */ /* 0x000fe200078e0a0c */
[C---:B------:R-:W-:Y:S01]  /*e4a0*/  ISETP.GT.U32.AND P3, PT, R2.reuse, R8, PT ;  /* 0x000000080200720c */ /* 0x040fe20003f64070 */
[----:B------:R-:W-:-:S02]  /*e4b0*/  IMAD R7, R2, R187, R7 ;  /* 0x000000bb02077224 */ /* 0x000fc400078e0207 */
[----:B------:R-:W-:Y:S01]  /*e4c0*/  IMAD R183, R2, R185, R183 ;  /* 0x000000b902b77224 */ /* 0x000fe200078e02b7 */
[----:B------:R0:W-:Y:S01]  /*e4d0*/  STL [R1+0x710], R12 ;  /* 0x0007100c01007387 */ /* 0x0001e20000100800 */
[--C-:B------:R-:W-:Y:S01]  /*e4e0*/  @!P1 IMAD.IADD R10, R10, 0x1, -R2.reuse ;  /* 0x000000010a0a9824 */ /* 0x100fe200078e0a02 */
[----:B------:R-:W-:Y:S01]  /*e4f0*/  ISETP.GT.U32.AND P1, PT, R2, R7, PT ;  /* 0x000000070200720c */ /* 0x000fe20003f24070 */
[----:B------:R-:W-:Y:S02]  /*e500*/  VIADD R177, R0, 0xe8 ;  /* 0x000000e800b17836 */ /* 0x000fe40000000000 */
[--C-:B------:R-:W-:Y:S01]  /*e510*/  @!P2 IMAD.IADD R11, R11, 0x1, -R2.reuse ;  /* 0x000000010b0ba824 */ /* 0x100fe200078e0a02 */
[----:B------:R-:W-:Y:S01]  /*e520*/  ISETP.GT.U32.AND P2, PT, R2, R183, PT ;  /* 0x000000b70200720c */ /* 0x000fe20003f44070 */
[----:B------:R-:W-:Y:S01]  /*e530*/  VIADD R178, R0, 0xe7 ;  /* 0x000000e700b27836 */ /* 0x000fe20000000000 */
[----:B------:R-:W-:Y:S01]  /*e540*/  IABS R184, R177 ;  /* 0x000000b100b87213 */ /* 0x000fe20000000000 */
[--C-:B------:R-:W-:Y:S01]  /*e550*/  @!P6 IMAD.IADD R181, R181, 0x1, -R2.reuse ;  /* 0x00000001b5b5e824 */ /* 0x100fe200078e0a02 */
[----:B------:R-:W-:Y:S01]  /*e560*/  ISETP.GE.AND P6, PT, R6, RZ, PT ;  /* 0x000000ff0600720c */ /* 0x000fe20003fc6270 */
[----:B------:R-:W-:Y:S01]  /*e570*/  IMAD.MOV.U32 R13, RZ, RZ, R3 ;  /* 0x000000ffff0d7224 */ /* 0x000fe200078e0003 */
[----:B------:R-:W-:Y:S01]  /*e580*/  IABS R4, R178 ;  /* 0x000000b200047213 */ /* 0x000fe20000000000 */
[----:B------:R-:W-:Y:S01]  /*e590*/  @!P3 IMAD.IADD R8, R8, 0x1, -R2 ;  /* 0x000000010808b824 */ /* 0x000fe200078e0a02 */
[----:B------:R-:W-:Y:S01]  /*e5a0*/  ISETP.GE.AND P3, PT, R182, RZ, PT ;  /* 0x000000ffb600720c */ /* 0x000fe20003f66270 */
[----:B------:R-:W-:-:S04]  /*e5b0*/  IMAD.HI.U32 R186, R9, R184, RZ ;  /* 0x000000b809ba7227 */ /* 0x000fc800078e00ff */
[----:B------:R-:W-:Y:S01]  /*e5c0*/  @!P0 IMAD.MOV R13, RZ, RZ, -R13 ;  /* 0x000000ffff0d8224 */ /* 0x000fe200078e0a0d */
[C---:B------:R-:W-:Y:S01]  /*e5d0*/  ISETP.GT.U32.AND P0, PT, R2.reuse, R181, PT ;  /* 0x000000b50200720c */ /* 0x040fe20003f04070 */
[----:B------:R-:W-:Y:S01]  /*e5e0*/  @!P1 IMAD.IADD R7, R7, 0x1, -R2 ;  /* 0x0000000107079824 */ /* 0x000fe200078e0a02 */
[----:B------:R-:W-:Y:S01]  /*e5f0*/  ISETP.GT.U32.AND P1, PT, R2, R8, PT ;  /* 0x000000080200720c */ /* 0x000fe20003f24070 */
[----:B------:R-:W-:Y:S01]  /*e600*/  IMAD.HI.U32 R187, R9, R4, RZ ;  /* 0x0000000409bb7227 */ /* 0x000fe200078e00ff */
[----:B------:R1:W-:Y:S03]  /*e610*/  STL [R1+0x70c], R13 ;  /* 0x00070c0d01007387 */ /* 0x0003e60000100800 */
[----:B------:R-:W-:Y:S02]  /*e620*/  IMAD.MOV R186, RZ, RZ, -R186 ;  /* 0x000000ffffba7224 */ /* 0x000fe400078e0aba */
[----:B0-----:R-:W-:-:S02]  /*e630*/  IMAD.MOV.U32 R12, RZ, RZ, R10 ;  /* 0x000000ffff0c7224 */ /* 0x001fc400078e000a */
[----:B------:R-:W-:Y:S01]  /*e640*/  @!P2 IMAD.IADD R183, R183, 0x1, -R2 ;  /* 0x00000001b7b7a824 */ /* 0x000fe200078e0a02 */
[C---:B------:R-:W-:Y:S01]  /*e650*/  ISETP.GT.U32.AND P2, PT, R2.reuse, R7, PT ;  /* 0x000000070200720c */ /* 0x040fe20003f44070 */
[----:B------:R-:W-:Y:S02]  /*e660*/  IMAD.MOV R187, RZ, RZ, -R187 ;  /* 0x000000ffffbb7224 */ /* 0x000fe400078e0abb */
[C---:B------:R-:W-:Y:S02]  /*e670*/  IMAD R184, R2.reuse, R186, R184 ;  /* 0x000000ba02b87224 */ /* 0x040fe400078e02b8 */
[----:B------:R-:W-:Y:S01]  /*e680*/  @!P4 IMAD.MOV R12, RZ, RZ, -R12 ;  /* 0x000000ffff0cc224 */ /* 0x000fe200078e0a0c */
[C---:B------:R-:W-:Y:S01]  /*e690*/  ISETP.GT.U32.AND P4, PT, R2.reuse, R183, PT ;  /* 0x000000b70200720c */ /* 0x040fe20003f84070 */
[C---:B------:R-:W-:Y:S02]  /*e6a0*/  IMAD R4, R2.reuse, R187, R4 ;  /* 0x000000bb02047224 */ /* 0x040fe400078e0204 */
[----:B------:R-:W-:Y:S01]  /*e6b0*/  @!P5 IMAD.MOV R11, RZ, RZ, -R11 ;  /* 0x000000ffff0bd224 */ /* 0x000fe200078e0a0b */
[----:B------:R-:W-:Y:S01]  /*e6c0*/  ISETP.GT.U32.AND P5, PT, R2, R184, PT ;  /* 0x000000b80200720c */ /* 0x000fe20003fa4070 */
[----:B------:R-:W-:Y:S01]  /*e6d0*/  VIADD R182, R0, 0xe6 ;  /* 0x000000e600b67836 */ /* 0x000fe20000000000 */
[----:B------:R0:W-:Y:S01]  /*e6e0*/  STL [R1+0x708], R12 ;  /* 0x0007080c01007387 */ /* 0x0001e20000100800 */
[--C-:B------:R-:W-:Y:S01]  /*e6f0*/  @!P0 IMAD.IADD R181, R181, 0x1, -R2.reuse ;  /* 0x00000001b5b58824 */ /* 0x100fe200078e0a02 */
[----:B------:R-:W-:Y:S01]  /*e700*/  ISETP.GT.U32.AND P0, PT, R2, R4, PT ;  /* 0x000000040200720c */ /* 0x000fe20003f04070 */
[--C-:B------:R-:W-:Y:S01]  /*e710*/  @!P1 IMAD.IADD R8, R8, 0x1, -R2.reuse ;  /* 0x0000000108089824 */ /* 0x100fe200078e0a02 */
[----:B------:R-:W-:Y:S01]  /*e720*/  IABS R10, R182 ;  /* 0x000000b6000a7213 */ /* 0x000fe20000000000 */
[----:B------:R-:W-:Y:S01]  /*e730*/  @!P2 IMAD.IADD R7, R7, 0x1, -R2 ;  /* 0x000000010707a824 */ /* 0x000fe200078e0a02 */
[----:B------:R-:W-:Y:S01]  /*e740*/  ISETP.GE.AND P1, PT, R179, RZ, PT ;  /* 0x000000ffb300720c */ /* 0x000fe20003f26270 */
[----:B-1----:R-:W-:Y:S01]  /*e750*/  IMAD.MOV.U32 R13, RZ, RZ, R8 ;  /* 0x000000ffff0d7224 */ /* 0x002fe200078e0008 */
[----:B------:R-:W-:Y:S01]  /*e760*/  STL [R1+0x704], R11 ;  /* 0x0007040b01007387 */ /* 0x000fe20000100800 */
[----:B------:R-:W-:Y:S01]  /*e770*/  IMAD.HI.U32 R179, R9, R10, RZ ;  /* 0x0000000a09b37227 */ /* 0x000fe200078e00ff */
[----:B------:R-:W-:-:S03]  /*e780*/  ISETP.GE.AND P2, PT, R180, RZ, PT ;  /* 0x000000ffb400720c */ /* 0x000fc60003f46270 */
[--C-:B------:R-:W-:Y:S01]  /*e790*/  @!P4 IMAD.IADD R183, R183, 0x1, -R2.reuse ;  /* 0x00000001b7b7c824 */ /* 0x100fe200078e0a02 */
[----:B------:R-:W-:Y:S01]  /*e7a0*/  ISETP.GE.AND P4, PT, R177, RZ, PT ;  /* 0x000000ffb100720c */ /* 0x000fe20003f86270 */
[----:B------:R-:W-:Y:S01]  /*e7b0*/  @!P3 IMAD.MOV R13, RZ, RZ, -R13 ;  /* 0x000000ffff0db224 */ /* 0x000fe200078e0a0d */
[----:B------:R-:W-:Y:S01]  /*e7c0*/  ISETP.GE.AND P3, PT, R182, RZ, PT ;  /* 0x000000ffb600720c */ /* 0x000fe20003f66270 */
[--C-:B------:R-:W-:Y:S01]  /*e7d0*/  @!P5 IMAD.IADD R184, R184, 0x1, -R2.reuse ;  /* 0x00000001b8b8d824 */ /* 0x100fe200078e0a02 */
[----:B------:R-:W-:Y:S01]  /*e7e0*/  ISETP.GE.AND P5, PT, R178, RZ, PT ;  /* 0x000000ffb200720c */ /* 0x000fe20003fa6270 */
[----:B------:R-:W-:Y:S01]  /*e7f0*/  IMAD.MOV R177, RZ, RZ, -R179 ;  /* 0x000000ffffb17224 */ /* 0x000fe200078e0ab3 */
[----:B------:R1:W-:Y:S01]  /*e800*/  STL [R1+0x700], R13 ;  /* 0x0007000d01007387 */ /* 0x0003e20000100800 */
[----:B------:R-:W-:Y:S02]  /*e810*/  VIADD R6, R0, 0xe5 ;  /* 0x000000e500067836 */ /* 0x000fe40000000000 */
[----:B------:R-:W-:Y:S01]  /*e820*/  @!P0 IMAD.IADD R4, R4, 0x1, -R2 ;  /* 0x0000000104048824 */ /* 0x000fe200078e0a02 */
[C---:B------:R-:W-:Y:S01]  /*e830*/  ISETP.GT.U32.AND P0, PT, R2.reuse, R184, PT ;  /* 0x000000b80200720c */ /* 0x040fe20003f04070 */
[----:B------:R-:W-:Y:S01]  /*e840*/  IMAD R8, R2, R177, R10 ;  /* 0x000000b102087224 */ /* 0x000fe200078e020a */
[----:B------:R-:W-:Y:S01]  /*e850*/  IABS R3, R6 ;  /* 0x0000000600037213 */ /* 0x000fe20000000000 */
[----:B0-----:R-:W-:-:S02]  /*e860*/  IMAD.MOV.U32 R12, RZ, RZ, R181 ;  /* 0x000000ffff0c7224 */ /* 0x001fc400078e00b5 */
[----:B------:R-:W-:Y:S02]  /*e870*/  VIADD R10, R0, 0xe4 ;  /* 0x000000e4000a7836 */ /* 0x000fe40000000000 */
[----:B-1----:R-:W-:Y:S02]  /*e880*/  IMAD.MOV.U32 R13, RZ, RZ, R7 ;  /* 0x000000ffff0d7224 */ /* 0x002fe400078e0007 */
[----:B------:R-:W-:Y:S01]  /*e890*/  IMAD.HI.U32 R11, R9, R3, RZ ;  /* 0x00000003090b7227 */ /* 0x000fe200078e00ff */
[----:B------:R-:W-:-:S03]  /*e8a0*/  IABS R179, R10 ;  /* 0x0000000a00b37213 */ /* 0x000fc60000000000 */
[----:B------:R-:W-:Y:S01]  /*e8b0*/  @!P1 IMAD.MOV R13, RZ, RZ, -R13 ;  /* 0x000000ffff0d9224 */ /* 0x000fe200078e0a0d */
[C---:B------:R-:W-:Y:S01]  /*e8c0*/  ISETP.GT.U32.AND P1, PT, R2.reuse, R8, PT ;  /* 0x000000080200720c */ /* 0x040fe20003f24070 */
[----:B------:R-:W-:Y:S01]  /*e8d0*/  @!P6 IMAD.MOV R12, RZ, RZ, -R12 ;  /* 0x000000ffff0ce224 */ /* 0x000fe200078e0a0c */
[----:B------:R-:W-:Y:S01]  /*e8e0*/  ISETP.GT.U32.AND P6, PT, R2, R4, PT ;  /* 0x000000040200720c */ /* 0x000fe20003fc4070 */
[----:B------:R-:W-:Y:S02]  /*e8f0*/  IMAD.MOV R11, RZ, RZ, -R11 ;  /* 0x000000ffff0b7224 */ /* 0x000fe400078e0a0b */
[----:B------:R-:W-:Y:S01]  /*e900*/  @!P0 IMAD.IADD R184, R184, 0x1, -R2 ;  /* 0x00000001b8b88824 */ /* 0x000fe200078e0a02 */
[----:B------:R0:W-:Y:S01]  /*e910*/  STL [R1+0x6fc], R12 ;  /* 0x0006fc0c01007387 */ /* 0x0001e20000100800 */
[----:B------:R-:W-:Y:S01]  /*e920*/  IMAD R7, R2, R11, R3 ;  /* 0x0000000b02077224 */ /* 0x000fe200078e0203 */
[----:B------:R-:W-:Y:S01]  /*e930*/  ISETP.GE.AND P0, PT, R6, RZ, PT ;  /* 0x000000ff0600720c */ /* 0x000fe20003f06270 */
[----:B------:R-:W-:Y:S01]  /*e940*/  IMAD.MOV.U32 R11, RZ, RZ, R184 ;  /* 0x000000ffff0b7224 */ /* 0x000fe200078e00b8 */
[----:B------:R-:W-:Y:S01]  /*e950*/  STL [R1+0x6f8], R13 ;  /* 0x0006f80d01007387 */ /* 0x000fe20000100800 */
[----:B------:R-:W-:-:S02]  /*e960*/  VIADD R3, R0, 0xe3 ;  /* 0x000000e300037836 */ /* 0x000fc40000000000 */
[--C-:B------:R-:W-:Y:S02]  /*e970*/  @!P1 IMAD.IADD R8, R8, 0x1, -R2.reuse ;  /* 0x0000000108089824 */ /* 0x100fe400078e0a02 */
[----:B------:R-:W-:Y:S01]  /*e980*/  @!P4 IMAD.MOV R11, RZ, RZ, -R11 ;  /* 0x000000ffff0bc224 */ /* 0x000fe200078e0a0b */
[----:B------:R-:W-:Y:S01]  /*e990*/  IABS R6, R3 ;  /* 0x0000000300067213 */ /* 0x000fe20000000000 */
[----:B0-----:R-:W-:Y:S01]  /*e9a0*/  IMAD.MOV.U32 R12, RZ, RZ, R183 ;  /* 0x000000ffff0c7224 */ /* 0x001fe200078e00b7 */
[----:B------:R-:W-:Y:S01]  /*e9b0*/  ISETP.GT.U32.AND P4, PT, R2, R8, PT ;  /* 0x000000080200720c */ /* 0x000fe20003f84070 */
[----:B------:R-:W-:Y:S01]  /*e9c0*/  @!P6 IMAD.IADD R4, R4, 0x1, -R2 ;  /* 0x000000010404e824 */ /* 0x000fe200078e0a02 */
[----:B------:R-:W-:Y:S01]  /*e9d0*/  ISETP.GE.AND P6, PT, R10, RZ, PT ;  /* 0x000000ff0a00720c */ /* 0x000fe20003fc6270 */
[----:B------:R-:W-:Y:S01]  /*e9e0*/  @!P2 IMAD.MOV R12, RZ, RZ, -R12 ;  /* 0x000000ffff0ca224 */ /* 0x000fe200078e0a0c */
[----:B------:R-:W-:Y:S01]  /*e9f0*/  ISETP.GT.U32.AND P2, PT, R2, R7, PT ;  /* 0x000000070200720c */ /* 0x000fe20003f44070 */
[----:B------:R-:W-:Y:S01]  /*ea00*/  IMAD.HI.U32 R10, R9, R179, RZ ;  /* 0x000000b3090a7227 */ /* 0x000fe200078e00ff */
[----:B------:R-:W-:-:S02]  /*ea10*/  ISETP.GE.AND P1, PT, R3, RZ, PT ;  /* 0x000000ff0300720c */ /* 0x000fc40003f26270 */
[----:B------:R0:W-:Y:S01]  /*ea20*/  STL [R1+0x6dc], R12 ;  /* 0x0006dc0c01007387 */ /* 0x0001e20000100800 */
[----:B------:R-:W-:-:S03]  /*ea30*/  IMAD.HI.U32 R3, R9, R6, RZ ;  /* 0x0000000609037227 */ /* 0x000fc600078e00ff */
[----:B------:R1:W-:Y:S01]  /*ea40*/  STL [R1+0x6e0], R11 ;  /* 0x0006e00b01007387 */ /* 0x0003e20000100800 */
[--C-:B------:R-:W-:Y:S02]  /*ea50*/  @!P4 IMAD.IADD R8, R8, 0x1, -R2.reuse ;  /* 0x000000010808c824 */ /* 0x100fe400078e0a02 */
[----:B------:R-:W-:Y:S02]  /*ea60*/  IMAD.MOV R3, RZ, RZ, -R3 ;  /* 0x000000ffff037224 */ /* 0x000fe400078e0a03 */
[----:B------:R-:W-:Y:S02]  /*ea70*/  @!P2 IMAD.IADD R7, R7, 0x1, -R2 ;  /* 0x000000010707a824 */ /* 0x000fe400078e0a02 */
[C---:B------:R-:W-:Y:S02]  /*ea80*/  IMAD R6, R2.reuse, R3, R6 ;  /* 0x0000000302067224 */ /* 0x040fe400078e0206 */
[----:B0-----:R-:W-:Y:S01]  /*ea90*/  IMAD.MOV.U32 R12, RZ, RZ, R8 ;  /* 0x000000ffff0c7224 */ /* 0x001fe200078e0008 */
[----:B------:R-:W-:Y:S01]  /*eaa0*/  ISETP.GT.U32.AND P2, PT, R2, R7, PT ;  /* 0x000000070200720c */ /* 0x000fe20003f44070 */
[----:B-1----:R-:W-:-:S02]  /*eab0*/  IMAD.MOV.U32 R11, RZ, RZ, R4 ;  /* 0x000000ffff0b7224 */ /* 0x002fc400078e0004 */
[----:B------:R-:W-:Y:S02]  /*eac0*/  IMAD.MOV R4, RZ, RZ, -R10 ;  /* 0x000000ffff047224 */ /* 0x000fe400078e0a0a */
[----:B------:R-:W-:Y:S02]  /*ead0*/  VIADD R178, R0, 0xe2 ;  /* 0x000000e200b27836 */ /* 0x000fe40000000000 */
[C---:B------:R-:W-:Y:S02]  /*eae0*/  IMAD R179, R2.reuse, R4, R179 ;  /* 0x0000000402b37224 */ /* 0x040fe400078e02b3 */
[----:B------:R-:W-:Y:S01]  /*eaf0*/  @!P3 IMAD.MOV R12, RZ, RZ, -R12 ;  /* 0x000000ffff0cb224 */ /* 0x000fe200078e0a0c */
[C---:B------:R-:W-:Y:S01]  /*eb00*/  ISETP.GT.U32.AND P3, PT, R2.reuse, R6, PT ;  /* 0x000000060200720c */ /* 0x040fe20003f64070 */
[----:B------:R-:W-:Y:S01]  /*eb10*/  @!P5 IMAD.MOV R11, RZ, RZ, -R11 ;  /* 0x000000ffff0bd224 */ /* 0x000fe200078e0a0b */
[----:B------:R-:W-:Y:S01]  /*eb20*/  ISETP.GT.U32.AND P4, PT, R2, R179, PT ;  /* 0x000000b30200720c */ /* 0x000fe20003f84070 */
[----:B------:R-:W-:Y:S01]  /*eb30*/  @!P2 IMAD.IADD R7, R7, 0x1, -R2 ;  /* 0x000000010707a824 */ /* 0x000fe200078e0a02 */
[----:B------:R-:W-:Y:S01]  /*eb40*/  ISETP.GE.AND P5, PT, R178, RZ, PT ;  /* 0x000000ffb200720c */ /* 0x000fe20003fa6270 */
[C---:B------:R-:W-:Y:S01]  /*eb50*/  VIADD R177, R0.reuse, 0xe0 ;  /* 0x000000e000b17836 */ /* 0x040fe20000000000 */
[----:B------:R-:W-:Y:S01]  /*eb60*/  IABS R178, R178 ;  /* 0x000000b200b27213 */ /* 0x000fe20000000000 */
[----:B------:R0:W-:Y:S01]  /*eb70*/  STL [R1+0x6e4], R11 ;  /* 0x0006e40b01007387 */ /* 0x0001e20000100800 */
[----:B------:R-:W-:-:S02]  /*eb80*/  VIADD R10, R0, 0xe1 ;  /* 0x000000e1000a7836 */ /* 0x000fc40000000000 */
[----:B------:R-:W-:Y:S01]  /*eb90*/  VIADD R3, R0, 0xdf ;  /* 0x000000df00037836 */ /* 0x000fe20000000000 */
[----:B------:R-:W-:Y:S01]  /*eba0*/  STL [R1+0x6e8], R12 ;  /* 0x0006e80c01007387 */ /* 0x000fe20000100800 */
[----:B------:R-:W-:Y:S01]  /*ebb0*/  IMAD.HI.U32 R4, R9, R178, RZ ;  /* 0x000000b209047227 */ /* 0x000fe200078e00ff */
[----:B------:R-:W-:Y:S02]  /*ebc0*/  ISETP.GE.AND P2, PT, R10, RZ, PT ;  /* 0x000000ff0a00720c */ /* 0x000fe40003f46270 */
[----:B------:R-:W-:Y:S01]  /*ebd0*/  IABS R10, R10 ;  /* 0x0000000a000a7213 */ /* 0x000fe20000000000 */
[----:B------:R-:W-:Y:S02]  /*ebe0*/  @!P4 IMAD.IADD R179, R179, 0x1, -R2 ;  /* 0x00000001b3b3c824 */ /* 0x000fe400078e0a02 */
[----:B0-----:R-:W-:Y:S02]  /*ebf0*/  IMAD.MOV.U32 R11, RZ, RZ, R7 ;  /* 0x000000ffff0b7224 */ /* 0x001fe400078e0007 */
[----:B------:R-:W-:Y:S01]  /*ec00*/  IMAD.MOV R8, RZ, RZ, -R4 ;  /* 0x000000ffff087224 */ /* 0x000fe200078e0a04 */
[----:B------:R-:W-:Y:S01]  /*ec10*/  ISETP.GT.U32.AND P4, PT, R2, R179, PT ;  /* 0x000000b30200720c */ /* 0x000fe20003f84070 */
[----:B------:R-:W-:Y:S01]  /*ec20*/  @!P0 IMAD.MOV R11, RZ, RZ, -R11 ;  /* 0x000000ffff0b8224 */ /* 0x000fe200078e0a0b */
[----:B------:R-:W-:Y:S01]  /*ec30*/  ISETP.GE.AND P0, PT, R177, RZ, PT ;  /* 0x000000ffb100720c */ /* 0x000fe20003f06270 */
[----:B------:R-:W-:Y:S01]  /*ec40*/  @!P3 IMAD.IADD R6, R6, 0x1, -R2 ;  /* 0x000000010606b824 */ /* 0x000fe200078e0a02 */
[----:B------:R-:W-:Y:S01]  /*ec50*/  IABS R177, R177 ;  /* 0x000000b100b17213 */ /* 0x000fe20000000000 */
[C---:B------:R-:W-:Y:S01]  /*ec60*/  IMAD R178, R2.reuse, R8, R178 ;  /* 0x0000000802b27224 */ /* 0x040fe200078e02b2 */
[----:B------:R0:W-:Y:S01]  /*ec70*/  STL [R1+0x6f4], R11 ;  /* 0x0006f40b01007387 */ /* 0x0001e20000100800 */
[----:B------:R-:W-:Y:S01]  /*ec80*/  IMAD.HI.U32 R4, R9, R10, RZ ;  /* 0x0000000a09047227 */ /* 0x000fe200078e00ff */
[----:B------:R-:W-:-:S03]  /*ec90*/  ISETP.GT.U32.AND P3, PT, R2, R6, PT ;  /* 0x000000060200720c */ /* 0x000fc60003f64070 */
[----:B------:R-:W-:-:S04]  /*eca0*/  IMAD.HI.U32 R7, R9, R177, RZ ;  /* 0x000000b109077227 */ /* 0x000fc800078e00ff */
[----:B------:R-:W-:Y:S01]  /*ecb0*/  @!P4 IMAD.IADD R179, R179, 0x1, -R2 ;  /* 0x00000001b3b3c824 */ /* 0x000fe200078e0a02 */
[----:B0-----:R-:W-:Y:S01]  /*ecc0*/  IABS R11, R3 ;  /* 0x00000003000b7213 */ /* 0x001fe20000000000 */
[----:B------:R-:W-:Y:S01]  /*ecd0*/  IMAD.MOV R7, RZ, RZ, -R7 ;  /* 0x000000ffff077224 */ /* 0x000fe200078e0a07 */
[----:B------:R-:W-:Y:S01]  /*ece0*/  ISETP.GT.U32.AND P4, PT, R2, R178, PT ;  /* 0x000000b20200720c */ /* 0x000fe20003f84070 */
[----:B------:R-:W-:Y:S02]  /*ecf0*/  IMAD.MOV R4, RZ, RZ, -R4 ;  /* 0x000000ffff047224 */ /* 0x000fe400078e0a04 */
[----:B------:R-:W-:-:S04]  /*ed00*/  IMAD.HI.U32 R8, R9, R11, RZ ;  /* 0x0000000b09087227 */ /* 0x000fc800078e00ff */
[----:B------:R-:W-:Y:S02]  /*ed10*/  IMAD.MOV R8, RZ, RZ, -R8 ;  /* 0x000000ffff087224 */ /* 0x000fe400078e0a08 */
[C---:B------:R-:W-:Y:S02]  /*ed20*/  IMAD R177, R2.reuse, R7, R177 ;  /* 0x0000000702b17224 */ /* 0x040fe400078e02b1 */
[C---:B------:R-:W-:Y:S02]  /*ed30*/  IMAD R10, R2.reuse, R4, R10 ;  /* 0x00000004020a7224 */ /* 0x040fe400078e020a */
[----:B------:R-:W-:Y:S02]  /*ed40*/  IMAD.MOV.U32 R12, RZ, RZ, R179 ;  /* 0x000000ffff0c7224 */ /* 0x000fe400078e00b3 */
[----:B------:R-:W-:Y:S02]  /*ed50*/  IMAD R11, R2, R8, R11 ;  /* 0x00000008020b7224 */ /* 0x000fe400078e020b */
[----:B------:R-:W-:Y:S01]  /*ed60*/  @!P3 IMAD.IADD R6, R6, 0x1, -R2 ;  /* 0x000000010606b824 */ /* 0x000fe200078e0a02 */
[C---:B------:R-:W-:Y:S01]  /*ed70*/  ISETP.GT.U32.AND P3, PT, R2.reuse, R177, PT ;  /* 0x000000b10200720c */ /* 0x040fe20003f64070 */
[----:B------:R-:W-:Y:S01]  /*ed80*/  @!P6 IMAD.MOV R12, RZ, RZ, -R12 ;  /* 0x000000ffff0ce224 */ /* 0x000fe200078e0a0c */
[----:B------:R-:W-:Y:S01]  /*ed90*/  ISETP.GT.U32.AND P6, PT, R2, R10, PT ;  /* 0x0000000a0200720c */ /* 0x000fe20003fc4070 */
[----:B------:R-:W-:Y:S01]  /*eda0*/  @!P4 IMAD.IADD R178, R178, 0x1, -R2 ;  /* 0x00000001b2b2c824 */ /* 0x000fe200078e0a02 */
[----:B------:R-:W-:Y:S01]  /*edb0*/  ISETP.GT.U32.AND P4, PT, R2, R11, PT ;  /* 0x0000000b0200720c */ /* 0x000fe20003f84070 */
[C---:B------:R-:W-:Y:S01]  /*edc0*/  VIADD R184, R0.reuse, 0xde ;  /* 0x000000de00b87836 */ /* 0x040fe20000000000 */
[----:B------:R0:W-:Y:S01]  /*edd0*/  STL [R1+0x6f0], R12 ;  /* 0x0006f00c01007387 */ /* 0x0001e20000100800 */
[----:B------:R-:W-:-:S02]  /*ede0*/  VIADD R181, R0, 0xdd ;  /* 0x000000dd00b57836 */ /* 0x000fc40000000000 */
[C---:B------:R-:W-:Y:S01]  /*edf0*/  VIADD R8, R0.reuse, 0xdc ;  /* 0x000000dc00087836 */ /* 0x040fe20000000000 */
[----:B------:R-:W-:Y:S01]  /*ee00*/  IABS R4, R184 ;  /* 0x000000b800047213 */ /* 0x000fe20000000000 */
[----:B------:R-:W-:Y:S01]  /*ee10*/  VIADD R17, R0, 0x5 ;  /* 0x0000000500117836 */ /* 0x000fe20000000000 */
[----:B------:R-:W-:Y:S01]  /*ee20*/  IABS R180, R181 ;  /* 0x000000b500b47213 */ /* 0x000fe20000000000 */
[--C-:B------:R-:W-:Y:S01]  /*ee30*/  @!P3 IMAD.IADD R177, R177, 0x1, -R2.reuse ;  /* 0x00000001b1b1b824 */ /* 0x100fe200078e0a02 */
[----:B------:R-:W-:Y:S01]  /*ee40*/  IABS R183, R8 ;  /* 0x0000000800b77213 */ /* 0x000fe20000000000 */
[--C-:B------:R-:W-:Y:S01]  /*ee50*/  @!P6 IMAD.IADD R10, R10, 0x1, -R2.reuse ;  /* 0x000000010a0ae824 */ /* 0x100fe200078e0a02 */
[C---:B------:R-:W-:Y:S01]  /*ee60*/  ISETP.GT.U32.AND P6, PT, R2.reuse, R178, PT ;  /* 0x000000b20200720c */ /* 0x040fe20003fc4070 */
[----:B------:R-:W-:Y:S01]  /*ee70*/  @!P4 IMAD.IADD R11, R11, 0x1, -R2 ;  /* 0x000000010b0bc824 */ /* 0x000fe200078e0a02 */
[C---:B------:R-:W-:Y:S01]  /*ee80*/  ISETP.GT.U32.AND P4, PT, R2.reuse, R177, PT ;  /* 0x000000b10200720c */ /* 0x040fe20003f84070 */
[----:B0-----:R-:W-:Y:S01]  /*ee90*/  IMAD.MOV.U32 R12, RZ, RZ, R6 ;  /* 0x000000ffff0c7224 */ /* 0x001fe200078e0006 */
[----:B------:R-:W-:Y:S01]  /*eea0*/  ISETP.GT.U32.AND P3, PT, R2, R10, PT ;  /* 0x0000000a0200720c */ /* 0x000fe20003f64070 */
[----:B------:R-:W-:-:S04]  /*eeb0*/  IMAD.HI.U32 R7, R9, R4, RZ ;  /* 0x0000000409077227 */ /* 0x000fc800078e00ff */
[----:B------:R-:W-:-:S04]  /*eec0*/  IMAD.HI.U32 R6, R9, R180, RZ ;  /* 0x000000b409067227 */ /* 0x000fc800078e00ff */
[----:B------:R-:W-:Y:S02]  /*eed0*/  IMAD.MOV R7, RZ, RZ, -R7 ;  /* 0x000000ffff077224 */ /* 0x000fe400078e0a07 */
[----:B------:R-:W-:Y:S02]  /*eee0*/  IMAD.MOV R6, RZ, RZ, -R6 ;  /* 0x000000ffff067224 */ /* 0x000fe400078e0a06 */
[----:B------:R-:W-:Y:S01]  /*eef0*/  @!P1 IMAD.MOV R12, RZ, RZ, -R12 ;  /* 0x000000ffff0c9224 */ /* 0x000fe200078e0a0c */
[C---:B------:R-:W-:Y:S01]  /*ef00*/  ISETP.GT.U32.AND P1, PT, R2.reuse, R11, PT ;  /* 0x0000000b0200720c */ /* 0x040fe20003f24070 */
[C---:B------:R-:W-:Y:S02]  /*ef10*/  IMAD R4, R2.reuse, R7, R4 ;  /* 0x0000000702047224 */ /* 0x040fe400078e0204 */
[----:B------:R-:W-:Y:S01]  /*ef20*/  IMAD R180, R2, R6, R180 ;  /* 0x0000000602b47224 */ /* 0x000fe200078e02b4 */
[----:B------:R0:W-:Y:S01]  /*ef30*/  STL [R1+0x6ec], R12 ;  /* 0x0006ec0c01007387 */ /* 0x0001e20000100800 */
[--C-:B------:R-:W-:Y:S01]  /*ef40*/  @!P6 IMAD.IADD R178, R178, 0x1, -R2.reuse ;  /* 0x00000001b2b2e824 */ /* 0x100fe200078e0a02 */
[C---:B------:R-:W-:Y:S01]  /*ef50*/  ISETP.GT.U32.AND P6, PT, R2.reuse, R4, PT ;  /* 0x000000040200720c */ /* 0x040fe20003fc4070 */
[----:B------:R-:W-:Y:S01]  /*ef60*/  @!P4 IMAD.IADD R177, R177, 0x1, -R2 ;  /* 0x00000001b1b1c824 */ /* 0x000fe200078e0a02 */
[----:B------:R-:W-:Y:S01]  /*ef70*/  ISETP.GT.U32.AND P4, PT, R2, R180, PT ;  /* 0x000000b40200720c */ /* 0x000fe20003f84070 */
[----:B------:R-:W-:-:S02]  /*ef80*/  VIADD R6, R0, 0xda ;  /* 0x000000da00067836 */ /* 0x000fc40000000000 */
[--C-:B------:R-:W-:Y:S01]  /*ef90*/  @!P3 IMAD.IADD R10, R10, 0x1, -R2.reuse ;  /* 0x000000010a0ab824 */ /* 0x100fe200078e0a02 */
[----:B------:R-:W-:Y:S01]  /*efa0*/  ISETP.GE.AND P3, PT, R3, RZ, PT ;  /* 0x000000ff0300720c */ /* 0x000fe20003f66270 */
[----:B------:R-:W-:Y:S01]  /*efb0*/  @!P1 IMAD.IADD R11, R11, 0x1, -R2 ;  /* 0x000000010b0b9824 */ /* 0x000fe200078e0a02 */
[----:B------:R-:W-:Y:S01]  /*efc0*/  ISETP.GE.AND P1, PT, R184, RZ, PT ;  /* 0x000000ffb800720c */ /* 0x000fe20003f26270 */
[----:B------:R-:W-:Y:S01]  /*efd0*/  IMAD.MOV.U32 R13, RZ, RZ, R10 ;  /* 0x000000ffff0d7224 */ /* 0x000fe200078e000a */
[----:B------:R-:W-:Y:S01]  /*efe0*/  IABS R184, R6 ;  /* 0x0000000600b87213 */ /* 0x000fe20000000000 */
[----:B------:R-:W-:Y:S02]  /*eff0*/  VIADD R7, R0, 0xdb ;  /* 0x000000db00077836 */ /* 0x000fe40000000000 */
[--C-:B------:R-:W-:Y:S01]  /*f000*/  @!P6 IMAD.IADD R4, R4, 0x1, -R2.reuse ;  /* 0x000000010404e824 */ /* 0x100fe200078e0a02 */
[----:B------:R-:W-:Y:S01]  /*f010*/  ISETP.GE.AND P6, PT, R181, RZ, PT ;  /* 0x000000ffb500720c */ /* 0x000fe20003fc6270 */
[----:B------:R-:W-:Y:S01]  /*f020*/  @!P4 IMAD.IADD R180, R180, 0x1, -R2 ;  /* 0x00000001b4b4c824 */ /* 0x000fe200078e0a02 */
[----:B------:R-:W-:Y:S01]  /*f030*/  IABS R182, R7 ;  /* 0x0000000700b67213 */ /* 0x000fe20000000000 */
[----:B------:R-:W-:Y:S01]  /*f040*/  IMAD.MOV.U32 R181, RZ, RZ, R184 ;  /* 0x000000ffffb57224 */ /* 0x000fe200078e00b8 */
[C---:B------:R-:W-:Y:S01]  /*f050*/  ISETP.GT.U32.AND P4, PT, R2.reuse, R4, PT ;  /* 0x000000040200720c */ /* 0x040fe20003f84070 */
[----:B------:R-:W-:Y:S01]  /*f060*/  @!P2 IMAD.MOV R13, RZ, RZ, -R13 ;  /* 0x000000ffff0da224 */ /* 0x000fe200078e0a0d */
[----:B------:R-:W-:Y:S01]  /*f070*/  ISETP.GT.U32.AND P2, PT, R2, R180, PT ;  /* 0x000000b40200720c */ /* 0x000fe20003f44070 */
[----:B------:R-:W-:-:S04]  /*f080*/  IMAD.HI.U32 R179, R9, R183, RZ ;  /* 0x000000b709b37227 */ /* 0x000fc800078e00ff */
[----:B0-----:R-:W-:Y:S02]  /*f090*/  IMAD.MOV.U32 R12, RZ, RZ, R178 ;  /* 0x000000ffff0c7224 */ /* 0x001fe400078e00b2 */
[----:B------:R-:W-:-:S04]  /*f0a0*/  IMAD.HI.U32 R178, R9, R181, RZ ;  /* 0x000000b509b27227 */ /* 0x000fc800078e00ff */
[----:B------:R-:W-:Y:S02]  /*f0b0*/  IMAD.MOV R179, RZ, RZ, -R179 ;  /* 0x000000ffffb37224 */ /* 0x000fe400078e0ab3 */
[----:B------:R-:W-:Y:S02]  /*f0c0*/  IMAD.MOV R10, RZ, RZ, -R178 ;  /* 0x000000ffff0a7224 */ /* 0x000fe400078e0ab2 */
[C---:B------:R-:W-:Y:S02]  /*f0d0*/  IMAD R183, R2.reuse, R179, R183 ;  /* 0x000000b302b77224 */ /* 0x040fe400078e02b7 */
[----:B------:R-:W-:Y:S02]  /*f0e0*/  IMAD R181, R2, R10, R181 ;  /* 0x0000000a02b57224 */ /* 0x000fe400078e02b5 */
[----:B------:R-:W-:-:S04]  /*f0f0*/  IMAD.HI.U32 R3, R9, R182, RZ ;  /* 0x000000b609037227 */ /* 0x000fc800078e00ff */
[----:B------:R-:W-:Y:S01]  /*f100*/  @!P5 IMAD.MOV R12, RZ, RZ, -R12 ;  /* 0x000000ffff0cd224 */ /* 0x000fe200078e0a0c */
[----:B------:R-:W-:Y:S01]  /*f110*/  ISETP.GT.U32.AND P5, PT, R2, R183, PT ;  /* 0x000000b70200720c */ /* 0x000fe20003fa4070 */
[--C-:B------:R-:W-:Y:S01]  /*f120*/  @!P2 IMAD.IADD R180, R180, 0x1, -R2.reuse ;  /* 0x00000001b4b4a824 */ /* 0x100fe200078e0a02 */
[----:B------:R-:W-:Y:S01]  /*f130*/  ISETP.GT.U32.AND P2, PT, R2, R181, PT ;  /* 0x000000b50200720c */ /* 0x000fe20003f44070 */
[----:B------:R-:W-:Y:S01]  /*f140*/  IMAD.MOV R3, RZ, RZ, -R3 ;  /* 0x000000ffff037224 */ /* 0x000fe200078e0a03 */
[----:B------:R0:W-:Y:S01]  /*f150*/  STL [R1+0x6c8], R12 ;  /* 0x0006c80c01007387 */ /* 0x0001e20000100800 */
[----:B------:R-:W-:Y:S01]  /*f160*/  @!P4 IMAD.IADD R4, R4, 0x1, -R2 ;  /* 0x000000010404c824 */ /* 0x000fe200078e0a02 */
[----:B------:R-:W-:Y:S01]  /*f170*/  ISETP.GE.AND P4, PT, R7, RZ, PT ;  /* 0x000000ff0700720c */ /* 0x000fe20003f86270 */
[----:B------:R-:W-:Y:S01]  /*f180*/  IMAD R182, R2, R3, R182 ;  /* 0x0000000302b67224 */ /* 0x000fe200078e02b6 */
[----:B------:R1:W-:Y:S01]  /*f190*/  STL [R1+0x6cc], R13 ;  /* 0x0006cc0d01007387 */ /* 0x0003e20000100800 */
[----:B------:R-:W-:-:S02]  /*f1a0*/  @!P3 IMAD.MOV R11, RZ, RZ, -R11 ;  /* 0x000000ffff0bb224 */ /* 0x000fc400078e0a0b */
[----:B------:R-:W-:Y:S01]  /*f1b0*/  VIADD R7, R0, 0xd8 ;  /* 0x000000d800077836 */ /* 0x000fe20000000000 */
[----:B------:R-:W-:Y:S01]  /*f1c0*/  ISETP.GT.U32.AND P3, PT, R2, R182, PT ;  /* 0x000000b60200720c */ /* 0x000fe20003f64070 */
[--C-:B------:R-:W-:Y:S01]  /*f1d0*/  @!P5 IMAD.IADD R183, R183, 0x1, -R2.reuse ;  /* 0x00000001b7b7d824 */ /* 0x100fe200078e0a02 */
[----:B------:R-:W-:Y:S01]  /*f1e0*/  ISETP.GE.AND P5, PT, R6, RZ, PT ;  /* 0x000000ff0600720c */ /* 0x000fe20003fa6270 */
[----:B0-----:R-:W-:Y:S01]  /*f1f0*/  IMAD.MOV.U32 R12, RZ, RZ, R177 ;  /* 0x000000ffff0c7224 */ /* 0x001fe200078e00b1 */
[----:B------:R-:W-:Y:S01]  /*f200*/  IABS R6, R7 ;  /* 0x0000000700067213 */ /* 0x000fe20000000000 */
[----:B------:R-:W-:Y:S02]  /*f210*/  @!P2 IMAD.IADD R181, R181, 0x1, -R2 ;  /* 0x00000001b5b5a824 */ /* 0x000fe400078e0a02 */
[----:B------:R-:W-:Y:S01]  /*f220*/  @!P0 IMAD.MOV R12, RZ, RZ, -R12 ;  /* 0x000000ffff0c8224 */ /* 0x000fe200078e0a0c */
[----:B------:R-:W-:Y:S01]  /*f230*/  ISETP.GE.AND P0, PT, R8, RZ, PT ;  /* 0x000000ff0800720c */ /* 0x000fe20003f06270 */
[----:B------:R-:W-:Y:S01]  /*f240*/  IMAD.MOV.U32 R8, RZ, RZ, R4 ;  /* 0x000000ffff087224 */ /* 0x000fe200078e0004 */
[----:B------:R-:W-:Y:S01]  /*f250*/  ISETP.GT.U32.AND P2, PT, R2, R181, PT ;  /* 0x000000b50200720c */ /* 0x000fe20003f44070 */
[----:B------:R-:W-:Y:S01]  /*f260*/  VIADD R3, R0, 0xd9 ;  /* 0x000000d900037836 */ /* 0x000fe20000000000 */
[----:B------:R-:W-:Y:S01]  /*f270*/  STL [R1+0x6d0], R12 ;  /* 0x0006d00c01007387 */ /* 0x000fe20000100800 */
[----:B------:R-:W-:-:S02]  /*f280*/  @!P1 IMAD.MOV R8, RZ, RZ, -R8 ;  /* 0x000000ffff089224 */ /* 0x000fc400078e0a08 */
[----:B------:R-:W-:Y:S01]  /*f290*/  @!P3 IMAD.IADD R182, R182, 0x1, -R2 ;  /* 0x00000001b6b6b824 */ /* 0x000fe200078e0a02 */
[----:B------:R-:W-:Y:S01]  /*f2a0*/  STL [R1+0x6d4], R11 ;  /* 0x0006d40b01007387 */ /* 0x000fe20000100800 */
[----:B------:R-:W-:Y:S01]  /*f2b0*/  IABS R178, R3 ;  /* 0x0000000300b27213 */ /* 0x000fe20000000000 */
[----:B-1----:R-:W-:Y:S01]  /*f2c0*/  IMAD.MOV.U32 R13, RZ, RZ, R180 ;  /* 0x000000ffff0d7224 */ /* 0x002fe200078e00b4 */
[C---:B------:R-:W-:Y:S01]  /*f2d0*/  ISETP.GT.U32.AND P3, PT, R2.reuse, R183, PT ;  /* 0x000000b70200720c */ /* 0x040fe20003f64070 */
[----:B------:R0:W-:Y:S01]  /*f2e0*/  STL [R1+0x6d8], R8 ;  /* 0x0006d80801007387 */ /* 0x0001e20000100800 */
[----:B------:R-:W-:Y:S01]  /*f2f0*/  ISETP.GT.U32.AND P1, PT, R2, R182, PT ;  /* 0x000000b60200720c */ /* 0x000fe20003f24070 */
[----:B------:R-:W-:-:S04]  /*f300*/  IMAD.HI.U32 R10, R9, R178, RZ ;  /* 0x000000b2090a7227 */ /* 0x000fc800078e00ff */
[----:B------:R-:W-:Y:S02]  /*f310*/  IMAD.MOV R10, RZ, RZ, -R10 ;  /* 0x000000ffff0a7224 */ /* 0x000fe400078e0a0a */
[----:B------:R-:W-:Y:S02]  /*f320*/  @!P2 IMAD.IADD R181, R181, 0x1, -R2 ;  /* 0x00000001b5b5a824 */ /* 0x000fe400078e0a02 */
[----:B0-----:R-:W-:-:S04]  /*f330*/  IMAD.HI.U32 R8, R9, R6, RZ ;  /* 0x0000000609087227 */ /* 0x001fc800078e00ff */
[----:B------:R-:W-:Y:S02]  /*f340*/  IMAD.MOV R8, RZ, RZ, -R8 ;  /* 0x000000ffff087224 */ /* 0x000fe400078e0a08 */
[C---:B------:R-:W-:Y:S02]  /*f350*/  IMAD R178, R2.reuse, R10, R178 ;  /* 0x0000000a02b27224 */ /* 0x040fe400078e02b2 */
[C---:B------:R-:W-:Y:S02]  /*f360*/  IMAD R6, R2.reuse, R8, R6 ;  /* 0x0000000802067224 */ /* 0x040fe400078e0206 */
[----:B------:R-:W-:Y:S01]  /*f370*/  @!P3 IMAD.IADD R183, R183, 0x1, -R2 ;  /* 0x00000001b7b7b824 */ /* 0x000fe200078e0a02 */
[----:B------:R-:W-:Y:S01]  /*f380*/  ISETP.GT.U32.AND P3, PT, R2, R178, PT ;  /* 0x000000b20200720c */ /* 0x000fe20003f64070 */
[----:B------:R-:W-:Y:S01]  /*f390*/  VIADD R8, R0, 0xd5 ;  /* 0x000000d500087836 */ /* 0x000fe20000000000 */
[----:B------:R-:W-:Y:S01]  /*f3a0*/  ISETP.GT.U32.AND P2, PT, R2, R6, PT ;  /* 0x000000060200720c */ /* 0x000fe20003f44070 */
[----:B------:R-:W-:-:S02]  /*f3b0*/  VIADD R11, R0, 0xd7 ;  /* 0x000000d7000b7836 */ /* 0x000fc40000000000 */
[----:B------:R-:W-:Y:S01]  /*f3c0*/  VIADD R4, R0, 0xd6 ;  /* 0x000000d600047836 */ /* 0x000fe20000000000 */
[----:B------:R-:W-:Y:S01]  /*f3d0*/  IABS R177, R8 ;  /* 0x0000000800b17213 */ /* 0x000fe20000000000 */
[----:B------:R-:W-:Y:S01]  /*f3e0*/  @!P6 IMAD.MOV R13, RZ, RZ, -R13 ;  /* 0x000000ffff0de224 */ /* 0x000fe200078e0a0d */
[----:B------:R-:W-:Y:S01]  /*f3f0*/  IABS R179, R11 ;  /* 0x0000000b00b37213 */ /* 0x000fe20000000000 */
[--C-:B------:R-:W-:Y:S01]  /*f400*/  @!P1 IMAD.IADD R182, R182, 0x1, -R2.reuse ;  /* 0x00000001b6b69824 */ /* 0x100fe200078e0a02 */
[----:B------:R-:W-:Y:S01]  /*f410*/  IABS R10, R4 ;  /* 0x00000004000a7213 */ /* 0x000fe20000000000 */
[----:B------:R-:W-:Y:S01]  /*f420*/  IMAD.HI.U32 R180, R9, R177, RZ ;  /* 0x000000b109b47227 */ /* 0x000fe200078e00ff */
[----:B------:R0:W-:Y:S01]  /*f430*/  STL [R1+0x650], R13 ;  /* 0x0006500d01007387 */ /* 0x0001e20000100800 */
[----:B------:R-:W-:Y:S02]  /*f440*/  ISETP.GE.AND P1, PT, R3, RZ, PT ;  /* 0x000000ff0300720c */ /* 0x000fe40003f26270 */
[----:B------:R-:W-:-:S02]  /*f450*/  @!P2 IMAD.IADD R6, R6, 0x1, -R2 ;  /* 0x000000010606a824 */ /* 0x000fc400078e0a02 */
[----:B------:R-:W-:Y:S01]  /*f460*/  @!P3 IMAD.IADD R178, R178, 0x1, -R2 ;  /* 0x00000001b2b2b824 */ /* 0x000fe200078e0a02 */
[----:B------:R-:W-:Y:S01]  /*f470*/  ISETP.GE.AND P3, PT, R7, RZ, PT ;  /* 0x000000ff0700720c */ /* 0x000fe20003f66270 */
[----:B------:R-:W-:Y:S01]  /*f480*/  IMAD.MOV.U32 R12, RZ, RZ, R183 ;  /* 0x000000ffff0c7224 */ /* 0x000fe200078e00b7 */
[C---:B------:R-:W-:Y:S01]  /*f490*/  ISETP.GT.U32.AND P6, PT, R2.reuse, R6, PT ;  /* 0x000000060200720c */ /* 0x040fe20003fc4070 */
[----:B------:R-:W-:Y:S01]  /*f4a0*/  IMAD.HI.U32 R184, R9, R179, RZ ;  /* 0x000000b309b87227 */ /* 0x000fe200078e00ff */
[----:B------:R-:W-:-:S03]  /*f4b0*/  ISETP.GT.U32.AND P2, PT, R2, R178, PT ;  /* 0x000000b20200720c */ /* 0x000fc60003f44070 */
[----:B0-----:R-:W-:Y:S02]  /*f4c0*/  IMAD.MOV.U32 R13, RZ, RZ, R182 ;  /* 0x000000ffff0d7224 */ /* 0x001fe400078e00b6 */
[----:B------:R-:W-:Y:S02]  /*f4d0*/  IMAD.MOV R180, RZ, RZ, -R180 ;  /* 0x000000ffffb47224 */ /* 0x000fe400078e0ab4 */
[----:B------:R-:W-:Y:S02]  /*f4e0*/  @!P0 IMAD.MOV R12, RZ, RZ, -R12 ;  /* 0x000000ffff0c8224 */ /* 0x000fe400078e0a0c */
[----:B------:R-:W-:-:S03]  /*f4f0*/  IMAD.HI.U32 R3, R9, R10, RZ ;  /* 0x0000000a09037227 */ /* 0x000fc600078e00ff */
[----:B------:R0:W-:Y:S01]  /*f500*/  STL [R1+0x654], R12 ;  /* 0x0006540c01007387 */ /* 0x0001e20000100800 */
[----:B------:R-:W-:Y:S02]  /*f510*/  IMAD.MOV R184, RZ, RZ, -R184 ;  /* 0x000000ffffb87224 */ /* 0x000fe400078e0ab8 */
[----:B------:R-:W-:Y:S01]  /*f520*/  @!P4 IMAD.MOV R13, RZ, RZ, -R13 ;  /* 0x000000ffff0dc224 */ /* 0x000fe200078e0a0d */
[----:B------:R-:W-:Y:S01]  /*f530*/  ISETP.GE.AND P4, PT, R11, RZ, PT ;  /* 0x000000ff0b00720c */ /* 0x000fe20003f86270 */
[C---:B------:R-:W-:Y:S02]  /*f540*/  IMAD R11, R2.reuse, R180, R177 ;  /* 0x000000b4020b7224 */ /* 0x040fe400078e02b1 */
[----:B------:R-:W-:Y:S01]  /*f550*/  IMAD.MOV R3, RZ, RZ, -R3 ;  /* 0x000000ffff037224 */ /* 0x000fe200078e0a03 */
[----:B------:R-:W-:Y:S01]  /*f560*/  STL [R1+0x674], R13 ;  /* 0x0006740d01007387 */ /* 0x000fe20000100800 */
[----:B------:R-:W-:Y:S02]  /*f570*/  IMAD R179, R2, R184, R179 ;  /* 0x000000b802b37224 */ /* 0x000fe400078e02b3 */
[----:B0-----:R-:W-:-:S02]  /*f580*/  IMAD.MOV.U32 R12, RZ, RZ, R181 ;  /* 0x000000ffff0c7224 */ /* 0x001fc400078e00b5 */
[----:B------:R-:W-:Y:S01]  /*f590*/  @!P6 IMAD.IADD R6, R6, 0x1, -R2 ;  /* 0x000000010606e824 */ /* 0x000fe200078e0a02 */
[C---:B------:R-:W-:Y:S01]  /*f5a0*/  ISETP.GT.U32.AND P6, PT, R2.reuse, R11, PT ;  /* 0x0000000b0200720c */ /* 0x040fe20003fc4070 */
[C---:B------:R-:W-:Y:S01]  /*f5b0*/  IMAD R10, R2.reuse, R3, R10 ;  /* 0x00000003020a7224 */ /* 0x040fe200078e020a */
[----:B------:R-:W-:Y:S01]  /*f5c0*/  ISETP.GT.U32.AND P0, PT, R2, R179, PT ;  /* 0x000000b30200720c */ /* 0x000fe20003f04070 */
[----:B------:R-:W-:Y:S02]  /*f5d0*/  @!P5 IMAD.MOV R12, RZ, RZ, -R12 ;  /* 0x000000ffff0cd224 */ /* 0x000fe400078e0a0c */
[----:B------:R-:W-:Y:S01]  /*f5e0*/  @!P2 IMAD.IADD R178, R178, 0x1, -R2 ;  /* 0x00000001b2b2a824 */ /* 0x000fe200078e0a02 */
[----:B------:R-:W-:Y:S01]  /*f5f0*/  ISETP.GT.U32.AND P5, PT, R2, R10, PT ;  /* 0x0000000a0200720c */ /* 0x000fe20003fa4070 */
[----:B------:R-:W-:Y:S01]  /*f600*/  VIADD R7, R0, 0xd4 ;  /* 0x000000d400077836 */ /* 0x000fe20000000000 */
[----:B------:R0:W-:Y:S01]  /*f610*/  STL [R1+0x6b8], R12 ;  /* 0x0006b80c01007387 */ /* 0x0001e20000100800 */
[----:B------:R-:W-:Y:S01]  /*f620*/  ISETP.GE.AND P2, PT, R4, RZ, PT ;  /* 0x000000ff0400720c */ /* 0x000fe20003f46270 */
[----:B------:R-:W-:-:S02]  /*f630*/  VIADD R4, R0, 0xd3 ;  /* 0x000000d300047836 */ /* 0x000fc40000000000 */
[----:B------:R-:W-:Y:S01]  /*f640*/  IABS R3, R7 ;  /* 0x0000000700037213 */ /* 0x000fe20000000000 */
[--C-:B------:R-:W-:Y:S02]  /*f650*/  @!P6 IMAD.IADD R11, R11, 0x1, -R2.reuse ;  /* 0x000000010b0be824 */ /* 0x100fe400078e0a02 */
[----:B------:R-:W-:Y:S01]  /*f660*/  @!P0 IMAD.IADD R179, R179, 0x1, -R2 ;  /* 0x00000001b3b38824 */ /* 0x000fe200078e0a02 */
[----:B------:R-:W-:Y:S01]  /*f670*/  ISETP.GE.AND P0, PT, R8, RZ, PT ;  /* 0x000000ff0800720c */ /* 0x000fe20003f06270 */
[----:B------:R-:W-:Y:S01]  /*f680*/  IMAD.HI.U32 R177, R9, R3, RZ ;  /* 0x0000000309b17227 */ /* 0x000fe200078e00ff */
[----:B------:R-:W-:-:S03]  /*f690*/  ISETP.GT.U32.AND P6, PT, R2, R11, PT ;  /* 0x0000000b0200720c */ /* 0x000fc60003fc4070 */
[----:B0-----:R-:W-:Y:S01]  /*f6a0*/  IMAD.MOV.U32 R12, RZ, RZ, R178 ;  /* 0x000000ffff0c7224 */ /* 0x001fe200078e00b2 */
[----:B------:R-:W-:Y:S01]  /*f6b0*/  IABS R178, R4 ;  /* 0x0000000400b27213 */ /* 0x000fe20000000000 */
[----:B------:R-:W-:Y:S01]  /*f6c0*/  @!P5 IMAD.IADD R10, R10, 0x1, -R2 ;  /* 0x000000010a0ad824 */ /* 0x000fe200078e0a02 */
[C---:B------:R-:W-:Y:S01]  /*f6d0*/  ISETP.GT.U32.AND P5, PT, R2.reuse, R179, PT ;  /* 0x000000b30200720c */ /* 0x040fe20003fa4070 */
[----:B------:R-:W-:Y:S02]  /*f6e0*/  @!P1 IMAD.MOV R12, RZ, RZ, -R12 ;  /* 0x000000ffff0c9224 */ /* 0x000fe400078e0a0c */
[----:B------:R-:W-:Y:S01]  /*f6f0*/  IMAD.MOV R177, RZ, RZ, -R177 ;  /* 0x000000ffffb17224 */ /* 0x000fe200078e0ab1 */
[----:B------:R-:W-:Y:S01]  /*f700*/  ISETP.GT.U32.AND P1, PT, R2, R10, PT ;  /* 0x0000000a0200720c */ /* 0x000fe20003f24070 */
[----:B------:R-:W-:Y:S01]  /*f710*/  VIADD R8, R0, 0xd2 ;  /* 0x000000d200087836 */ /* 0x000fe20000000000 */
[----:B------:R0:W-:Y:S01]  /*f720*/  STL [R1+0x6bc], R12 ;  /* 0x0006bc0c01007387 */ /* 0x0001e20000100800 */
[----:B------:R-:W-:-:S02]  /*f730*/  IMAD R3, R2, R177, R3 ;  /* 0x000000b102037224 */ /* 0x000fc400078e0203 */
[--C-:B------:R-:W-:Y:S01]  /*f740*/  @!P6 IMAD.IADD R11, R11, 0x1, -R2.reuse ;  /* 0x000000010b0be824 */ /* 0x100fe200078e0a02 */
[----:B------:R-:W-:Y:S01]  /*f750*/  IABS R177, R8 ;  /* 0x0000000800b17213 */ /* 0x000fe20000000000 */
[----:B------:R-:W-:Y:S02]  /*f760*/  VIADD R184, R0, 0xbf ;  /* 0x000000bf00b87836 */ /* 0x000fe40000000000 */
[----:B------:R-:W-:Y:S01]  /*f770*/  @!P5 IMAD.IADD R179, R179, 0x1, -R2 ;  /* 0x00000001b3b3d824 */ /* 0x000fe200078e0a02 */
[----:B------:R-:W-:Y:S01]  /*f780*/  ISETP.GT.U32.AND P5, PT, R2, R3, PT ;  /* 0x000000030200720c */ /* 0x000fe20003fa4070 */
[----:B------:R-:W-:Y:S01]  /*f790*/  IMAD.HI.U32 R181, R9, R177, RZ ;  /* 0x000000b109b57227 */ /* 0x000fe200078e00ff */
[----:B------:R-:W-:-:S03]  /*f7a0*/  IABS R185, R184 ;  /* 0x000000b800b97213 */ /* 0x000fc60000000000 */
[----:B0-----:R-:W-:Y:S02]  /*f7b0*/  IMAD.MOV.U32 R12, RZ, RZ, R6 ;  /* 0x000000ffff0c7224 */ /* 0x001fe400078e0006 */
[----:B------:R-:W-:-:S04]  /*f7c0*/  IMAD.HI.U32 R6, R9, R178, RZ ;  /* 0x000000b209067227 */ /* 0x000fc800078e00ff */
[----:B------:R-:W-:Y:S02]  /*f7d0*/  IMAD.MOV R6, RZ, RZ, -R6 ;  /* 0x000000ffff067224 */ /* 0x000fe400078e0a06 */
[----:B------:R-:W-:Y:S01]  /*f7e0*/  @!P3 IMAD.MOV R12, RZ, RZ, -R12 ;  /* 0x000000ffff0cb224 */ /* 0x000fe200078e0a0c */
[----:B------:R-:W-:Y:S01]  /*f7f0*/  ISETP.GE.AND P3, PT, R7, RZ, PT ;  /* 0x000000ff0700720c */ /* 0x000fe20003f66270 */
[----:B------:R-:W-:Y:S02]  /*f800*/  IMAD R178, R2, R6, R178 ;  /* 0x0000000602b27224 */ /* 0x000fe400078e02b2 */
[----:B------:R-:W-:Y:S01]  /*f810*/  @!P1 IMAD.IADD R10, R10, 0x1, -R2 ;  /* 0x000000010a0a9824 */ /* 0x000fe200078e0a02 */
[----:B------:R0:W-:Y:S01]  /*f820*/  STL [R1+0x6c4], R12 ;  /* 0x0006c40c01007387 */ /* 0x0001e20000100800 */
[----:B------:R-:W-:Y:S01]  /*f830*/  ISETP.GE.AND P1, PT, R4, RZ, PT ;  /* 0x000000ff0400720c */ /* 0x000fe20003f26270 */
[----:B------:R-:W-:Y:S01]  /*f840*/  VIADD R4, R0, 0xd1 ;  /* 0x000000d100047836 */ /* 0x000fe20000000000 */
[----:B------:R-:W-:Y:S01]  /*f850*/  ISETP.GT.U32.AND P6, PT, R2, R178, PT ;  /* 0x000000b20200720c */ /* 0x000fe20003fc4070 */
[----:B------:R-:W-:-:S02]  /*f860*/  IMAD.MOV R181, RZ, RZ, -R181 ;  /* 0x000000ffffb57224 */ /* 0x000fc400078e0ab5 */
[----:B------:R-:W-:Y:S01]  /*f870*/  @!P5 IMAD.IADD R3, R3, 0x1, -R2 ;  /* 0x000000010303d824 */ /* 0x000fe200078e0a02 */
[----:B------:R-:W-:Y:S01]  /*f880*/  IABS R7, R4 ;  /* 0x0000000400077213 */ /* 0x000fe20000000000 */
[----:B------:R-:W-:Y:S01]  /*f890*/  IMAD R177, R2, R181, R177 ;  /* 0x000000b502b17224 */ /* 0x000fe200078e02b1 */
[----:B------:R-:W-:Y:S01]  /*f8a0*/  ISETP.GE.AND P5, PT, R8, RZ, PT ;  /* 0x000000ff0800720c */ /* 0x000fe20003fa6270 */
[----:B0-----:R-:W-:Y:S02]  /*f8b0*/  IMAD.MOV.U32 R12, RZ, RZ, R179 ;  /* 0x000000ffff0c7224 */ /* 0x001fe400078e00b3 */
[----:B------:R-:W-:Y:S02]  /*f8c0*/  VIADD R6, R0, 0xd0 ;  /* 0x000000d000067836 */ /* 0x000fe40000000000 */
[----:B------:R-:W-:Y:S01]  /*f8d0*/  @!P4 IMAD.MOV R12, RZ, RZ, -R12 ;  /* 0x000000ffff0cc224 */ /* 0x000fe200078e0a0c */
[----:B------:R-:W-:Y:S01]  /*f8e0*/  ISETP.GT.U32.AND P4, PT, R2, R3, PT ;  /* 0x000000030200720c */ /* 0x000fe20003f84070 */
[----:B------:R-:W-:Y:S01]  /*f8f0*/  @!P6 IMAD.IADD R178, R178, 0x1, -R2 ;  /* 0x00000001b2b2e824 */ /* 0x000fe200078e0a02 */
[----:B------:R-:W-:Y:S01]  /*f900*/  IABS R180, R6 ;  /* 0x0000000600b47213 */ /* 0x000fe20000000000 */
[----:B------:R-:W-:Y:S01]  /*f910*/  IMAD.HI.U32 R8, R9, R7, RZ ;  /* 0x0000000709087227 */ /* 0x000fe200078e00ff */
[----:B------:R0:W-:Y:S02]  /*f920*/  STL [R1+0x6c0], R12 ;  /* 0x0006c00c01007387 */ /* 0x0001e40000100800 */
[----:B------:R-:W-:Y:S01]  /*f930*/  ISETP.GT.U32.AND P6, PT, R2, R178, PT ;  /* 0x000000b20200720c */ /* 0x000fe20003fc4070 */
[----:B------:R-:W-:-:S02]  /*f940*/  IMAD.MOV R8, RZ, RZ, -R8 ;  /* 0x000000ffff087224 */ /* 0x000fc400078e0a08 */
[----:B------:R-:W-:Y:S01]  /*f950*/  @!P0 IMAD.MOV R11, RZ, RZ, -R11 ;  /* 0x000000ffff0b8224 */ /* 0x000fe200078e0a0b */
[----:B------:R-:W-:Y:S01]  /*f960*/  ISETP.GE.AND P0, PT, R4, RZ, PT ;  /* 0x000000ff0400720c */ /* 0x000fe20003f06270 */
[----:B------:R-:W-:Y:S02]  /*f970*/  IMAD R7, R2, R8, R7 ;  /* 0x0000000802077224 */ /* 0x000fe400078e0207 */
[----:B------:R-:W-:Y:S01]  /*f980*/  @!P4 IMAD.IADD R3, R3, 0x1, -R2 ;  /* 0x000000010303c824 */ /* 0x000fe200078e0a02 */
[----:B------:R-:W-:Y:S01]  /*f990*/  ISETP.GE.AND P4, PT, R6, RZ, PT ;  /* 0x000000ff0600720c */ /* 0x000fe20003f86270 */
[----:B0-----:R-:W-:Y:S02]  /*f9a0*/  IMAD.MOV.U32 R12, RZ, RZ, R10 ;  /* 0x000000ffff0c7224 */ /* 0x001fe400078e000a */
[----:B------:R-:W-:-:S04]  /*f9b0*/  IMAD.HI.U32 R10, R9, R180, RZ ;  /* 0x000000b4090a7227 */ /* 0x000fc800078e00ff */
[----:B------:R-:W-:Y:S01]  /*f9c0*/  @!P2 IMAD.MOV R12, RZ, RZ, -R12 ;  /* 0x000000ffff0ca224 */ /* 0x000fe200078e0a0c */
[----:B------:R-:W-:Y:S01]  /*f9d0*/  ISETP.GT.U32.AND P2, PT, R2, R177, PT ;  /* 0x000000b10200720c */ /* 0x000fe20003f44070 */
[----:B------:R-:W-:Y:S01]  /*f9e0*/  @!P6 IMAD.IADD R178, R178, 0x1, -R2 ;  /* 0x00000001b2b2e824 */ /* 0x000fe200078e0a02 */
[C---:B------:R-:W-:Y:S01]  /*f9f0*/  ISETP.GT.U32.AND P6, PT, R2.reuse, R7, PT ;  /* 0x000000070200720c */ /* 0x040fe20003fc4070 */
[----:B------:R-:W-:Y:S01]  /*fa00*/  IMAD.MOV R10, RZ, RZ, -R10 ;  /* 0x000000ffff0a7224 */ /* 0x000fe200078e0a0a */
[----:B------:R0:W-:Y:S01]  /*fa10*/  STL [R1+0x69c], R12 ;  /* 0x00069c0c01007387 */ /* 0x0001e20000100800 */
[----:B------:R-:W-:Y:S02]  /*fa20*/  IMAD.MOV.U32 R13, RZ, RZ, R3 ;  /* 0x000000ffff0d7224 */ /* 0x000fe400078e0003 */
[----:B------:R-:W-:Y:S01]  /*fa30*/  IMAD R180, R2, R10, R180 ;  /* 0x0000000a02b47224 */ /* 0x000fe200078e02b4 */
[----:B------:R1:W-:Y:S01]  /*fa40*/  STL [R1+0x6a0], R11 ;  /* 0x0006a00b01007387 */ /* 0x0003e20000100800 */
[----:B------:R-:W-:-:S02]  /*fa50*/  @!P3 IMAD.MOV R13, RZ, RZ, -R13 ;  /* 0x000000ffff0db224 */ /* 0x000fc400078e0a0d */
[----:B------:R-:W-:Y:S01]  /*fa60*/  VIADD R10, R0, 0xce ;  /* 0x000000ce000a7836 */ /* 0x000fe20000000000 */
[C---:B------:R-:W-:Y:S01]  /*fa70*/  ISETP.GT.U32.AND P3, PT, R2.reuse, R180, PT ;  /* 0x000000b40200720c */ /* 0x040fe20003f64070 */
[--C-:B------:R-:W-:Y:S01]  /*fa80*/  @!P2 IMAD.IADD R177, R177, 0x1, -R2.reuse ;  /* 0x00000001b1b1a824 */ /* 0x100fe200078e0a02 */
[----:B------:R-:W-:Y:S01]  /*fa90*/  STL [R1+0x6b4], R13 ;  /* 0x0006b40d01007387 */ /* 0x000fe20000100800 */
[----:B------:R-:W-:Y:S01]  /*faa0*/  @!P6 IMAD.IADD R7, R7, 0x1, -R2 ;  /* 0x000000010707e824 */ /* 0x000fe200078e0a02 */
[----:B------:R-:W-:Y:S01]  /*fab0*/  IABS R8, R10 ;  /* 0x0000000a00087213 */ /* 0x000fe20000000000 */
[----:B0-----:R-:W-:Y:S01]  /*fac0*/  IMAD.MOV.U32 R12, RZ, RZ, R178 ;  /* 0x000000ffff0c7224 */ /* 0x001fe200078e00b2 */
[----:B------:R-:W-:Y:S01]  /*fad0*/  ISETP.GT.U32.AND P2, PT, R2, R177, PT ;  /* 0x000000b10200720c */ /* 0x000fe20003f44070 */
[----:B-1----:R-:W-:Y:S01]  /*fae0*/  VIADD R11, R0, 0xcf ;  /* 0x000000cf000b7836 */ /* 0x002fe20000000000 */
[----:B------:R-:W-:Y:S01]  /*faf0*/  ISETP.GT.U32.AND P6, PT, R2, R7, PT ;  /* 0x000000070200720c */ /* 0x000fe20003fc4070 */
[----:B------:R-:W-:-:S02]  /*fb00*/  @!P1 IMAD.MOV R12, RZ, RZ, -R12 ;  /* 0x000000ffff0c9224 */ /* 0x000fc400078e0a0c */
[----:B------:R-:W-:Y:S01]  /*fb10*/  VIADD R4, R0, 0xcd ;  /* 0x000000cd00047836 */ /* 0x000fe20000000000 */
[----:B------:R-:W-:Y:S01]  /*fb20*/  IABS R6, R11 ;  /* 0x0000000b00067213 */ /* 0x000fe20000000000 */
[--C-:B------:R-:W-:Y:S01]  /*fb30*/  @!P3 IMAD.IADD R180, R180, 0x1, -R2.reuse ;  /* 0x00000001b4b4b824 */ /* 0x100fe200078e0a02 */
[----:B------:R0:W-:Y:S01]  /*fb40*/  STL [R1+0x6b0], R12 ;  /* 0x0006b00c01007387 */ /* 0x0001e20000100800 */
[----:B------:R-:W-:Y:S01]  /*fb50*/  ISETP.GE.AND P1, PT, R11, RZ, PT ;  /* 0x000000ff0b00720c */ /* 0x000fe20003f26270 */
[----:B------:R-:W-:Y:S01]  /*fb60*/  IMAD.HI.U32 R188, R9, R185, RZ ;  /* 0x000000b909bc7227 */ /* 0x000fe200078e00ff */
[----:B------:R-:W-:Y:S02]  /*fb70*/  IABS R3, R4 ;  /* 0x0000000400037213 */ /* 0x000fe40000000000 */
[----:B------:R-:W-:Y:S01]  /*fb80*/  ISETP.GT.U32.AND P3, PT, R2, R180, PT ;  /* 0x000000b40200720c */ /* 0x000fe20003f64070 */
[----:B------:R-:W-:Y:S01]  /*fb90*/  @!P2 IMAD.IADD R177, R177, 0x1, -R2 ;  /* 0x00000001b1b1a824 */ /* 0x000fe200078e0a02 */
[----:B------:R-:W-:Y:S01]  /*fba0*/  ISETP.GE.AND P2, PT, R10, RZ, PT ;  /* 0x000000ff0a00720c */ /* 0x000fe20003f46270 */
[----:B------:R-:W-:-:S04]  /*fbb0*/  IMAD.HI.U32 R178, R9, R6, RZ ;  /* 0x0000000609b27227 */ /* 0x000fc800078e00ff */
[----:B0-----:R-:W-:Y:S02]  /*fbc0*/  IMAD.MOV.U32 R12, RZ, RZ, R177 ;  /* 0x000000ffff0c7224 */ /* 0x001fe400078e00b1 */
[----:B------:R-:W-:-:S04]  /*fbd0*/  IMAD.HI.U32 R10, R9, R8, RZ ;  /* 0x00000008090a7227 */ /* 0x000fc800078e00ff */
[----:B------:R-:W-:Y:S01]  /*fbe0*/  @!P5 IMAD.MOV R12, RZ, RZ, -R12 ;  /* 0x000000ffff0cd224 */ /* 0x000fe200078e0a0c */
[----:B------:R-:W-:Y:S01]  /*fbf0*/  ISETP.GE.AND P5, PT, R4, RZ, PT ;  /* 0x000000ff0400720c */ /* 0x000fe20003fa6270 */
[----:B------:R-:W-:Y:S02]  /*fc00*/  IMAD.MOV R178, RZ, RZ, -R178 ;  /* 0x000000ffffb27224 */ /* 0x000fe400078e0ab2 */
[----:B------:R-:W-:Y:S01]  /*fc10*/  IMAD.MOV R10, RZ, RZ, -R10 ;  /* 0x000000ffff0a7224 */ /* 0x000fe200078e0a0a */
[----:B------:R0:W-:Y:S01]  /*fc20*/  STL [R1+0x6a8], R12 ;  /* 0x0006a80c01007387 */ /* 0x0001e20000100800 */
[----:B------:R-:W-:Y:S02]  /*fc30*/  @!P6 IMAD.IADD R7, R7, 0x1, -R2 ;  /* 0x000000010707e824 */ /* 0x000fe400078e0a02 */
[C---:B------:R-:W-:Y:S02]  /*fc40*/  IMAD R6, R2.reuse, R178, R6 ;  /* 0x000000b202067224 */ /* 0x040fe400078e0206 */
[----:B------:R-:W-:-:S02]  /*fc50*/  IMAD R4, R2, R10, R8 ;  /* 0x0000000a02047224 */ /* 0x000fc400078e0208 */
[----:B------:R-:W-:Y:S01]  /*fc60*/  IMAD.HI.U32 R11, R9, R3, RZ ;  /* 0x00000003090b7227 */ /* 0x000fe200078e00ff */
[----:B------:R-:W-:-:S03]  /*fc70*/  ISETP.GT.U32.AND P6, PT, R2, R6, PT ;  /* 0x000000060200720c */ /* 0x000fc60003fc4070 */
[----:B0-----:R-:W-:Y:S02]  /*fc80*/  IMAD.MOV.U32 R12, RZ, RZ, R7 ;  /* 0x000000ffff0c7224 */ /* 0x001fe400078e0007 */
[----:B------:R-:W-:Y:S02]  /*fc90*/  IMAD.MOV R11, RZ, RZ, -R11 ;  /* 0x000000ffff0b7224 */ /* 0x000fe400078e0a0b */
[----:B------:R-:W-:Y:S01]  /*fca0*/  @!P0 IMAD.MOV R12, RZ, RZ, -R12 ;  /* 0x000000ffff0c8224 */ /* 0x000fe200078e0a0c */
[----:B------:R-:W-:Y:S01]  /*fcb0*/  ISETP.GT.U32.AND P0, PT, R2, R4, PT ;  /* 0x000000040200720c */ /* 0x000fe20003f04070 */
[----:B------:R-:W-:Y:S02]  /*fcc0*/  @!P3 IMAD.IADD R180, R180, 0x1, -R2 ;  /* 0x00000001b4b4b824 */ /* 0x000fe400078e0a02 */
[----:B------:R-:W-:Y:S01]  /*fcd0*/  IMAD R3, R2, R11, R3 ;  /* 0x0000000b02037224 */ /* 0x000fe200078e0203 */
[----:B------:R0:W-:Y:S01]  /*fce0*/  STL [R1+0x6ac], R12 ;  /* 0x0006ac0c01007387 */ /* 0x0001e20000100800 */
[----:B------:R-:W-:-:S02]  /*fcf0*/  VIADD R11, R0, 0xcc ;  /* 0x000000cc000b7836 */ /* 0x000fc40000000000 */
[--C-:B------:R-:W-:Y:S02]  /*fd00*/  @!P6 IMAD.IADD R6, R6, 0x1, -R2.reuse ;  /* 0x000000010606e824 */ /* 0x100fe400078e0a02 */
[C---:B------:R-:W-:Y:S01]  /*fd10*/  VIADD R7, R0.reuse, 0xcb ;  /* 0x000000cb00077836 */ /* 0x040fe20000000000 */
[----:B------:R-:W-:Y:S01]  /*fd20*/  ISETP.GE.AND P3, PT, R11, RZ, PT ;  /* 0x000000ff0b00720c */ /* 0x000fe20003f66270 */
[----:B------:R-:W-:Y:S01]  /*fd30*/  VIADD R10, R0, 0xc9 ;  /* 0x000000c9000a7836 */ /* 0x000fe20000000000 */
[----:B------:R-:W-:Y:S01]  /*fd40*/  ISETP.GT.U32.AND P6, PT, R2, R6, PT ;  /* 0x000000060200720c */ /* 0x000fe20003fc4070 */
[----:B------:R-:W-:Y:S01]  /*fd50*/  @!P0 IMAD.IADD R4, R4, 0x1, -R2 ;  /* 0x0000000104048824 */ /* 0x000fe200078e0a02 */
[----:B------:R-:W-:Y:S01]  /*fd60*/  IABS R11, R11 ;  /* 0x0000000b000b7213 */ /* 0x000fe20000000000 */
[----:B0-----:R-:W-:Y:S01]  /*fd70*/  IMAD.MOV.U32 R12, RZ, RZ, R180 ;  /* 0x000000ffff0c7224 */ /* 0x001fe200078e00b4 */
[----:B------:R-:W-:Y:S01]  /*fd80*/  IABS R177, R7 ;  /* 0x0000000700b17213 */ /* 0x000fe20000000000 */
[----:B------:R-:W-:Y:S01]  /*fd90*/  VIADD R8, R0, 0xca ;  /* 0x000000ca00087836 */ /* 0x000fe20000000000 */
[C---:B------:R-:W-:Y:S01]  /*fda0*/  ISETP.GT.U32.AND P0, PT, R2.reuse, R4, PT ;  /* 0x000000040200720c */ /* 0x040fe20003f04070 */
[----:B------:R-:W-:Y:S01]  /*fdb0*/  @!P4 IMAD.MOV R12, RZ, RZ, -R12 ;  /* 0x000000ffff0cc224 */ /* 0x000fe200078e0a0c */
[----:B------:R-:W-:Y:S01]  /*fdc0*/  ISETP.GT.U32.AND P4, PT, R2, R3, PT ;  /* 0x000000030200720c */ /* 0x000fe20003f84070 */
[----:B------:R-:W-:Y:S01]  /*fdd0*/  IMAD.HI.U32 R180, R9, R11, RZ ;  /* 0x0000000b09b47227 */ /* 0x000fe200078e00ff */
[----:B------:R-:W-:-:S02]  /*fde0*/  IABS R179, R10 ;  /* 0x0000000a00b37213 */ /* 0x000fc40000000000 */
[----:B------:R0:W-:Y:S01]  /*fdf0*/  STL [R1+0x6a4], R12 ;  /* 0x0006a40c01007387 */ /* 0x0001e20000100800 */
[----:B------:R-:W-:Y:S01]  /*fe00*/  IMAD.HI.U32 R181, R9, R177, RZ ;  /* 0x000000b109b57227 */ /* 0x000fe200078e00ff */
[----:B------:R-:W-:-:S03]  /*fe10*/  IABS R178, R8 ;  /* 0x0000000800b27213 */ /* 0x000fc60000000000 */
[----:B------:R-:W-:Y:S02]  /*fe20*/  IMAD.MOV R180, RZ, RZ, -R180 ;  /* 0x000000ffffb47224 */ /* 0x000fe400078e0ab4 */
[--C-:B------:R-:W-:Y:S01]  /*fe30*/  @!P6 IMAD.IADD R6, R6, 0x1, -R2.reuse ;  /* 0x000000010606e824 */ /* 0x100fe200078e0a02 */
[----:B------:R-:W-:Y:S01]  /*fe40*/  ISETP.GE.AND P6, PT, R7, RZ, PT ;  /* 0x000000ff0700720c */ /* 0x000fe20003fc6270 */
[--C-:B------:R-:W-:Y:S02]  /*fe50*/  @!P4 IMAD.IADD R3, R3, 0x1, -R2.reuse ;  /* 0x000000010303c824 */ /* 0x100fe400078e0a02 */
[----:B------:R-:W-:Y:S02]  /*fe60*/  IMAD.MOV R181, RZ, RZ, -R181 ;  /* 0x000000ffffb57224 */ /* 0x000fe400078e0ab5 */
[C---:B------:R-:W-:Y:S01]  /*fe70*/  IMAD R11, R2.reuse, R180, R11 ;  /* 0x000000b4020b7224 */ /* 0x040fe200078e020b */
[----:B------:R-:W-:Y:S01]  /*fe80*/  ISETP.GT.U32.AND P4, PT, R2, R3, PT ;  /* 0x000000030200720c */ /* 0x000fe20003f84070 */
[----:B------:R-:W-:-:S02]  /*fe90*/  @!P0 IMAD.IADD R4, R4, 0x1, -R2 ;  /* 0x0000000104048824 */ /* 0x000fc400078e0a02 */
[----:B------:R-:W-:Y:S01]  /*fea0*/  IMAD.MOV.U32 R13, RZ, RZ, R6 ;  /* 0x000000ffff0d7224 */ /* 0x000fe200078e0006 */
[C---:B------:R-:W-:Y:S01]  /*feb0*/  ISETP.GT.U32.AND P0, PT, R2.reuse, R11, PT ;  /* 0x0000000b0200720c */ /* 0x040fe20003f04070 */
[----:B------:R-:W-:Y:S02]  /*fec0*/  IMAD R177, R2, R181, R177 ;  /* 0x000000b502b17224 */ /* 0x000fe400078e02b1 */
[----:B0-----:R-:W-:Y:S02]  /*fed0*/  IMAD.MOV.U32 R12, RZ, RZ, R4 ;  /* 0x000000ffff0c7224 */ /* 0x001fe400078e0004 */
[----:B------:R-:W-:-:S04]  /*fee0*/  IMAD.HI.U32 R180, R9, R179, RZ ;  /* 0x000000b309b47227 */ /* 0x000fc800078e00ff */
[----:B------:R-:W-:Y:S01]  /*fef0*/  @!P1 IMAD.MOV R13, RZ, RZ, -R13 ;  /* 0x000000ffff0d9224 */ /* 0x000fe200078e0a0d */
[----:B------:R-:W-:Y:S01]  /*ff00*/  ISETP.GT.U32.AND P1, PT, R2, R177, PT ;  /* 0x000000b10200720c */ /* 0x000fe20003f24070 */
[----:B------:R-:W-:Y:S01]  /*ff10*/  @!P2 IMAD.MOV R12, RZ, RZ, -R12 ;  /* 0x000000ffff0ca224 */ /* 0x000fe200078e0a0c */
[----:B------:R-:W-:Y:S01]  /*ff20*/  ISETP.GE.AND P2, PT, R8, RZ, PT ;  /* 0x000000ff0800720c */ /* 0x000fe20003f46270 */
[----:B------:R-:W-:Y:S01]  /*ff30*/  IMAD.MOV R180, RZ, RZ, -R180 ;  /* 0x000000ffffb47224 */ /* 0x000fe200078e0ab4 */
[----:B------:R-:W-:Y:S01]  /*ff40*/  STL [R1+0x698], R13 ;  /* 0x0006980d01007387 */ /* 0x000fe20000100800 */
[----:B------:R-:W-:Y:S02]  /*ff50*/  @!P4 IMAD.IADD R3, R3, 0x1, -R2 ;  /* 0x000000010303c824 */ /* 0x000fe400078e0a02 */
[----:B------:R-:W-:Y:S01]  /*ff60*/  IMAD.HI.U32 R182, R9, R178, RZ ;  /* 0x000000b209b67227 */ /* 0x000fe200078e00ff */
[----:B------:R0:W-:Y:S03]  /*ff70*/  STL [R1+0x694], R12 ;  /* 0x0006940c01007387 */ /* 0x0001e60000100800 */
[----:B------:R-:W-:-:S02]  /*ff80*/  IMAD R4, R2, R180, R179 ;  /* 0x000000b402047224 */ /* 0x000fc400078e02b3 */
[----:B------:R-:W-:Y:S02]  /*ff90*/  IMAD.MOV R182, RZ, RZ, -R182 ;  /* 0x000000ffffb67224 */ /* 0x000fe400078e0ab6 */
[----:B------:R-:W-:Y:S02]  /*ffa0*/  VIADD R7, R0, 0xc8 ;  /* 0x000000c800077836 */ /* 0x000fe40000000000 */
[----:B------:R-:W-:Y:S02]  /*ffb0*/  @!P0 IMAD.IADD R11, R11, 0x1, -R2 ;  /* 0x000000010b0b8824 */ /* 0x000fe400078e0a02 */
[----:B0-----:R-:W-:Y:S01]  /*ffc0*/  IMAD.MOV.U32 R12, RZ, RZ, R3 ;  /* 0x000000ffff0c7224 */ /* 0x001fe200078e0003 */
[----:B------:R-:W-:Y:S01]  /*ffd0*/  IABS R179, R7 ;  /* 0x0000000700b37213 */ /* 0x000fe20000000000 */
[C---:B------:R-:W-:Y:S01]  /*ffe0*/  IMAD R6, R2.reuse, R182, R178 ;  /* 0x000000b602067224 */ /* 0x040fe200078e02b2 */
[C---:B------:R-:W-:Y:S01]  /*fff0*/  ISETP.GT.U32.AND P0, PT, R2.reuse, R11, PT ;  /* 0x0000000b0200720c */ /* 0x040fe20003f04070 */
[----:B------:R-:W-:Y:S01]  /*10000*/  @!P5 IMAD.MOV R12, RZ, RZ, -R12 ;  /* 0x000000ffff0cd224 */ /* 0x000fe200078e0a0c */
[C---:B------:R-:W-:Y:S01]  /*10010*/  ISETP.GT.U32.AND P5, PT, R2.reuse, R4, PT ;  /* 0x000000040200720c */ /* 0x040fe20003fa4070 */
[----:B------:R-:W-:Y:S01]  /*10020*/  @!P1 IMAD.IADD R177, R177, 0x1, -R2 ;  /* 0x00000001b1b19824 */ /* 0x000fe200078e0a02 */
[----:B------:R-:W-:Y:S01]  /*10030*/  ISETP.GT.U32.AND P4, PT, R2, R6, PT ;  /* 0x000000060200720c */ /* 0x000fe20003f84070 */
[----:B------:R-:W-:Y:S01]  /*10040*/  VIADD R8, R0, 0xc7 ;  /* 0x000000c700087836 */ /* 0x000fe20000000000 */
[----:B------:R0:W-:Y:S01]  /*10050*/  STL [R1+0x690], R12 ;  /* 0x0006900c01007387 */ /* 0x0001e20000100800 */
[----:B------:R-:W-:Y:S01]  /*10060*/  IMAD.HI.U32 R181, R9, R179, RZ ;  /* 0x000000b309b57227 */ /* 0x000fe200078e00ff */
[----:B------:R-:W-:-:S02]  /*10070*/  ISETP.GT.U32.AND P1, PT, R2, R177, PT ;  /* 0x000000b10200720c */ /* 0x000fc40003f24070 */
[----:B------:R-:W-:Y:S01]  /*10080*/  IABS R180, R8 ;  /* 0x0000000800b47213 */ /* 0x000fe20000000000 */
[----:B------:R-:W-:Y:S02]  /*10090*/  IMAD.MOV R181, RZ, RZ, -R181 ;  /* 0x000000ffffb57224 */ /* 0x000fe400078e0ab5 */
[--C-:B------:R-:W-:Y:S01]  /*100a0*/  @!P0 IMAD.IADD R11, R11, 0x1, -R2.reuse ;  /* 0x000000010b0b8824 */ /* 0x100fe200078e0a02 */
[----:B------:R-:W-:Y:S01]  /*100b0*/  ISETP.GE.AND P0, PT, R10, RZ, PT ;  /* 0x000000ff0a00720c */ /* 0x000fe20003f06270 */
[----:B------:R-:W-:Y:S02]  /*100c0*/  @!P5 IMAD.IADD R4, R4, 0x1, -R2 ;  /* 0x000000010404d824 */ /* 0x000fe400078e0a02 */
[C---:B------:R-:W-:Y:S02]  /*100d0*/  IMAD R179, R2.reuse, R181, R179 ;  /* 0x000000b502b37224 */ /* 0x040fe400078e02b3 */
[----:B------:R-:W-:Y:S01]  /*100e0*/  IMAD.HI.U32 R10, R9, R180, RZ ;  /* 0x000000b4090a7227 */ /* 0x000fe200078e00ff */
[----:B------:R-:W-:-:S03]  /*100f0*/  ISETP.GT.U32.AND P5, PT, R2, R4, PT ;  /* 0x000000040200720c */ /* 0x000fc60003fa4070 */
[--C-:B------:R-:W-:Y:S02]  /*10100*/  @!P4 IMAD.IADD R6, R6, 0x1, -R2.reuse ;  /* 0x000000010606c824 */ /* 0x100fe400078e0a02 */
[----:B------:R-:W-:Y:S01]  /*10110*/  @!P1 IMAD.IADD R177, R177, 0x1, -R2 ;  /* 0x00000001b1b19824 */ /* 0x000fe200078e0a02 */
[----:B------:R-:W-:Y:S01]  /*10120*/  ISETP.GT.U32.AND P1, PT, R2, R179, PT ;  /* 0x000000b30200720c */ /* 0x000fe20003f24070 */
[----:B------:R-:W-:Y:S01]  /*10130*/  VIADD R178, R0, 0xc6 ;  /* 0x000000c600b27836 */ /* 0x000fe20000000000 */
[C---:B------:R-:W-:Y:S01]  /*10140*/  ISETP.GT.U32.AND P4, PT, R2.reuse, R6, PT ;  /* 0x000000060200720c */ /* 0x040fe20003f84070 */
[----:B------:R-:W-:Y:S02]  /*10150*/  IMAD.MOV R10, RZ, RZ, -R10 ;  /* 0x000000ffff0a7224 */ /* 0x000fe400078e0a0a */
[----:B0-----:R-:W-:Y:S01]  /*10160*/  IMAD.MOV.U32 R12, RZ, RZ, R177 ;  /* 0x000000ffff0c7224 */ /* 0x001fe200078e00b1 */
[----:B------:R-:W-:Y:S01]  /*10170*/  IABS R3, R178 ;  /* 0x000000b200037213 */ /* 0x000fe20000000000 */
[----:B------:R-:W-:-:S02]  /*10180*/  IMAD R177, R2, R10, R180 ;  /* 0x0000000a02b17224 */ /* 0x000fc400078e02b4 */
[----:B------:R-:W-:Y:S02]  /*10190*/  IMAD.MOV.U32 R13, RZ, RZ, R11 ;  /* 0x000000ffff0d7224 */ /* 0x000fe400078e000b */
[----:B------:R-:W-:Y:S01]  /*101a0*/  @!P5 IMAD.IADD R4, R4, 0x1, -R2 ;  /* 0x000000010404d824 */ /* 0x000fe200078e0a02 */
[----:B------:R-:W-:Y:S01]  /*101b0*/  ISETP.GT.U32.AND P5, PT, R2, R177, PT ;  /* 0x000000b10200720c */ /* 0x000fe20003fa4070 */
[----:B------:R-:W-:-:S04]  /*101c0*/  IMAD.HI.U32 R11, R9, R3, RZ ;  /* 0x00000003090b7227 */ /* 0x000fc800078e00ff */
[----:B------:R-:W-:Y:S02]  /*101d0*/  @!P1 IMAD.IADD R179, R179, 0x1, -R2 ;  /* 0x00000001b3b39824 */ /* 0x000fe400078e0a02 */
[----:B------:R-:W-:Y:S02]  /*101e0*/  IMAD.MOV R11, RZ, RZ, -R11 ;  /* 0x000000ffff0b7224 */ /* 0x000fe400078e0a0b */
[----:B------:R-:W-:Y:S01]  /*101f0*/  @!P3 IMAD.MOV R13, RZ, RZ, -R13 ;  /* 0x000000ffff0db224 */ /* 0x000fe200078e0a0d */
[----:B------:R-:W-:Y:S01]  /*10200*/  ISETP.GT.U32.AND P1, PT, R2, R179, PT ;  /* 0x000000b30200720c */ /* 0x000fe20003f24070 */
[----:B------:R-:W-:Y:S01]  /*10210*/  @!P6 IMAD.MOV R12, RZ, RZ, -R12 ;  /* 0x000000ffff0ce224 */ /* 0x000fe200078e0a0c */
[----:B------:R-:W-:Y:S01]  /*10220*/  ISETP.GE.AND P3, PT, R7, RZ, PT ;  /* 0x000000ff0700720c */ /* 0x000fe20003f66270 */
[--C-:B------:R-:W-:Y:S01]  /*10230*/  @!P4 IMAD.IADD R6, R6, 0x1, -R2.reuse ;  /* 0x000000010606c824 */ /* 0x100fe200078e0a02 */
[----:B------:R-:W-:Y:S01]  /*10240*/  ISETP.GE.AND P4, PT, R178, RZ, PT ;  /* 0x000000ffb200720c */ /* 0x000fe20003f86270 */
[----:B------:R-:W-:Y:S01]  /*10250*/  IMAD R178, R2, R11, R3 ;  /* 0x0000000b02b27224 */ /* 0x000fe200078e0203 */
[----:B------:R-:W-:Y:S01]  /*10260*/  STL [R1+0x68c], R13 ;  /* 0x00068c0d01007387 */ /* 0x000fe20000100800 */
[----:B------:R-:W-:Y:S01]  /*10270*/  VIADD R3, R0, 0xc5 ;  /* 0x000000c500037836 */ /* 0x000fe20000000000 */
[----:B------:R-:W-:Y:S01]  /*10280*/  ISETP.GE.AND P6, PT, R8, RZ, PT ;  /* 0x000000ff0800720c */ /* 0x000fe20003fc6270 */
[----:B------:R-:W-:Y:S01]  /*10290*/  @!P5 IMAD.IADD R177, R177, 0x1, -R2 ;  /* 0x00000001b1b1d824 */ /* 0x000fe200078e0a02 */
[----:B------:R0:W-:Y:S01]  /*102a0*/  STL [R1+0x678], R12 ;  /* 0x0006780c01007387 */ /* 0x0001e20000100800 */
[----:B------:R-:W-:Y:S01]  /*102b0*/  IMAD.MOV.U32 R7, RZ, RZ, R4 ;  /* 0x000000ffff077224 */ /* 0x000fe200078e0004 */
[----:B------:R-:W-:Y:S01]  /*102c0*/  IABS R180, R3 ;  /* 0x0000000300b47213 */ /* 0x000fe20000000000 */
[----:B------:R-:W-:Y:S01]  /*102d0*/  @!P1 IMAD.IADD R179, R179, 0x1, -R2 ;  /* 0x00000001b3b39824 */ /* 0x000fe200078e0a02 */
[C---:B------:R-:W-:Y:S01]  /*102e0*/  ISETP.GT.U32.AND P5, PT, R2.reuse, R177, PT ;  /* 0x000000b10200720c */ /* 0x040fe20003fa4070 */
[----:B------:R-:W-:Y:S01]  /*102f0*/  @!P0 IMAD.MOV R7, RZ, RZ, -R7 ;  /* 0x000000ffff078224 */ /* 0x000fe200078e0a07 */
[----:B------:R-:W-:Y:S01]  /*10300*/  ISETP.GT.U32.AND P1, PT, R2, R178, PT ;  /* 0x000000b20200720c */ /* 0x000fe20003f24070 */
[----:B------:R-:W-:-:S04]  /*10310*/  IMAD.HI.U32 R11, R9, R180, RZ ;  /* 0x000000b4090b7227 */ /* 0x000fc800078e00ff */
[----:B0-----:R-:W-:Y:S02]  /*10320*/  IMAD.MOV.U32 R12, RZ, RZ, R6 ;  /* 0x000000ffff0c7224 */ /* 0x001fe400078e0006 */
[----:B------:R-:W-:Y:S02]  /*10330*/  VIADD R6, R0, 0xc4 ;  /* 0x000000c400067836 */ /* 0x000fe40000000000 */
[----:B------:R-:W-:Y:S02]  /*10340*/  IMAD.MOV R11, RZ, RZ, -R11 ;  /* 0x000000ffff0b7224 */ /* 0x000fe400078e0a0b */
[----:B------:R-:W-:Y:S01]  /*10350*/  @!P5 IMAD.IADD R177, R177, 0x1, -R2 ;  /* 0x00000001b1b1d824 */ /* 0x000fe200078e0a02 */
[----:B------:R-:W-:Y:S01]  /*10360*/  IABS R4, R6 ;  /* 0x0000000600047213 */ /* 0x000fe20000000000 */
[----:B------:R-:W-:Y:S01]  /*10370*/  IMAD R180, R2, R11, R180 ;  /* 0x0000000b02b47224 */ /* 0x000fe200078e02b4 */
[----:B------:R-:W-:Y:S01]  /*10380*/  ISETP.GE.AND P0, PT, R6, RZ, PT ;  /* 0x000000ff0600720c */ /* 0x000fe20003f06270 */
[----:B------:R-:W-:-:S02]  /*10390*/  IMAD.MOV.U32 R13, RZ, RZ, R179 ;  /* 0x000000ffff0d7224 */ /* 0x000fc400078e00b3 */
[----:B------:R-:W-:Y:S01]  /*103a0*/  IMAD.HI.U32 R6, R9, R4, RZ ;  /* 0x0000000409067227 */ /* 0x000fe200078e00ff */
[----:B------:R-:W-:-:S03]  /*103b0*/  ISETP.GT.U32.AND P5, PT, R2, R180, PT ;  /* 0x000000b40200720c */ /* 0x000fc60003fa4070 */
[----:B------:R-:W-:Y:S02]  /*103c0*/  IMAD.MOV R6, RZ, RZ, -R6 ;  /* 0x000000ffff067224 */ /* 0x000fe400078e0a06 */
[----:B------:R-:W-:Y:S02]  /*103d0*/  @!P1 IMAD.IADD R178, R178, 0x1, -R2 ;  /* 0x00000001b2b29824 */ /* 0x000fe400078e0a02 */
[C---:B------:R-:W-:Y:S02]  /*103e0*/  IMAD R4, R2.reuse, R6, R4 ;  /* 0x0000000602047224 */ /* 0x040fe400078e0204 */
[----:B------:R-:W-:Y:S01]  /*103f0*/  @!P3 IMAD.MOV R13, RZ, RZ, -R13 ;  /* 0x000000ffff0db224 */ /* 0x000fe200078e0a0d */
[C---:B------:R-:W-:Y:S01]  /*10400*/  ISETP.GT.U32.AND P1, PT, R2.reuse, R178, PT ;  /* 0x000000b20200720c */ /* 0x040fe20003f24070 */
[----:B------:R-:W-:Y:S01]  /*10410*/  @!P2 IMAD.MOV R12, RZ, RZ, -R12 ;  /* 0x000000ffff0ca224 */ /* 0x000fe200078e0a0c */
[----:B------:R-:W-:Y:S01]  /*10420*/  ISETP.GT.U32.AND P3, PT, R2, R4, PT ;  /* 0x000000040200720c */ /* 0x000fe20003f64070 */
[C---:B------:R-:W-:Y:S01]  /*10430*/  VIADD R10, R0.reuse, 0xc2 ;  /* 0x000000c2000a7836 */ /* 0x040fe20000000000 */
[----:B------:R-:W-:Y:S01]  /*10440*/  ISETP.GE.AND P2, PT, R3, RZ, PT ;  /* 0x000000ff0300720c */ /* 0x000fe20003f46270 */
[----:B------:R-:W-:Y:S01]  /*10450*/  VIADD R3, R0, 0xc3 ;  /* 0x000000c300037836 */ /* 0x000fe20000000000 */
[----:B------:R0:W-:Y:S01]  /*10460*/  STL [R1+0x684], R12 ;  /* 0x0006840c01007387 */ /* 0x0001e20000100800 */
[----:B------:R-:W-:Y:S01]  /*10470*/  @!P5 IMAD.IADD R180, R180, 0x1, -R2 ;  /* 0x00000001b4b4d824 */ /* 0x000fe200078e0a02 */
[----:B------:R-:W-:Y:S01]  /*10480*/  IABS R8, R10 ;  /* 0x0000000a00087213 */ /* 0x000fe20000000000 */
[----:B------:R-:W-:Y:S01]  /*10490*/  VIADD R179, R0, 0xbe ;  /* 0x000000be00b37836 */ /* 0x000fe20000000000 */
[----:B------:R1:W-:Y:S01]  /*104a0*/  STL [R1+0x688], R7 ;  /* 0x0006880701007387 */ /* 0x0003e20000100800 */
[----:B------:R-:W-:Y:S01]  /*104b0*/  IMAD.MOV R188, RZ, RZ, -R188 ;  /* 0x000000ffffbc7224 */ /* 0x000fe200078e0abc */
[----:B------:R-:W-:Y:S01]  /*104c0*/  ISETP.GT.U32.AND P5, PT, R2, R180, PT ;  /* 0x000000b40200720c */ /* 0x000fe20003fa4070 */
[--C-:B------:R-:W-:Y:S01]  /*104d0*/  @!P1 IMAD.IADD R178, R178, 0x1, -R2.reuse ;  /* 0x00000001b2b29824 */ /* 0x100fe200078e0a02 */
[----:B------:R-:W-:Y:S01]  /*104e0*/  ISETP.GE.AND P1, PT, R10, RZ, PT ;  /* 0x000000ff0a00720c */ /* 0x000fe20003f26270 */
[----:B------:R-:W-:Y:S01]  /*104f0*/  @!P3 IMAD.IADD R4, R4, 0x1, -R2 ;  /* 0x000000010404b824 */ /* 0x000fe200078e0a02 */
[----:B------:R-:W-:Y:S01]  /*10500*/  IABS R181, R179 ;  /* 0x000000b300b57213 */ /* 0x000fe20000000000 */
[----:B0-----:R-:W-:Y:S01]  /*10510*/  IMAD.MOV.U32 R12, RZ, RZ, R177 ;  /* 0x000000ffff0c7224 */ /* 0x001fe200078e00b1 */
[----:B------:R-:W-:Y:S01]  /*10520*/  STL [R1+0x67c], R13 ;  /* 0x00067c0d01007387 */ /* 0x000fe20000100800 */
[----:B------:R-:W-:Y:S01]  /*10530*/  IMAD.HI.U32 R6, R9, R8, RZ ;  /* 0x0000000809067227 */ /* 0x000fe200078e00ff */
[----:B-1----:R-:W-:-:S02]  /*10540*/  IABS R7, R3 ;  /* 0x0000000300077213 */ /* 0x002fc40000000000 */
[----:B------:R-:W-:Y:S01]  /*10550*/  ISETP.GT.U32.AND P3, PT, R2, R4, PT ;  /* 0x000000040200720c */ /* 0x000fe20003f64070 */
[----:B------:R-:W-:Y:S02]  /*10560*/  VIADD R10, R0, 0xc1 ;  /* 0x000000c1000a7836 */ /* 0x000fe40000000000 */
[----:B------:R-:W-:-:S03]  /*10570*/  IMAD.HI.U32 R11, R9, R7, RZ ;  /* 0x00000007090b7227 */ /* 0x000fc600078e00ff */
[----:B------:R-:W-:Y:S01]  /*10580*/  IABS R182, R10 ;  /* 0x0000000a00b67213 */ /* 0x000fe20000000000 */
[----:B------:R-:W-:Y:S02]  /*10590*/  IMAD.MOV R11, RZ, RZ, -R11 ;  /* 0x000000ffff0b7224 */ /* 0x000fe400078e0a0b */
[----:B------:R-:W-:Y:S01]  /*105a0*/  @!P6 IMAD.MOV R12, RZ, RZ, -R12 ;  /* 0x000000ffff0ce224 */ /* 0x000fe200078e0a0c */
[----:B------:R-:W-:Y:S01]  /*105b0*/  ISETP.GE.AND P6, PT, R3, RZ, PT ;  /* 0x000000ff0300720c */ /* 0x000fe20003fc6270 */
[----:B------:R-:W-:Y:S02]  /*105c0*/  IMAD.MOV R6, RZ, RZ, -R6 ;  /* 0x000000ffff067224 */ /* 0x000fe400078e0a06 */
[----:B------:R-:W-:Y:S01]  /*105d0*/  IMAD R3, R2, R11, R7 ;  /* 0x0000000b02037224 */ /* 0x000fe200078e0207 */
        /* <DEDUP_REMOVED lines=20> */
[----:B------:R-:W-:Y:S01]  /*10720*/  IMAD.HI.U32 R183, R9, R181, RZ ;  /* 0x000000b509b77227 */ /* 0x000fe200078e00ff */
[----:B------:R-:W-:-:S03]  /*10730*/  IABS R7, R11 ;  /* 0x0000000b00077213 */ /* 0x000fc60000000000 */
[----:B------:R-:W-:Y:S01]  /*10740*/  @!P5 IMAD.IADD R182, R182, 0x1, -R2 ;  /* 0x00000001b6b6d824 */ /* 0x000fe200078e0a02 */
[----:B------:R-:W-:Y:S01]  /*10750*/  ISETP.GT.U32.AND P5, PT, R2, R3, PT ;  /* 0x000000030200720c */ /* 0x000fe20003fa4070 */
[----:B------:R-:W-:-:S04]  /*10760*/  IMAD.HI.U32 R6, R9, R7, RZ ;  /* 0x0000000709067227 */ /* 0x000fc800078e00ff */
[----:B------:R-:W-:Y:S01]  /*10770*/  @!P3 IMAD.IADD R186, R186, 0x1, -R2 ;  /* 0x00000001babab824 */ /* 0x000fe200078e0a02 */
[C---:B------:R-:W-:Y:S01]  /*10780*/  ISETP.GT.U32.AND P3, PT, R2.reuse, R182, PT ;  /* 0x000000b60200720c */ /* 0x040fe20003f64070 */
[C---:B------:R-:W-:Y:S02]  /*10790*/  IMAD R185, R2.reuse, R188, R185 ;  /* 0x000000bc02b97224 */ /* 0x040fe400078e02b9 */
[----:B------:R-:W-:Y:S02]  /*107a0*/  IMAD.MOV R6, RZ, RZ, -R6 ;  /* 0x000000ffff067224 */ /* 0x000fe400078e0a06 */
[----:B------:R-:W-:Y:S01]  /*107b0*/  @!P4 IMAD.MOV R12, RZ, RZ, -R12 ;  /* 0x000000ffff0cc224 */ /* 0x000fe200078e0a0c */
[C---:B------:R-:W-:Y:S01]  /*107c0*/  ISETP.GT.U32.AND P4, PT, R2.reuse, R8, PT ;  /* 0x000000080200720c */ /* 0x040fe20003f84070 */
[----:B------:R-:W-:Y:S02]  /*107d0*/  IMAD.MOV R183, RZ, RZ, -R183 ;  /* 0x000000ffffb77224 */ /* 0x000fe400078e0ab7 */
[C---:B------:R-:W-:Y:S01]  /*107e0*/  IMAD R6, R2.reuse, R6, R7 ;  /* 0x0000000602067224 */ /* 0x040fe200078e0207 */
[----:B------:R0:W-:Y:S01]  /*107f0*/  STL [R1+0x660], R12 ;  /* 0x0006600c01007387 */ /* 0x0001e20000100800 */
[----:B------:R-:W-:Y:S01]  /*10800*/  @!P0 IMAD.MOV R4, RZ, RZ, -R4 ;  /* 0x000000ffff048224 */ /* 0x000fe200078e0a04 */
[C---:B------:R-:W-:Y:S01]  /*10810*/  ISETP.GT.U32.AND P0, PT, R2.reuse, R185, PT ;  /* 0x000000b90200720c */ /* 0x040fe20003f04070 */
[----:B------:R-:W-:-:S02]  /*10820*/  IMAD R181, R2, R183, R181 ;  /* 0x000000b702b57224 */ /* 0x000fc400078e02b5 */
[----:B------:R-:W-:Y:S02]  /*10830*/  VIADD R183, R0, 0xbc ;  /* 0x000000bc00b77836 */ /* 0x000fe40000000000 */
[--C-:B------:R-:W-:Y:S01]  /*10840*/  @!P3 IMAD.IADD R182, R182, 0x1, -R2.reuse ;  /* 0x00000001b6b6b824 */ /* 0x100fe200078e0a02 */
[C---:B------:R-:W-:Y:S01]  /*10850*/  ISETP.GT.U32.AND P3, PT, R2.reuse, R6, PT ;  /* 0x000000060200720c */ /* 0x040fe20003f64070 */
[----:B------:R-:W-:Y:S01]  /*10860*/  @!P5 IMAD.IADD R3, R3, 0x1, -R2 ;  /* 0x000000010303d824 */ /* 0x000fe200078e0a02 */
[----:B------:R-:W-:Y:S01]  /*10870*/  IABS R178, R183 ;  /* 0x000000b700b27213 */ /* 0x000fe20000000000 */
[----:B0-----:R-:W-:Y:S01]  /*10880*/  IMAD.MOV.U32 R12, RZ, RZ, R180 ;  /* 0x000000ffff0c7224 */ /* 0x001fe200078e00b4 */
[----:B------:R-:W-:Y:S01]  /*10890*/  ISETP.GT.U32.AND P5, PT, R2, R181, PT ;  /* 0x000000b50200720c */ /* 0x000fe20003fa4070 */
[----:B------:R-:W-:Y:S02]  /*108a0*/  VIADD R7, R0, 0xbb ;  /* 0x000000bb00077836 */ /* 0x000fe40000000000 */
[----:B------:R-:W-:Y:S01]  /*108b0*/  @!P2 IMAD.MOV R12, RZ, RZ, -R12 ;  /* 0x000000ffff0ca224 */ /* 0x000fe200078e0a0c */
[----:B------:R-:W-:Y:S01]  /*108c0*/  ISETP.GT.U32.AND P2, PT, R2, R186, PT ;  /* 0x000000ba0200720c */ /* 0x000fe20003f44070 */
[--C-:B------:R-:W-:Y:S01]  /*108d0*/  @!P4 IMAD.IADD R8, R8, 0x1, -R2.reuse ;  /* 0x000000010808c824 */ /* 0x100fe200078e0a02 */
[----:B------:R-:W-:Y:S01]  /*108e0*/  ISETP.GE.AND P4, PT, R10, RZ, PT ;  /* 0x000000ff0a00720c */ /* 0x000fe20003f86270 */
[----:B------:R-:W-:Y:S01]  /*108f0*/  IMAD.MOV.U32 R13, RZ, RZ, R3 ;  /* 0x000000ffff0d7224 */ /* 0x000fe200078e0003 */
[----:B------:R-:W-:Y:S01]  /*10900*/  STL [R1+0x65c], R12 ;  /* 0x00065c0c01007387 */ /* 0x000fe20000100800 */
[--C-:B------:R-:W-:Y:S01]  /*10910*/  @!P0 IMAD.IADD R185, R185, 0x1, -R2.reuse ;  /* 0x00000001b9b98824 */ /* 0x100fe200078e0a02 */
[----:B------:R-:W-:Y:S01]  /*10920*/  IABS R180, R7 ;  /* 0x0000000700b47213 */ /* 0x000fe20000000000 */
[----:B------:R-:W-:Y:S01]  /*10930*/  @!P6 IMAD.MOV R13, RZ, RZ, -R13 ;  /* 0x000000ffff0de224 */ /* 0x000fe200078e0a0d */
[----:B------:R0:W-:Y:S01]  /*10940*/  STL [R1+0x658], R4 ;  /* 0x0006580401007387 */ /* 0x0001e20000100800 */
[----:B------:R-:W-:Y:S01]  /*10950*/  @!P3 IMAD.IADD R6, R6, 0x1, -R2 ;  /* 0x000000010606b824 */ /* 0x000fe200078e0a02 */
[----:B------:R-:W-:Y:S01]  /*10960*/  ISETP.GT.U32.AND P3, PT, R2, R185, PT ;  /* 0x000000b90200720c */ /* 0x000fe20003f64070 */
[----:B------:R-:W-:Y:S01]  /*10970*/  IMAD.HI.U32 R10, R9, R180, RZ ;  /* 0x000000b4090a7227 */ /* 0x000fe200078e00ff */
[----:B------:R1:W-:Y:S01]  /*10980*/  STL [R1+0x628], R13 ;  /* 0x0006280d01007387 */ /* 0x0003e20000100800 */
[----:B------:R-:W-:-:S02]  /*10990*/  ISETP.GE.AND P0, PT, R184, RZ, PT ;  /* 0x000000ffb800720c */ /* 0x000fc40003f06270 */
[----:B------:R-:W-:Y:S01]  /*109a0*/  @!P2 IMAD.IADD R186, R186, 0x1, -R2 ;  /* 0x00000001babaa824 */ /* 0x000fe200078e0a02 */
[----:B------:R-:W-:Y:S01]  /*109b0*/  ISETP.GE.AND P2, PT, R177, RZ, PT ;  /* 0x000000ffb100720c */ /* 0x000fe20003f46270 */
[----:B------:R-:W-:Y:S01]  /*109c0*/  IMAD.MOV R10, RZ, RZ, -R10 ;  /* 0x000000ffff0a7224 */ /* 0x000fe200078e0a0a */
[----:B------:R-:W-:Y:S01]  /*109d0*/  ISETP.GT.U32.AND P6, PT, R2, R6, PT ;  /* 0x000000060200720c */ /* 0x000fe20003fc4070 */
[----:B0-----:R-:W-:-:S04]  /*109e0*/  IMAD.HI.U32 R4, R9, R178, RZ ;  /* 0x000000b209047227 */ /* 0x001fc800078e00ff */
[----:B------:R-:W-:Y:S02]  /*109f0*/  IMAD.MOV R4, RZ, RZ, -R4 ;  /* 0x000000ffff047224 */ /* 0x000fe400078e0a04 */
[----:B-1----:R-:W-:Y:S02]  /*10a00*/  IMAD.MOV.U32 R13, RZ, RZ, R182 ;  /* 0x000000ffff0d7224 */ /* 0x002fe400078e00b6 */
[C---:B------:R-:W-:Y:S02]  /*10a10*/  IMAD R4, R2.reuse, R4, R178 ;  /* 0x0000000402047224 */ /* 0x040fe400078e02b2 */
[----:B------:R-:W-:Y:S02]  /*10a20*/  IMAD.MOV.U32 R12, RZ, RZ, R8 ;  /* 0x000000ffff0c7224 */ /* 0x000fe400078e0008 */
[----:B------:R-:W-:Y:S01]  /*10a30*/  @!P4 IMAD.MOV R13, RZ, RZ, -R13 ;  /* 0x000000ffff0dc224 */ /* 0x000fe200078e0a0d */
[C---:B------:R-:W-:Y:S01]  /*10a40*/  ISETP.GT.U32.AND P4, PT, R2.reuse, R4, PT ;  /* 0x000000040200720c */ /* 0x040fe20003f84070 */
[----:B------:R-:W-:-:S02]  /*10a50*/  IMAD R10, R2, R10, R180 ;  /* 0x0000000a020a7224 */ /* 0x000fc400078e02b4 */
[----:B------:R-:W-:Y:S02]  /*10a60*/  @!P1 IMAD.MOV R12, RZ, RZ, -R12 ;  /* 0x000000ffff0c9224 */ /* 0x000fe400078e0a0c */
[----:B------:R-:W-:Y:S02]  /*10a70*/  VIADD R3, R0, 0xba ;  /* 0x000000ba00037836 */ /* 0x000fe40000000000 */
[--C-:B------:R-:W-:Y:S01]  /*10a80*/  @!P3 IMAD.IADD R185, R185, 0x1, -R2.reuse ;  /* 0x00000001b9b9b824 */ /* 0x100fe200078e0a02 */
[----:B------:R0:W-:Y:S01]  /*10a90*/  STL [R1+0x60c], R12 ;  /* 0x00060c0c01007387 */ /* 0x0001e20000100800 */
[--C-:B------:R-:W-:Y:S01]  /*10aa0*/  @!P5 IMAD.IADD R181, R181, 0x1, -R2.reuse ;  /* 0x00000001b5b5d824 */ /* 0x100fe200078e0a02 */
[----:B------:R-:W-:Y:S01]  /*10ab0*/  ISETP.GT.U32.AND P3, PT, R2, R10, PT ;  /* 0x0000000a0200720c */ /* 0x000fe20003f64070 */
[--C-:B------:R-:W-:Y:S01]  /*10ac0*/  @!P6 IMAD.IADD R6, R6, 0x1, -R2.reuse ;  /* 0x000000010606e824 */ /* 0x100fe200078e0a02 */
[----:B------:R-:W-:Y:S01]  /*10ad0*/  ISETP.GE.AND P5, PT, R179, RZ, PT ;  /* 0x000000ffb300720c */ /* 0x000fe20003fa6270 */
[----:B------:R1:W-:Y:S01]  /*10ae0*/  STL [R1+0x5f4], R13 ;  /* 0x0005f40d01007387 */ /* 0x0003e20000100800 */
[----:B------:R-:W-:Y:S01]  /*10af0*/  IABS R179, R3 ;  /* 0x0000000300b37213 */ /* 0x000fe20000000000 */
[----:B------:R-:W-:Y:S01]  /*10b00*/  @!P4 IMAD.IADD R4, R4, 0x1, -R2 ;  /* 0x000000010404c824 */ /* 0x000fe200078e0a02 */
[----:B------:R-:W-:Y:S01]  /*10b10*/  ISETP.GT.U32.AND P1, PT, R2, R181, PT ;  /* 0x000000b50200720c */ /* 0x000fe20003f24070 */
[----:B------:R-:W-:Y:S01]  /*10b20*/  VIADD R8, R0, 0xb9 ;  /* 0x000000b900087836 */ /* 0x000fe20000000000 */
[----:B------:R-:W-:Y:S01]  /*10b30*/  ISETP.GE.AND P6, PT, R7, RZ, PT ;  /* 0x000000ff0700720c */ /* 0x000fe20003fc6270 */
[----:B0-----:R-:W-:Y:S01]  /*10b40*/  IMAD.MOV.U32 R12, RZ, RZ, R186 ;  /* 0x000000ffff0c7224 */ /* 0x001fe200078e00ba */
[----:B------:R-:W-:Y:S01]  /*10b50*/  ISETP.GE.AND P4, PT, R3, RZ, PT ;  /* 0x000000ff0300720c */ /* 0x000fe20003f86270 */
[----:B------:R-:W-:Y:S01]  /*10b60*/  IMAD.HI.U32 R7, R9, R179, RZ ;  /* 0x000000b309077227 */ /* 0x000fe200078e00ff */
[----:B------:R-:W-:-:S03]  /*10b70*/  IABS R182, R8 ;  /* 0x0000000800b67213 */ /* 0x000fc60000000000 */
[----:B------:R-:W-:Y:S01]  /*10b80*/  @!P2 IMAD.MOV R12, RZ, RZ, -R12 ;  /* 0x000000ffff0ca224 */ /* 0x000fe200078e0a0c */
[----:B------:R-:W-:Y:S01]  /*10b90*/  ISETP.GE.AND P2, PT, R11, RZ, PT ;  /* 0x000000ff0b00720c */ /* 0x000fe20003f46270 */
[----:B-1----:R-:W-:Y:S02]  /*10ba0*/  IMAD.MOV.U32 R13, RZ, RZ, R185 ;  /* 0x000000ffff0d7224 */ /* 0x002fe400078e00b9 */
[----:B------:R-:W-:Y:S01]  /*10bb0*/  IMAD.MOV R7, RZ, RZ, -R7 ;  /* 0x000000ffff077224 */ /* 0x000fe200078e0a07 */
[----:B------:R0:W-:Y:S01]  /*10bc0*/  STL [R1+0x5ec], R12 ;  /* 0x0005ec0c01007387 */ /* 0x0001e20000100800 */
[----:B------:R-:W-:Y:S01]  /*10bd0*/  @!P0 IMAD.MOV R13, RZ, RZ, -R13 ;  /* 0x000000ffff0d8224 */ /* 0x000fe200078e0a0d */
[----:B------:R-:W-:Y:S01]  /*10be0*/  ISETP.GT.U32.AND P0, PT, R2, R4, PT ;  /* 0x000000040200720c */ /* 0x000fe20003f04070 */
[----:B------:R-:W-:Y:S02]  /*10bf0*/  @!P3 IMAD.IADD R10, R10, 0x1, -R2 ;  /* 0x000000010a0ab824 */ /* 0x000fe400078e0a02 */
[C---:B------:R-:W-:Y:S01]  /*10c00*/  IMAD R179, R2.reuse, R7, R179 ;  /* 0x0000000702b37224 */ /* 0x040fe200078e02b3 */
[----:B------:R-:W-:Y:S01]  /*10c10*/  STL [R1+0x5bc], R13 ;  /* 0x0005bc0d01007387 */ /* 0x000fe20000100800 */
[----:B------:R-:W-:Y:S01]  /*10c20*/  IMAD.MOV.U32 R11, RZ, RZ, R6 ;  /* 0x000000ffff0b7224 */ /* 0x000fe200078e0006 */
[----:B------:R-:W-:Y:S01]  /*10c30*/  ISETP.GT.U32.AND P3, PT, R2, R10, PT ;  /* 0x0000000a0200720c */ /* 0x000fe20003f64070 */
[----:B------:R-:W-:Y:S01]  /*10c40*/  @!P1 IMAD.IADD R181, R181, 0x1, -R2 ;  /* 0x00000001b5b59824 */ /* 0x000fe200078e0a02 */
[----:B------:R-:W-:Y:S01]  /*10c50*/  ISETP.GE.AND P1, PT, R183, RZ, PT ;  /* 0x000000ffb700720c */ /* 0x000fe20003f26270 */
[----:B------:R-:W-:-:S04]  /*10c60*/  IMAD.HI.U32 R3, R9, R182, RZ ;  /* 0x000000b609037227 */ /* 0x000fc800078e00ff */
[----:B------:R-:W-:Y:S01]  /*10c70*/  @!P2 IMAD.MOV R11, RZ, RZ, -R11 ;  /* 0x000000ffff0ba224 */ /* 0x000fe200078e0a0b */
[----:B------:R-:W-:Y:S01]  /*10c80*/  ISETP.GT.U32.AND P2, PT, R2, R179, PT ;  /* 0x000000b30200720c */ /* 0x000fe20003f44070 */
[----:B0-----:R-:W-:Y:S02]  /*10c90*/  IMAD.MOV.U32 R12, RZ, RZ, R181 ;  /* 0x000000ffff0c7224 */ /* 0x001fe400078e00b5 */
[----:B------:R-:W-:Y:S02]  /*10ca0*/  IMAD.MOV R3, RZ, RZ, -R3 ;  /* 0x000000ffff037224 */ /* 0x000fe400078e0a03 */
[----:B------:R-:W-:Y:S02]  /*10cb0*/  @!P0 IMAD.IADD R4, R4, 0x1, -R2 ;  /* 0x0000000104048824 */ /* 0x000fe400078e0a02 */
[----:B------:R-:W-:Y:S01]  /*10cc0*/  @!P5 IMAD.MOV R12, RZ, RZ, -R12 ;  /* 0x000000ffff0cd224 */ /* 0x000fe200078e0a0c */
[----:B------:R-:W-:Y:S01]  /*10cd0*/  ISETP.GE.AND P5, PT, R8, RZ, PT ;  /* 0x000000ff0800720c */ /* 0x000fe20003fa6270 */
[----:B------:R-:W-:-:S02]  /*10ce0*/  IMAD R182, R2, R3, R182 ;  /* 0x0000000302b67224 */ /* 0x000fc400078e02b6 */
[----:B------:R-:W-:Y:S01]  /*10cf0*/  VIADD R180, R0, 0xb8 ;  /* 0x000000b800b47836 */ /* 0x000fe20000000000 */
[----:B------:R-:W-:Y:S01]  /*10d00*/  STL [R1+0x5b8], R12 ;  /* 0x0005b80c01007387 */ /* 0x000fe20000100800 */
[----:B------:R-:W-:Y:S02]  /*10d10*/  IMAD.MOV.U32 R8, RZ, RZ, R4 ;  /* 0x000000ffff087224 */ /* 0x000fe400078e0004 */
[--C-:B------:R-:W-:Y:S01]  /*10d20*/  @!P3 IMAD.IADD R10, R10, 0x1, -R2.reuse ;  /* 0x000000010a0ab824 */ /* 0x100fe200078e0a02 */
[----:B------:R-:W-:Y:S01]  /*10d30*/  ISETP.GT.U32.AND P3, PT, R2, R182, PT ;  /* 0x000000b60200720c */ /* 0x000fe20003f64070 */
[----:B------:R-:W-:Y:S01]  /*10d40*/  @!P2 IMAD.IADD R179, R179, 0x1, -R2 ;  /* 0x00000001b3b3a824 */ /* 0x000fe200078e0a02 */
[----:B------:R-:W-:Y:S01]  /*10d50*/  ISETP.GE.AND P0, PT, R180, RZ, PT ;  /* 0x000000ffb400720c */ /* 0x000fe20003f06270 */
[----:B------:R-:W-:Y:S01]  /*10d60*/  @!P1 IMAD.MOV R8, RZ, RZ, -R8 ;  /* 0x000000ffff089224 */ /* 0x000fe200078e0a08 */
[----:B------:R-:W-:Y:S01]  /*10d70*/  IABS R180, R180 ;  /* 0x000000b400b47213 */ /* 0x000fe20000000000 */
[----:B------:R-:W-:Y:S01]  /*10d80*/  VIADD R6, R0, 0xb7 ;  /* 0x000000b700067836 */ /* 0x000fe20000000000 */
[----:B------:R0:W-:Y:S01]  /*10d90*/  STL [R1+0x5b4], R11 ;  /* 0x0005b40b01007387 */ /* 0x0001e20000100800 */
[----:B------:R-:W-:Y:S01]  /*10da0*/  ISETP.GT.U32.AND P1, PT, R2, R179, PT ;  /* 0x000000b30200720c */ /* 0x000fe20003f24070 */
[----:B------:R-:W-:-:S02]  /*10db0*/  VIADD R3, R0, 0xb6 ;  /* 0x000000b600037836 */ /* 0x000fc40000000000 */
[----:B------:R1:W-:Y:S01]  /*10dc0*/  STL [R1+0x454], R8 ;  /* 0x0004540801007387 */ /* 0x0003e20000100800 */
[----:B------:R-:W-:Y:S01]  /*10dd0*/  IABS R7, R6 ;  /* 0x0000000600077213 */ /* 0x000fe20000000000 */
[----:B------:R-:W-:Y:S01]  /*10de0*/  @!P6 IMAD.MOV R10, RZ, RZ, -R10 ;  /* 0x000000ffff0ae224 */ /* 0x000fe200078e0a0a */
[----:B------:R-:W-:Y:S01]  /*10df0*/  ISETP.GE.AND P2, PT, R6, RZ, PT ;  /* 0x000000ff0600720c */ /* 0x000fe20003f46270 */
[----:B------:R-:W-:Y:S01]  /*10e00*/  @!P3 IMAD.IADD R182, R182, 0x1, -R2 ;  /* 0x00000001b6b6b824 */ /* 0x000fe200078e0a02 */
[----:B------:R-:W-:Y:S01]  /*10e10*/  ISETP.GE.AND P6, PT, R3, RZ, PT ;  /* 0x000000ff0300720c */ /* 0x000fe20003fc6270 */
[----:B------:R-:W-:Y:S01]  /*10e20*/  IMAD.MOV.U32 R4, RZ, RZ, R7 ;  /* 0x000000ffff047224 */ /* 0x000fe200078e0007 */
[----:B0-----:R-:W-:Y:S01]  /*10e30*/  IABS R11, R3 ;  /* 0x00000003000b7213 */ /* 0x001fe20000000000 */
[----:B------:R-:W-:Y:S01]  /*10e40*/  VIADD R3, R0, 0xb5 ;  /* 0x000000b500037836 */ /* 0x000fe20000000000 */
[----:B------:R-:W-:Y:S01]  /*10e50*/  ISETP.GT.U32.AND P3, PT, R2, R182, PT ;  /* 0x000000b60200720c */ /* 0x000fe20003f64070 */
[----:B-1----:R-:W-:Y:S01]  /*10e60*/  IMAD.HI.U32 R8, R9, R180, RZ ;  /* 0x000000b409087227 */ /* 0x002fe200078e00ff */
[----:B------:R0:W-:Y:S03]  /*10e70*/  STL [R1+0x5b0], R10 ;  /* 0x0005b00a01007387 */ /* 0x0001e60000100800 */
[----:B------:R-:W-:-:S02]  /*10e80*/  IMAD.MOV R8, RZ, RZ, -R8 ;  /* 0x000000ffff087224 */ /* 0x000fc400078e0a08 */
[----:B------:R-:W-:-:S04]  /*10e90*/  IMAD.HI.U32 R6, R9, R11, RZ ;  /* 0x0000000b09067227 */ /* 0x000fc800078e00ff */
[----:B------:R-:W-:Y:S01]  /*10ea0*/  IMAD R180, R2, R8, R180 ;  /* 0x0000000802b47224 */ /* 0x000fe200078e02b4 */
[----:B0-----:R-:W-:Y:S01]  /*10eb0*/  IABS R10, R3 ;  /* 0x00000003000a7213 */ /* 0x001fe20000000000 */
[----:B------:R-:W-:-:S04]  /*10ec0*/  IMAD.HI.U32 R7, R9, R4, RZ ;  /* 0x0000000409077227 */ /* 0x000fc800078e00ff */
[----:B------:R-:W-:Y:S01]  /*10ed0*/  @!P1 IMAD.IADD R179, R179, 0x1, -R2 ;  /* 0x00000001b3b39824 */ /* 0x000fe200078e0a02 */
[C---:B------:R-:W-:Y:S01]  /*10ee0*/  ISETP.GT.U32.AND P1, PT, R2.reuse, R180, PT ;  /* 0x000000b40200720c */ /* 0x040fe20003f24070 */
[----:B------:R-:W-:Y:S02]  /*10ef0*/  IMAD.MOV R6, RZ, RZ, -R6 ;  /* 0x000000ffff067224 */ /* 0x000fe400078e0a06 */
[----:B------:R-:W-:Y:S02]  /*10f00*/  IMAD.MOV R7, RZ, RZ, -R7 ;  /* 0x000000ffff077224 */ /* 0x000fe400078e0a07 */
[C---:B------:R-:W-:Y:S02]  /*10f10*/  IMAD R11, R2.reuse, R6, R11 ;  /* 0x00000006020b7224 */ /* 0x040fe400078e020b */
[----:B------:R-:W-:Y:S02]  /*10f20*/  IMAD.MOV.U32 R12, RZ, RZ, R179 ;  /* 0x000000ffff0c7224 */ /* 0x000fe400078e00b3 */
[----:B------:R-:W-:-:S02]  /*10f30*/  IMAD R4, R2, R7, R4 ;  /* 0x0000000702047224 */ /* 0x000fc400078e0204 */
[----:B------:R-:W-:Y:S01]  /*10f40*/  @!P4 IMAD.MOV R12, RZ, RZ, -R12 ;  /* 0x000000ffff0cc224 */ /* 0x000fe200078e0a0c */
[----:B------:R-:W-:Y:S01]  /*10f50*/  ISETP.GT.U32.AND P4, PT, R2, R11, PT ;  /* 0x0000000b0200720c */ /* 0x000fe20003f84070 */
[--C-:B------:R-:W-:Y:S01]  /*10f60*/  @!P3 IMAD.IADD R182, R182, 0x1, -R2.reuse ;  /* 0x00000001b6b6b824 */ /* 0x100fe200078e0a02 */
[----:B------:R-:W-:Y:S01]  /*10f70*/  ISETP.GT.U32.AND P3, PT, R2, R4, PT ;  /* 0x000000040200720c */ /* 0x000fe20003f64070 */
[----:B------:R-:W-:Y:S01]  /*10f80*/  @!P1 IMAD.IADD R180, R180, 0x1, -R2 ;  /* 0x00000001b4b49824 */ /* 0x000fe200078e0a02 */
[----:B------:R0:W-:Y:S01]  /*10f90*/  STL [R1+0x4b4], R12 ;  /* 0x0004b40c01007387 */ /* 0x0001e20000100800 */
[----:B------:R-:W-:-:S03]  /*10fa0*/  IMAD.HI.U32 R179, R9, R10, RZ ;  /* 0x0000000a09b37227 */ /* 0x000fc600078e00ff */
[----:B------:R-:W-:Y:S01]  /*10fb0*/  ISETP.GT.U32.AND P1, PT, R2, R180, PT ;  /* 0x000000b40200720c */ /* 0x000fe20003f24070 */
[----:B------:R-:W-:Y:S02]  /*10fc0*/  VIADD R8, R0, 0xb3 ;  /* 0x000000b300087836 */ /* 0x000fe40000000000 */
[----:B------:R-:W-:Y:S02]  /*10fd0*/  IMAD.MOV R179, RZ, RZ, -R179 ;  /* 0x000000ffffb37224 */ /* 0x000fe400078e0ab3 */
[----:B------:R-:W-:Y:S01]  /*10fe0*/  @!P4 IMAD.IADD R11, R11, 0x1, -R2 ;  /* 0x000000010b0bc824 */ /* 0x000fe200078e0a02 */
[----:B------:R-:W-:Y:S01]  /*10ff0*/  IABS R178, R8 ;  /* 0x0000000800b27213 */ /* 0x000fe20000000000 */
[----:B0-----:R-:W-:Y:S02]  /*11000*/  IMAD.MOV.U32 R12, RZ, RZ, R182 ;  /* 0x000000ffff0c7224 */ /* 0x001fe400078e00b6 */
[----:B------:R-:W-:Y:S01]  /*11010*/  @!P3 IMAD.IADD R4, R4, 0x1, -R2 ;  /* 0x000000010404b824 */ /* 0x000fe200078e0a02 */
[----:B------:R-:W-:Y:S01]  /*11020*/  ISETP.GT.U32.AND P4, PT, R2, R11, PT ;  /* 0x0000000b0200720c */ /* 0x000fe20003f84070 */
        /* <DEDUP_REMOVED lines=29> */
[----:B0-----:R-:W-:Y:S02]  /*11200*/  IMAD.MOV.U32 R12, RZ, RZ, R11 ;  /* 0x000000ffff0c7224 */ /* 0x001fe400078e000b */
[----:B------:R-:W-:Y:S01]  /*11210*/  @!P1 IMAD.IADD R3, R3, 0x1, -R2 ;  /* 0x0000000103039824 */ /* 0x000fe200078e0a02 */
[----:B------:R-:W-:Y:S01]  /*11220*/  ISETP.GT.U32.AND P1, PT, R2, R177, PT ;  /* 0x000000b10200720c */ /* 0x000fe20003f24070 */
[----:B------:R-:W-:-:S02]  /*11230*/  IMAD.MOV.U32 R13, RZ, RZ, R4 ;  /* 0x000000ffff0d7224 */ /* 0x000fc400078e0004 */
[----:B------:R-:W-:Y:S01]  /*11240*/  @!P6 IMAD.MOV R12, RZ, RZ, -R12 ;  /* 0x000000ffff0ce224 */ /* 0x000fe200078e0a0c */
[C---:B------:R-:W-:Y:S01]  /*11250*/  ISETP.GT.U32.AND P6, PT, R2.reuse, R7, PT ;  /* 0x000000070200720c */ /* 0x040fe20003fc4070 */
[----:B------:R-:W-:Y:S01]  /*11260*/  IMAD.MOV.U32 R4, RZ, RZ, R179 ;  /* 0x000000ffff047224 */ /* 0x000fe200078e00b3 */
[----:B------:R-:W-:Y:S01]  /*11270*/  ISETP.GT.U32.AND P0, PT, R2, R3, PT ;  /* 0x000000030200720c */ /* 0x000fe20003f04070 */
        /* <DEDUP_REMOVED lines=72> */
[----:B------:R-:W-:Y:S01]  /*11700*/  ISETP.GT.U32.AND P0, PT, R2, R180, PT ;  /* 0x000000b40200720c */ /* 0x000fe20003f04070 */
        /* <DEDUP_REMOVED lines=12> */
[C---:B------:R-:W-:Y:S02]  /*117d0*/  IMAD R7, R2.reuse, R4, R7 ;  /* 0x0000000402077224 */ /* 0x040fe400078e0207 */
        /* <DEDUP_REMOVED lines=14> */
[----:B------:R-:W-:Y:S01]  /*118c0*/  ISETP.GT.U32.AND P3, PT, R2, R6, PT ;  /* 0x000000060200720c */ /* 0x000fe20003f64070 */
        /* <DEDUP_REMOVED lines=8> */
[----:B------:R-:W-:Y:S02]  /*11950*/  VIADD R178, R0, 0xa8 ;  /* 0x000000a800b27836 */ /* 0x000fe40000000000 */
[----:B------:R-:W-:Y:S01]  /*11960*/  @!P4 IMAD.MOV R13, RZ, RZ, -R13 ;  /* 0x000000ffff0dc224 */ /* 0x000fe200078e0a0d */
[----:B------:R-:W-:Y:S01]  /*11970*/  ISETP.GT.U32.AND P4, PT, R2, R3, PT ;  /* 0x000000030200720c */ /* 0x000fe20003f84070 */
[----:B------:R-:W-:Y:S01]  /*11980*/  @!P3 IMAD.IADD R6, R6, 0x1, -R2 ;  /* 0x000000010606b824 */ /* 0x000fe200078e0a02 */
[----:B------:R-:W-:Y:S01]  /*11990*/  IABS R181, R178 ;  /* 0x000000b200b57213 */ /* 0x000fe20000000000 */
[----:B0-----:R-:W-:Y:S01]  /*119a0*/  IMAD.MOV.U32 R12, RZ, RZ, R11 ;  /* 0x000000ffff0c7224 */ /* 0x001fe200078e000b */
[----:B------:R-:W-:Y:S01]  /*119b0*/  STL [R1+0x4c4], R13 ;  /* 0x0004c40d01007387 */ /* 0x000fe20000100800 */
[----:B------:R-:W-:Y:S02]  /*119c0*/  IMAD.MOV.U32 R11, RZ, RZ, R8 ;  /* 0x000000ffff0b7224 */ /* 0x000fe400078e0008 */
[----:B------:R-:W-:-:S02]  /*119d0*/  IMAD R8, R2, R182, R4 ;  /* 0x000000b602087224 */ /* 0x000fc400078e0204 */
[----:B------:R-:W-:Y:S02]  /*119e0*/  VIADD R4, R0, 0xa7 ;  /* 0x000000a700047836 */ /* 0x000fe40000000000 */
[----:B------:R-:W-:Y:S01]  /*119f0*/  @!P6 IMAD.MOV R12, RZ, RZ, -R12 ;  /* 0x000000ffff0ce224 */ /* 0x000fe200078e0a0c */
[----:B------:R-:W-:Y:S01]  /*11a00*/  ISETP.GT.U32.AND P3, PT, R2, R8, PT ;  /* 0x000000080200720c */ /* 0x000fe20003f64070 */
[----:B------:R-:W-:Y:S01]  /*11a10*/  @!P4 IMAD.IADD R3, R3, 0x1, -R2 ;  /* 0x000000010303c824 */ /* 0x000fe200078e0a02 */
[----:B------:R-:W-:Y:S01]  /*11a20*/  ISETP.GE.AND P6, PT, R10, RZ, PT ;  /* 0x000000ff0a00720c */ /* 0x000fe20003fc6270 */
[----:B------:R-:W-:Y:S01]  /*11a30*/  IMAD.HI.U32 R10, R9, R181, RZ ;  /* 0x000000b5090a7227 */ /* 0x000fe200078e00ff */
[----:B------:R-:W-:Y:S01]  /*11a40*/  IABS R183, R4 ;  /* 0x0000000400b77213 */ /* 0x000fe20000000000 */
[----:B------:R0:W-:Y:S01]  /*11a50*/  STL [R1+0x4c0], R12 ;  /* 0x0004c00c01007387 */ /* 0x0001e20000100800 */
[----:B------:R-:W-:Y:S01]  /*11a60*/  ISETP.GE.AND P4, PT, R4, RZ, PT ;  /* 0x000000ff0400720c */ /* 0x000fe20003f86270 */
[----:B------:R-:W-:-:S02]  /*11a70*/  IMAD.MOV R10, RZ, RZ, -R10 ;  /* 0x000000ffff0a7224 */ /* 0x000fc400078e0a0a */
[--C-:B------:R-:W-:Y:S01]  /*11a80*/  @!P5 IMAD.IADD R7, R7, 0x1, -R2.reuse ;  /* 0x000000010707d824 */ /* 0x100fe200078e0a02 */
[----:B------:R-:W-:Y:S01]  /*11a90*/  ISETP.GE.AND P5, PT, R178, RZ, PT ;  /* 0x000000ffb200720c */ /* 0x000fe20003fa6270 */
[----:B------:R-:W-:Y:S02]  /*11aa0*/  IMAD R184, R2, R10, R181 ;  /* 0x0000000a02b87224 */ /* 0x000fe400078e02b5 */
[----:B------:R-:W-:Y:S01]  /*11ab0*/  @!P3 IMAD.IADD R8, R8, 0x1, -R2 ;  /* 0x000000010808b824 */ /* 0x000fe200078e0a02 */
[----:B------:R-:W-:Y:S01]  /*11ac0*/  ISETP.GT.U32.AND P3, PT, R2, R3, PT ;  /* 0x000000030200720c */ /* 0x000fe20003f64070 */
[----:B0-----:R-:W-:Y:S02]  /*11ad0*/  IMAD.MOV.U32 R12, RZ, RZ, R6 ;  /* 0x000000ffff0c7224 */ /* 0x001fe400078e0006 */
[----:B------:R-:W-:-:S04]  /*11ae0*/  IMAD.HI.U32 R6, R9, R183, RZ ;  /* 0x000000b709067227 */ /* 0x000fc800078e00ff */
[----:B------:R-:W-:Y:S02]  /*11af0*/  IMAD.MOV R6, RZ, RZ, -R6 ;  /* 0x000000ffff067224 */ /* 0x000fe400078e0a06 */
[----:B------:R-:W-:Y:S01]  /*11b00*/  @!P0 IMAD.MOV R7, RZ, RZ, -R7 ;  /* 0x000000ffff078224 */ /* 0x000fe200078e0a07 */
[C---:B------:R-:W-:Y:S01]  /*11b10*/  ISETP.GT.U32.AND P0, PT, R2.reuse, R184, PT ;  /* 0x000000b80200720c */ /* 0x040fe20003f04070 */
[C---:B------:R-:W-:Y:S02]  /*11b20*/  IMAD R183, R2.reuse, R6, R183 ;  /* 0x0000000602b77224 */ /* 0x040fe400078e02b7 */
[----:B------:R-:W-:Y:S01]  /*11b30*/  @!P2 IMAD.MOV R11, RZ, RZ, -R11 ;  /* 0x000000ffff0ba224 */ /* 0x000fe200078e0a0b */
[----:B------:R-:W-:Y:S01]  /*11b40*/  ISETP.GE.AND P2, PT, R177, RZ, PT ;  /* 0x000000ffb100720c */ /* 0x000fe20003f46270 */
[----:B------:R-:W-:Y:S01]  /*11b50*/  @!P3 IMAD.IADD R3, R3, 0x1, -R2 ;  /* 0x000000010303b824 */ /* 0x000fe200078e0a02 */
[C---:B------:R-:W-:Y:S01]  /*11b60*/  ISETP.GT.U32.AND P3, PT, R2.reuse, R183, PT ;  /* 0x000000b70200720c */ /* 0x040fe20003f64070 */
[----:B------:R-:W-:Y:S01]  /*11b70*/  @!P1 IMAD.MOV R12, RZ, RZ, -R12 ;  /* 0x000000ffff0c9224 */ /* 0x000fe200078e0a0c */
[----:B------:R0:W-:Y:S01]  /*11b80*/  STL [R1+0x4bc], R11 ;  /* 0x0004bc0b01007387 */ /* 0x0001e20000100800 */
[----:B------:R-:W-:Y:S01]  /*11b90*/  ISETP.GT.U32.AND P1, PT, R2, R8, PT ;  /* 0x000000080200720c */ /* 0x000fe20003f24070 */
[----:B------:R-:W-:-:S02]  /*11ba0*/  VIADD R10, R0, 0xa5 ;  /* 0x000000a5000a7836 */ /* 0x000fc40000000000 */
[----:B------:R1:W-:Y:S01]  /*11bb0*/  STL [R1+0x48c], R12 ;  /* 0x00048c0c01007387 */ /* 0x0003e20000100800 */
[----:B------:R-:W-:Y:S02]  /*11bc0*/  VIADD R4, R0, 0xa4 ;  /* 0x000000a400047836 */ /* 0x000fe40000000000 */
[--C-:B------:R-:W-:Y:S01]  /*11bd0*/  @!P0 IMAD.IADD R184, R184, 0x1, -R2.reuse ;  /* 0x00000001b8b88824 */ /* 0x100fe200078e0a02 */
[----:B------:R-:W-:Y:S01]  /*11be0*/  IABS R182, R10 ;  /* 0x0000000a00b67213 */ /* 0x000fe20000000000 */
[----:B------:R2:W-:Y:S01]  /*11bf0*/  STL [R1+0x46c], R7 ;  /* 0x00046c0701007387 */ /* 0x0005e20000100800 */
[----:B0-----:R-:W-:Y:S01]  /*11c00*/  VIADD R11, R0, 0xa6 ;  /* 0x000000a6000b7836 */ /* 0x001fe20000000000 */
[----:B------:R-:W-:Y:S01]  /*11c10*/  IABS R181, R4 ;  /* 0x0000000400b57213 */ /* 0x000fe20000000000 */
[--C-:B------:R-:W-:Y:S01]  /*11c20*/  @!P3 IMAD.IADD R183, R183, 0x1, -R2.reuse ;  /* 0x00000001b7b7b824 */ /* 0x100fe200078e0a02 */
[----:B------:R-:W-:Y:S01]  /*11c30*/  ISETP.GE.AND P0, PT, R10, RZ, PT ;  /* 0x000000ff0a00720c */ /* 0x000fe20003f06270 */
[----:B-1----:R-:W-:Y:S01]  /*11c40*/  IMAD.MOV.U32 R12, RZ, RZ, R3 ;  /* 0x000000ffff0c7224 */ /* 0x002fe200078e0003 */
[----:B------:R-:W-:Y:S01]  /*11c50*/  IABS R179, R11 ;  /* 0x0000000b00b37213 */ /* 0x000fe20000000000 */
[----:B------:R-:W-:Y:S01]  /*11c60*/  @!P1 IMAD.IADD R8, R8, 0x1, -R2 ;  /* 0x0000000108089824 */ /* 0x000fe200078e0a02 */
[----:B------:R-:W-:Y:S01]  /*11c70*/  ISETP.GE.AND P1, PT, R11, RZ, PT ;  /* 0x000000ff0b00720c */ /* 0x000fe20003f26270 */
[----:B------:R-:W-:Y:S01]  /*11c80*/  @!P6 IMAD.MOV R12, RZ, RZ, -R12 ;  /* 0x000000ffff0ce224 */ /* 0x000fe200078e0a0c */
[C---:B------:R-:W-:Y:S01]  /*11c90*/  ISETP.GT.U32.AND P6, PT, R2.reuse, R184, PT ;  /* 0x000000b80200720c */ /* 0x040fe20003fc4070 */
[----:B------:R-:W-:Y:S01]  /*11ca0*/  IMAD.HI.U32 R6, R9, R179, RZ ;  /* 0x000000b309067227 */ /* 0x000fe200078e00ff */
[----:B------:R-:W-:-:S02]  /*11cb0*/  ISETP.GT.U32.AND P3, PT, R2, R183, PT ;  /* 0x000000b70200720c */ /* 0x000fc40003f64070 */
[----:B------:R-:W-:Y:S01]  /*11cc0*/  STL [R1+0x464], R12 ;  /* 0x0004640c01007387 */ /* 0x000fe20000100800 */
[----:B--2---:R-:W-:-:S04]  /*11cd0*/  IMAD.HI.U32 R7, R9, R182, RZ ;  /* 0x000000b609077227 */ /* 0x004fc800078e00ff */
[----:B------:R-:W-:Y:S02]  /*11ce0*/  IMAD.MOV R11, RZ, RZ, -R6 ;  /* 0x000000ffff0b7224 */ /* 0x000fe400078e0a06 */
[----:B------:R-:W-:-:S04]  /*11cf0*/  IMAD.HI.U32 R6, R9, R181, RZ ;  /* 0x000000b509067227 */ /* 0x000fc800078e00ff */
[----:B------:R-:W-:Y:S02]  /*11d00*/  IMAD.MOV R7, RZ, RZ, -R7 ;  /* 0x000000ffff077224 */ /* 0x000fe400078e0a07 */
[----:B------:R-:W-:Y:S02]  /*11d10*/  IMAD.MOV R6, RZ, RZ, -R6 ;  /* 0x000000ffff067224 */ /* 0x000fe400078e0a06 */
[C---:B------:R-:W-:Y:S02]  /*11d20*/  IMAD R182, R2.reuse, R7, R182 ;  /* 0x0000000702b67224 */ /* 0x040fe400078e02b6 */
[C---:B------:R-:W-:Y:S02]  /*11d30*/  IMAD R179, R2.reuse, R11, R179 ;  /* 0x0000000b02b37224 */ /* 0x040fe400078e02b3 */
[----:B------:R-:W-:Y:S02]  /*11d40*/  IMAD.MOV.U32 R7, RZ, RZ, R8 ;  /* 0x000000ffff077224 */ /* 0x000fe400078e0008 */
[----:B------:R-:W-:-:S02]  /*11d50*/  IMAD R181, R2, R6, R181 ;  /* 0x0000000602b57224 */ /* 0x000fc400078e02b5 */
[--C-:B------:R-:W-:Y:S01]  /*11d60*/  @!P6 IMAD.IADD R184, R184, 0x1, -R2.reuse ;  /* 0x00000001b8b8e824 */ /* 0x100fe200078e0a02 */
[C---:B------:R-:W-:Y:S01]  /*11d70*/  ISETP.GT.U32.AND P6, PT, R2.reuse, R182, PT ;  /* 0x000000b60200720c */ /* 0x040fe20003fc4070 */
[----:B------:R-:W-:Y:S01]  /*11d80*/  @!P2 IMAD.MOV R7, RZ, RZ, -R7 ;  /* 0x000000ffff07a224 */ /* 0x000fe200078e0a07 */
[C---:B------:R-:W-:Y:S01]  /*11d90*/  ISETP.GT.U32.AND P2, PT, R2.reuse, R179, PT ;  /* 0x000000b30200720c */ /* 0x040fe20003f44070 */
[--C-:B------:R-:W-:Y:S01]  /*11da0*/  @!P3 IMAD.IADD R183, R183, 0x1, -R2.reuse ;  /* 0x00000001b7b7b824 */ /* 0x100fe200078e0a02 */
[----:B------:R-:W-:Y:S01]  /*11db0*/  ISETP.GT.U32.AND P3, PT, R2, R181, PT ;  /* 0x000000b50200720c */ /* 0x000fe20003f64070 */
[C---:B------:R-:W-:Y:S01]  /*11dc0*/  VIADD R3, R0.reuse, 0xa2 ;  /* 0x000000a200037836 */ /* 0x040fe20000000000 */
[----:B------:R0:W-:Y:S01]  /*11dd0*/  STL [R1+0x468], R7 ;  /* 0x0004680701007387 */ /* 0x0001e20000100800 */
[C---:B------:R-:W-:Y:S02]  /*11de0*/  VIADD R10, R0.reuse, 0xa3 ;  /* 0x000000a3000a7836 */ /* 0x040fe40000000000 */
[C---:B------:R-:W-:Y:S01]  /*11df0*/  VIADD R178, R0.reuse, 0xa0 ;  /* 0x000000a000b27836 */ /* 0x040fe20000000000 */
[----:B------:R-:W-:Y:S01]  /*11e00*/  IABS R8, R3 ;  /* 0x0000000300087213 */ /* 0x000fe20000000000 */
[----:B------:R-:W-:Y:S01]  /*11e10*/  VIADD R11, R0, 0xa1 ;  /* 0x000000a1000b7836 */ /* 0x000fe20000000000 */
[----:B------:R-:W-:Y:S01]  /*11e20*/  IABS R177, R10 ;  /* 0x0000000a00b17213 */ /* 0x000fe20000000000 */
[--C-:B------:R-:W-:Y:S01]  /*11e30*/  @!P6 IMAD.IADD R182, R182, 0x1, -R2.reuse ;  /* 0x00000001b6b6e824 */ /* 0x100fe200078e0a02 */
[----:B------:R-:W-:Y:S01]  /*11e40*/  IABS R6, R178 ;  /* 0x000000b200067213 */ /* 0x000fe20000000000 */
[--C-:B------:R-:W-:Y:S01]  /*11e50*/  @!P2 IMAD.IADD R179, R179, 0x1, -R2.reuse ;  /* 0x00000001b3b3a824 */ /* 0x100fe200078e0a02 */
[----:B------:R-:W-:Y:S01]  /*11e60*/  ISETP.GE.AND P2, PT, R4, RZ, PT ;  /* 0x000000ff0400720c */ /* 0x000fe20003f46270 */
[----:B------:R-:W-:Y:S01]  /*11e70*/  @!P3 IMAD.IADD R181, R181, 0x1, -R2 ;  /* 0x00000001b5b5b824 */ /* 0x000fe200078e0a02 */
[C---:B------:R-:W-:Y:S01]  /*11e80*/  ISETP.GT.U32.AND P3, PT, R2.reuse, R182, PT ;  /* 0x000000b60200720c */ /* 0x040fe20003f64070 */
[----:B------:R-:W-:Y:S01]  /*11e90*/  IMAD.HI.U32 R4, R9, R8, RZ ;  /* 0x0000000809047227 */ /* 0x000fe200078e00ff */
[----:B------:R-:W-:-:S02]  /*11ea0*/  ISETP.GT.U32.AND P6, PT, R2, R179, PT ;  /* 0x000000b30200720c */ /* 0x000fc40003fc4070 */
[----:B0-----:R-:W-:Y:S01]  /*11eb0*/  IABS R7, R11 ;  /* 0x0000000b00077213 */ /* 0x001fe20000000000 */
[----:B------:R-:W-:-:S04]  /*11ec0*/  IMAD.HI.U32 R180, R9, R177, RZ ;  /* 0x000000b109b47227 */ /* 0x000fc800078e00ff */
[----:B------:R-:W-:Y:S02]  /*11ed0*/  IMAD.MOV R4, RZ, RZ, -R4 ;  /* 0x000000ffff047224 */ /* 0x000fe400078e0a04 */
[----:B------:R-:W-:Y:S02]  /*11ee0*/  IMAD.MOV R180, RZ, RZ, -R180 ;  /* 0x000000ffffb47224 */ /* 0x000fe400078e0ab4 */
[----:B------:R-:W-:Y:S02]  /*11ef0*/  IMAD.MOV.U32 R13, RZ, RZ, R184 ;  /* 0x000000ffff0d7224 */ /* 0x000fe400078e00b8 */
[----:B------:R-:W-:Y:S02]  /*11f00*/  IMAD.MOV.U32 R12, RZ, RZ, R183 ;  /* 0x000000ffff0c7224 */ /* 0x000fe400078e00b7 */
[C---:B------:R-:W-:Y:S02]  /*11f10*/  IMAD R8, R2.reuse, R4, R8 ;  /* 0x0000000402087224 */ /* 0x040fe400078e0208 */
[----:B------:R-:W-:-:S02]  /*11f20*/  IMAD R177, R2, R180, R177 ;  /* 0x000000b402b17224 */ /* 0x000fc400078e02b1 */
[----:B------:R-:W-:Y:S01]  /*11f30*/  @!P5 IMAD.MOV R13, RZ, RZ, -R13 ;  /* 0x000000ffff0dd224 */ /* 0x000fe200078e0a0d */
[----:B------:R-:W-:Y:S01]  /*11f40*/  ISETP.GT.U32.AND P5, PT, R2, R181, PT ;  /* 0x000000b50200720c */ /* 0x000fe20003fa4070 */
[----:B------:R-:W-:Y:S01]  /*11f50*/  @!P4 IMAD.MOV R12, RZ, RZ, -R12 ;  /* 0x000000ffff0cc224 */ /* 0x000fe200078e0a0c */
[----:B------:R-:W-:Y:S01]  /*11f60*/  ISETP.GE.AND P4, PT, R10, RZ, PT ;  /* 0x000000ff0a00720c */ /* 0x000fe20003f86270 */
[--C-:B------:R-:W-:Y:S01]  /*11f70*/  @!P3 IMAD.IADD R182, R182, 0x1, -R2.reuse ;  /* 0x00000001b6b6b824 */ /* 0x100fe200078e0a02 */
[C---:B------:R-:W-:Y:S01]  /*11f80*/  ISETP.GT.U32.AND P3, PT, R2.reuse, R8, PT ;  /* 0x000000080200720c */ /* 0x040fe20003f64070 */
[----:B------:R-:W-:Y:S01]  /*11f90*/  IMAD.HI.U32 R10, R9, R6, RZ ;  /* 0x00000006090a7227 */ /* 0x000fe200078e00ff */
[----:B------:R0:W-:Y:S03]  /*11fa0*/  STL [R1+0x3e0], R13 ;  /* 0x0003e00d01007387 */ /* 0x0001e60000100800 */
[----:B------:R-:W-:Y:S01]  /*11fb0*/  @!P6 IMAD.IADD R179, R179, 0x1, -R2 ;  /* 0x00000001b3b3e824 */ /* 0x000fe200078e0a02 */
[----:B------:R-:W-:Y:S01]  /*11fc0*/  ISETP.GT.U32.AND P6, PT, R2, R177, PT ;  /* 0x000000b10200720c */ /* 0x000fe20003fc4070 */
[----:B------:R-:W-:Y:S01]  /*11fd0*/  IMAD.HI.U32 R180, R9, R7, RZ ;  /* 0x0000000709b47227 */ /* 0x000fe200078e00ff */
[----:B------:R1:W-:Y:S03]  /*11fe0*/  STL [R1+0x3f8], R12 ;  /* 0x0003f80c01007387 */ /* 0x0003e60000100800 */
[----:B------:R-:W-:-:S02]  /*11ff0*/  IMAD.MOV R10, RZ, RZ, -R10 ;  /* 0x000000ffff0a7224 */ /* 0x000fc400078e0a0a */
[----:B------:R-:W-:Y:S02]  /*12000*/  IMAD.MOV R180, RZ, RZ, -R180 ;  /* 0x000000ffffb47224 */ /* 0x000fe400078e0ab4 */
[----:B------:R-:W-:Y:S02]  /*12010*/  VIADD R4, R0, 0x9f ;  /* 0x0000009f00047836 */ /* 0x000fe40000000000 */
[C---:B------:R-:W-:Y:S02]  /*12020*/  IMAD R6, R2.reuse, R10, R6 ;  /* 0x0000000a02067224 */ /* 0x040fe400078e0206 */
[----:B0-----:R-:W-:Y:S02]  /*12030*/  IMAD.MOV.U32 R13, RZ, RZ, R182 ;  /* 0x000000ffff0d7224 */ /* 0x001fe400078e00b6 */
[--C-:B------:R-:W-:Y:S01]  /*12040*/  @!P5 IMAD.IADD R181, R181, 0x1, -R2.reuse ;  /* 0x00000001b5b5d824 */ /* 0x100fe200078e0a02 */
[----:B------:R-:W-:Y:S01]  /*12050*/  ISETP.GE.AND P5, PT, R3, RZ, PT ;  /* 0x000000ff0300720c */ /* 0x000fe20003fa6270 */
[----:B------:R-:W-:Y:S01]  /*12060*/  IMAD R7, R2, R180, R7 ;  /* 0x000000b402077224 */ /* 0x000fe200078e0207 */
[----:B------:R-:W-:Y:S01]  /*12070*/  IABS R3, R4 ;  /* 0x0000000400037213 */ /* 0x000fe20000000000 */
[----:B------:R-:W-:-:S02]  /*12080*/  @!P3 IMAD.IADD R8, R8, 0x1, -R2 ;  /* 0x000000010808b824 */ /* 0x000fc400078e0a02 */
[----:B------:R-:W-:Y:S01]  /*12090*/  @!P0 IMAD.MOV R13, RZ, RZ, -R13 ;  /* 0x000000ffff0d8224 */ /* 0x000fe200078e0a0d */
[C---:B------:R-:W-:Y:S01]  /*120a0*/  ISETP.GT.U32.AND P0, PT, R2.reuse, R6, PT ;  /* 0x000000060200720c */ /* 0x040fe20003f04070 */
[----:B------:R-:W-:Y:S01]  /*120b0*/  @!P6 IMAD.IADD R177, R177, 0x1, -R2 ;  /* 0x00000001b1b1e824 */ /* 0x000fe200078e0a02 */
[C---:B------:R-:W-:Y:S01]  /*120c0*/  ISETP.GT.U32.AND P6, PT, R2.reuse, R7, PT ;  /* 0x000000070200720c */ /* 0x040fe20003fc4070 */
[----:B-1----:R-:W-:Y:S01]  /*120d0*/  IMAD.MOV.U32 R12, RZ, RZ, R179 ;  /* 0x000000ffff0c7224 */ /* 0x002fe200078e00b3 */
[----:B------:R-:W-:Y:S01]  /*120e0*/  ISETP.GT.U32.AND P3, PT, R2, R8, PT ;  /* 0x000000080200720c */ /* 0x000fe20003f64070 */
[----:B------:R-:W-:-:S04]  /*120f0*/  IMAD.HI.U32 R179, R9, R3, RZ ;  /* 0x0000000309b37227 */ /* 0x000fc800078e00ff */
[----:B------:R-:W-:Y:S01]  /*12100*/  @!P1 IMAD.MOV R12, RZ, RZ, -R12 ;  /* 0x000000ffff0c9224 */ /* 0x000fe200078e0a0c */
[----:B------:R-:W-:Y:S01]  /*12110*/  ISETP.GT.U32.AND P1, PT, R2, R177, PT ;  /* 0x000000b10200720c */ /* 0x000fe20003f24070 */
[----:B------:R-:W-:Y:S02]  /*12120*/  VIADD R10, R0, 0x9e ;  /* 0x0000009e000a7836 */ /* 0x000fe40000000000 */
[----:B------:R-:W-:Y:S01]  /*12130*/  IMAD.MOV R179, RZ, RZ, -R179 ;  /* 0x000000ffffb37224 */ /* 0x000fe200078e0ab3 */
[----:B------:R0:W-:Y:S01]  /*12140*/  STL [R1+0x438], R12 ;  /* 0x0004380c01007387 */ /* 0x0001e20000100800 */
[--C-:B------:R-:W-:Y:S01]  /*12150*/  @!P0 IMAD.IADD R6, R6, 0x1, -R2.reuse ;  /* 0x0000000106068824 */ /* 0x100fe200078e0a02 */
[----:B------:R-:W-:Y:S01]  /*12160*/  IABS R180, R10 ;  /* 0x0000000a00b47213 */ /* 0x000fe20000000000 */
[C---:B------:R-:W-:Y:S01]  /*12170*/  IMAD R3, R2.reuse, R179, R3 ;  /* 0x000000b302037224 */ /* 0x040fe200078e0203 */
[----:B------:R-:W-:Y:S01]  /*12180*/  STL [R1+0x400], R13 ;  /* 0x0004000d01007387 */ /* 0x000fe20000100800 */
[--C-:B------:R-:W-:Y:S01]  /*12190*/  @!P6 IMAD.IADD R7, R7, 0x1, -R2.reuse ;  /* 0x000000010707e824 */ /* 0x100fe200078e0a02 */
[----:B------:R-:W-:Y:S01]  /*121a0*/  ISETP.GT.U32.AND P0, PT, R2, R6, PT ;  /* 0x000000060200720c */ /* 0x000fe20003f04070 */
[--C-:B------:R-:W-:Y:S01]  /*121b0*/  @!P3 IMAD.IADD R8, R8, 0x1, -R2.reuse ;  /* 0x000000010808b824 */ /* 0x100fe200078e0a02 */
[----:B------:R-:W-:Y:S01]  /*121c0*/  ISETP.GT.U32.AND P3, PT, R2, R3, PT ;  /* 0x000000030200720c */ /* 0x000fe20003f64070 */
[----:B------:R-:W-:Y:S01]  /*121d0*/  @!P1 IMAD.IADD R177, R177, 0x1, -R2 ;  /* 0x00000001b1b19824 */ /* 0x000fe200078e0a02 */
[----:B------:R-:W-:Y:S01]  /*121e0*/  ISETP.GE.AND P1, PT, R178, RZ, PT ;  /* 0x000000ffb200720c */ /* 0x000fe20003f26270 */
[----:B0-----:R-:W-:Y:S01]  /*121f0*/  IMAD.MOV.U32 R12, RZ, RZ, R181 ;  /* 0x000000ffff0c7224 */ /* 0x001fe200078e00b5 */
[----:B------:R-:W-:Y:S01]  /*12200*/  ISETP.GT.U32.AND P6, PT, R2, R7, PT ;  /* 0x000000070200720c */ /* 0x000fe20003fc4070 */
[----:B------:R-:W-:-:S02]  /*12210*/  @!P5 IMAD.MOV R8, RZ, RZ, -R8 ;  /* 0x000000ffff08d224 */ /* 0x000fc400078e0a08 */
[----:B------:R-:W-:Y:S01]  /*12220*/  @!P2 IMAD.MOV R12, RZ, RZ, -R12 ;  /* 0x000000ffff0ca224 */ /* 0x000fe200078e0a0c */
[----:B------:R-:W-:Y:S01]  /*12230*/  ISETP.GE.AND P2, PT, R11, RZ, PT ;  /* 0x000000ff0b00720c */ /* 0x000fe20003f46270 */
[----:B------:R-:W-:Y:S02]  /*12240*/  IMAD.MOV.U32 R11, RZ, RZ, R180 ;  /* 0x000000ffff0b7224 */ /* 0x000fe400078e00b4 */
[----:B------:R-:W-:Y:S01]  /*12250*/  @!P0 IMAD.IADD R6, R6, 0x1, -R2 ;  /* 0x0000000106068824 */ /* 0x000fe200078e0a02 */
[----:B------:R0:W-:Y:S01]  /*12260*/  STL [R1+0x404], R12 ;  /* 0x0004040c01007387 */ /* 0x0001e20000100800 */
[----:B------:R-:W-:-:S04]  /*12270*/  IMAD.HI.U32 R178, R9, R11, RZ ;  /* 0x0000000b09b27227 */ /* 0x000fc800078e00ff */
[----:B------:R-:W-:Y:S02]  /*12280*/  IMAD.MOV R178, RZ, RZ, -R178 ;  /* 0x000000ffffb27224 */ /* 0x000fe400078e0ab2 */
[--C-:B------:R-:W-:Y:S02]  /*12290*/  @!P3 IMAD.IADD R3, R3, 0x1, -R2.reuse ;  /* 0x000000010303b824 */ /* 0x100fe400078e0a02 */
[----:B------:R-:W-:Y:S01]  /*122a0*/  @!P6 IMAD.IADD R7, R7, 0x1, -R2 ;  /* 0x000000010707e824 */ /* 0x000fe200078e0a02 */
[----:B------:R-:W-:Y:S01]  /*122b0*/  ISETP.GE.AND P6, PT, R10, RZ, PT ;  /* 0x000000ff0a00720c */ /* 0x000fe20003fc6270 */
[----:B0-----:R-:W-:Y:S01]  /*122c0*/  IMAD.MOV.U32 R12, RZ, RZ, R177 ;  /* 0x000000ffff0c7224 */ /* 0x001fe200078e00b1 */
[----:B------:R-:W-:Y:S01]  /*122d0*/  ISETP.GT.U32.AND P3, PT, R2, R3, PT ;  /* 0x000000030200720c */ /* 0x000fe20003f64070 */
[----:B------:R-:W-:Y:S02]  /*122e0*/  VIADD R180, R0, 0x9d ;  /* 0x0000009d00b47836 */ /* 0x000fe40000000000 */
[----:B------:R-:W-:Y:S01]  /*122f0*/  @!P4 IMAD.MOV R12, RZ, RZ, -R12 ;  /* 0x000000ffff0cc224 */ /* 0x000fe200078e0a0c */
[----:B------:R-:W-:Y:S01]  /*12300*/  ISETP.GE.AND P4, PT, R4, RZ, PT ;  /* 0x000000ff0400720c */ /* 0x000fe20003f86270 */
[----:B------:R-:W-:Y:S01]  /*12310*/  IMAD R4, R2, R178, R11 ;  /* 0x000000b202047224 */ /* 0x000fe200078e020b */
[----:B------:R-:W-:Y:S01]  /*12320*/  ISETP.GE.AND P5, PT, R180, RZ, PT ;  /* 0x000000ffb400720c */ /* 0x000fe20003fa6270 */
[----:B------:R-:W-:Y:S01]  /*12330*/  @!P2 IMAD.MOV R7, RZ, RZ, -R7 ;  /* 0x000000ffff07a224 */ /* 0x000fe200078e0a07 */
[----:B------:R0:W-:Y:S01]  /*12340*/  STL [R1+0x408], R12 ;  /* 0x0004080c01007387 */ /* 0x0001e20000100800 */
[----:B------:R-:W-:Y:S01]  /*12350*/  IABS R180, R180 ;  /* 0x000000b400b47213 */ /* 0x000fe20000000000 */
[----:B------:R-:W-:Y:S01]  /*12360*/  VIADD R10, R0, 0x9b ;  /* 0x0000009b000a7836 */ /* 0x000fe20000000000 */
[----:B------:R-:W-:Y:S01]  /*12370*/  ISETP.GT.U32.AND P0, PT, R2, R4, PT ;  /* 0x000000040200720c */ /* 0x000fe20003f04070 */
[----:B------:R1:W-:Y:S01]  /*12380*/  STL [R1+0x410], R8 ;  /* 0x0004100801007387 */ /* 0x0003e20000100800 */
[----:B------:R-:W-:-:S02]  /*12390*/  @!P3 IMAD.IADD R3, R3, 0x1, -R2 ;  /* 0x000000010303b824 */ /* 0x000fc400078e0a02 */
[C---:B------:R-:W-:Y:S01]  /*123a0*/  VIADD R177, R0.reuse, 0x9c ;  /* 0x0000009c00b17836 */ /* 0x040fe20000000000 */
[----:B------:R2:W-:Y:S01]  /*123b0*/  STL [R1+0x424], R7 ;  /* 0x0004240701007387 */ /* 0x0005e20000100800 */
[C---:B------:R-:W-:Y:S02]  /*123c0*/  VIADD R11, R0.reuse, 0x9a ;  /* 0x0000009a000b7836 */ /* 0x040fe40000000000 */
[----:B0-----:R-:W-:Y:S01]  /*123d0*/  IMAD.MOV.U32 R12, RZ, RZ, R3 ;  /* 0x000000ffff0c7224 */ /* 0x001fe200078e0003 */
[----:B------:R-:W-:Y:S01]  /*123e0*/  ISETP.GE.AND P2, PT, R177, RZ, PT ;  /* 0x000000ffb100720c */ /* 0x000fe20003f46270 */
[----:B------:R-:W-:Y:S01]  /*123f0*/  VIADD R179, R0, 0x98 ;  /* 0x0000009800b37836 */ /* 0x000fe20000000000 */
[----:B------:R-:W-:Y:S01]  /*12400*/  IABS R177, R177 ;  /* 0x000000b100b17213 */ /* 0x000fe20000000000 */
[----:B-1----:R-:W-:Y:S01]  /*12410*/  IMAD.MOV.U32 R8, RZ, RZ, R6 ;  /* 0x000000ffff087224 */ /* 0x002fe200078e0006 */
[----:B------:R-:W-:Y:S01]  /*12420*/  ISETP.GE.AND P3, PT, R11, RZ, PT ;  /* 0x000000ff0b00720c */ /* 0x000fe20003f66270 */
[----:B------:R-:W-:Y:S01]  /*12430*/  @!P0 IMAD.IADD R4, R4, 0x1, -R2 ;  /* 0x0000000104048824 */ /* 0x000fe200078e0a02 */
[----:B------:R-:W-:Y:S01]  /*12440*/  IABS R11, R11 ;  /* 0x0000000b000b7213 */ /* 0x000fe20000000000 */
[----:B------:R-:W-:Y:S01]  /*12450*/  @!P1 IMAD.MOV R8, RZ, RZ, -R8 ;  /* 0x000000ffff089224 */ /* 0x000fe200078e0a08 */
[----:B------:R-:W-:Y:S01]  /*12460*/  ISETP.GE.AND P1, PT, R10, RZ, PT ;  /* 0x000000ff0a00720c */ /* 0x000fe20003f26270 */
[----:B------:R-:W-:Y:S01]  /*12470*/  @!P4 IMAD.MOV R12, RZ, RZ, -R12 ;  /* 0x000000ffff0cc224 */ /* 0x000fe200078e0a0c */
[----:B------:R-:W-:Y:S01]  /*12480*/  ISETP.GT.U32.AND P0, PT, R2, R4, PT ;  /* 0x000000040200720c */ /* 0x000fe20003f04070 */
[----:B--2---:R-:W-:Y:S01]  /*12490*/  IMAD.HI.U32 R7, R9, R177, RZ ;  /* 0x000000b109077227 */ /* 0x004fe200078e00ff */
[----:B------:R0:W-:Y:S01]  /*124a0*/  STL [R1+0x428], R8 ;  /* 0x0004280801007387 */ /* 0x0001e20000100800 */
[----:B------:R-:W-:-:S02]  /*124b0*/  IABS R10, R10 ;  /* 0x0000000a000a7213 */ /* 0x000fc40000000000 */
[----:B------:R-:W-:Y:S01]  /*124c0*/  IMAD.MOV R7, RZ, RZ, -R7 ;  /* 0x000000ffff077224 */ /* 0x000fe200078e0a07 */
[----:B------:R-:W-:Y:S01]  /*124d0*/  IABS R182, R179 ;  /* 0x000000b300b67213 */ /* 0x000fe20000000000 */
[C---:B------:R-:W-:Y:S01]  /*124e0*/  IMAD.HI.U32 R3, R9.reuse, R11, RZ ;  /* 0x0000000b09037227 */ /* 0x040fe200078e00ff */
[----:B------:R-:W-:Y:S03]  /*124f0*/  STL [R1+0x414], R12 ;  /* 0x0004140c01007387 */ /* 0x000fe60000100800 */
[----:B------:R-:W-:-:S04]  /*12500*/  IMAD.HI.U32 R6, R9, R10, RZ ;  /* 0x0000000a09067227 */ /* 0x000fc800078e00ff */
[----:B0-----:R-:W-:-:S04]  /*12510*/  IMAD.HI.U32 R8, R9, R180, RZ ;  /* 0x000000b409087227 */ /* 0x001fc800078e00ff */
[----:B------:R-:W-:Y:S02]  /*12520*/  IMAD.MOV R8, RZ, RZ, -R8 ;  /* 0x000000ffff087224 */ /* 0x000fe400078e0a08 */
[----:B------:R-:W-:Y:S02]  /*12530*/  IMAD.MOV R6, RZ, RZ, -R6 ;  /* 0x000000ffff067224 */ /* 0x000fe400078e0a06 */
[----:B------:R-:W-:Y:S02]  /*12540*/  IMAD R180, R2, R8, R180 ;  /* 0x0000000802b47224 */ /* 0x000fe400078e02b4 */
[----:B------:R-:W-:Y:S02]  /*12550*/  @!P0 IMAD.IADD R4, R4, 0x1, -R2 ;  /* 0x0000000104048824 */ /* 0x000fe400078e0a02 */
[C---:B------:R-:W-:Y:S01]  /*12560*/  IMAD R10, R2.reuse, R6, R10 ;  /* 0x00000006020a7224 */ /* 0x040fe200078e020a */
[----:B------:R-:W-:Y:S01]  /*12570*/  ISETP.GT.U32.AND P4, PT, R2, R180, PT ;  /* 0x000000b40200720c */ /* 0x000fe20003f84070 */
[----:B------:R-:W-:-:S02]  /*12580*/  IMAD.MOV.U32 R8, RZ, RZ, R4 ;  /* 0x000000ffff087224 */ /* 0x000fc400078e0004 */
[C---:B------:R-:W-:Y:S02]  /*12590*/  IMAD R177, R2.reuse, R7, R177 ;  /* 0x0000000702b17224 */ /* 0x040fe400078e02b1 */
[----:B------:R-:W-:Y:S01]  /*125a0*/  @!P6 IMAD.MOV R8, RZ, RZ, -R8 ;  /* 0x000000ffff08e224 */ /* 0x000fe200078e0a08 */
[C---:B------:R-:W-:Y:S01]  /*125b0*/  ISETP.GT.U32.AND P6, PT, R2.reuse, R10, PT ;  /* 0x0000000a0200720c */ /* 0x040fe20003fc4070 */
[----:B------:R-:W-:Y:S01]  /*125c0*/  IMAD.MOV R3, RZ, RZ, -R3 ;  /* 0x000000ffff037224 */ /* 0x000fe200078e0a03 */
[----:B------:R-:W-:Y:S01]  /*125d0*/  ISETP.GT.U32.AND P0, PT, R2, R177, PT ;  /* 0x000000b10200720c */ /* 0x000fe20003f04070 */
[----:B------:R-:W-:Y:S01]  /*125e0*/  VIADD R184, R0, 0x99 ;  /* 0x0000009900b87836 */ /* 0x000fe20000000000 */
[----:B------:R0:W-:Y:S01]  /*125f0*/  STL [R1+0x418], R8 ;  /* 0x0004180801007387 */ /* 0x0001e20000100800 */
[----:B------:R-:W-:Y:S02]  /*12600*/  IMAD R11, R2, R3, R11 ;  /* 0x00000003020b7224 */ /* 0x000fe400078e020b */
[----:B------:R-:W-:Y:S01]  /*12610*/  @!P4 IMAD.IADD R180, R180, 0x1, -R2 ;  /* 0x00000001b4b4c824 */ /* 0x000fe200078e0a02 */
[----:B------:R-:W-:Y:S01]  /*12620*/  IABS R4, R184 ;  /* 0x000000b800047213 */ /* 0x000fe20000000000 */
[----:B------:R-:W-:-:S02]  /*12630*/  VIADD R3, R0, 0x97 ;  /* 0x0000009700037836 */ /* 0x000fc40000000000 */
[----:B------:R-:W-:Y:S01]  /*12640*/  VIADD R7, R0, 0x96 ;  /* 0x0000009600077836 */ /* 0x000fe20000000000 */
[----:B------:R-:W-:Y:S01]  /*12650*/  ISETP.GT.U32.AND P4, PT, R2, R180, PT ;  /* 0x000000b40200720c */ /* 0x000fe20003f84070 */
[--C-:B------:R-:W-:Y:S01]  /*12660*/  @!P6 IMAD.IADD R10, R10, 0x1, -R2.reuse ;  /* 0x000000010a0ae824 */ /* 0x100fe200078e0a02 */
[----:B------:R-:W-:Y:S01]  /*12670*/  IABS R6, R3 ;  /* 0x0000000300067213 */ /* 0x000fe20000000000 */
[----:B------:R-:W-:Y:S01]  /*12680*/  @!P0 IMAD.IADD R177, R177, 0x1, -R2 ;  /* 0x00000001b1b18824 */ /* 0x000fe200078e0a02 */
[----:B------:R-:W-:Y:S01]  /*12690*/  IABS R181, R7 ;  /* 0x0000000700b57213 */ /* 0x000fe20000000000 */
[C---:B0-----:R-:W-:Y:S01]  /*126a0*/  IMAD.HI.U32 R8, R9.reuse, R182, RZ ;  /* 0x000000b609087227 */ /* 0x041fe200078e00ff */
[C---:B------:R-:W-:Y:S02]  /*126b0*/  ISETP.GT.U32.AND P6, PT, R2.reuse, R10, PT ;  /* 0x0000000a0200720c */ /* 0x040fe40003fc4070 */
[----:B------:R-:W-:Y:S01]  /*126c0*/  ISETP.GT.U32.AND P0, PT, R2, R177, PT ;  /* 0x000000b10200720c */ /* 0x000fe20003f04070 */
[----:B------:R-:W-:-:S04]  /*126d0*/  IMAD.HI.U32 R178, R9, R4, RZ ;  /* 0x0000000409b27227 */ /* 0x000fc800078e00ff */
[----:B------:R-:W-:Y:S01]  /*126e0*/  @!P4 IMAD.IADD R180, R180, 0x1, -R2 ;  /* 0x00000001b4b4c824 */ /* 0x000fe200078e0a02 */
[C---:B------:R-:W-:Y:S01]  /*126f0*/  ISETP.GT.U32.AND P4, PT, R2.reuse, R11, PT ;  /* 0x0000000b0200720c */ /* 0x040fe20003f84070 */
[----:B------:R-:W-:Y:S02]  /*12700*/  IMAD.MOV R8, RZ, RZ, -R8 ;  /* 0x000000ffff087224 */ /* 0x000fe400078e0a08 */
[----:B------:R-:W-:Y:S02]  /*12710*/  IMAD.MOV R178, RZ, RZ, -R178 ;  /* 0x000000ffffb27224 */ /* 0x000fe400078e0ab2 */
[C---:B------:R-:W-:Y:S02]  /*12720*/  IMAD R182, R2.reuse, R8, R182 ;  /* 0x0000000802b67224 */ /* 0x040fe400078e02b6 */
[----:B------:R-:W-:Y:S02]  /*12730*/  IMAD R4, R2, R178, R4 ;  /* 0x000000b202047224 */ /* 0x000fe400078e0204 */
[----:B------:R-:W-:-:S02]  /*12740*/  IMAD.MOV.U32 R12, RZ, RZ, R180 ;  /* 0x000000ffff0c7224 */ /* 0x000fc400078e00b4 */
[--C-:B------:R-:W-:Y:S01]  /*12750*/  @!P6 IMAD.IADD R10, R10, 0x1, -R2.reuse ;  /* 0x000000010a0ae824 */ /* 0x100fe200078e0a02 */
[C---:B------:R-:W-:Y:S01]  /*12760*/  ISETP.GT.U32.AND P6, PT, R2.reuse, R182, PT ;  /* 0x000000b60200720c */ /* 0x040fe20003fc4070 */
[--C-:B------:R-:W-:Y:S02]  /*12770*/  @!P4 IMAD.IADD R11, R11, 0x1, -R2.reuse ;  /* 0x000000010b0bc824 */ /* 0x100fe400078e0a02 */
[----:B------:R-:W-:Y:S01]  /*12780*/  @!P0 IMAD.IADD R177, R177, 0x1, -R2 ;  /* 0x00000001b1b18824 */ /* 0x000fe200078e0a02 */
[C---:B------:R-:W-:Y:S01]  /*12790*/  ISETP.GT.U32.AND P0, PT, R2.reuse, R4, PT ;  /* 0x000000040200720c */ /* 0x040fe20003f04070 */
[----:B------:R-:W-:Y:S01]  /*127a0*/  @!P5 IMAD.MOV R12, RZ, RZ, -R12 ;  /* 0x000000ffff0cd224 */ /* 0x000fe200078e0a0c */
[----:B------:R-:W-:Y:S01]  /*127b0*/  ISETP.GT.U32.AND P4, PT, R2, R11, PT ;  /* 0x0000000b0200720c */ /* 0x000fe20003f84070 */
[----:B------:R-:W-:Y:S01]  /*127c0*/  IMAD.HI.U32 R183, R9, R6, RZ ;  /* 0x0000000609b77227 */ /* 0x000fe200078e00ff */
[----:B------:R-:W-:Y:S02]  /*127d0*/  ISETP.GE.AND P5, PT, R184, RZ, PT ;  /* 0x000000ffb800720c */ /* 0x000fe40003fa6270 */
[----:B------:R0:W-:Y:S01]  /*127e0*/  STL [R1+0x3fc], R12 ;  /* 0x0003fc0c01007387 */ /* 0x0001e20000100800 */
[----:B------:R-:W-:-:S02]  /*127f0*/  VIADD R8, R0, 0x95 ;  /* 0x0000009500087836 */ /* 0x000fc40000000000 */
[----:B------:R-:W-:-:S03]  /*12800*/  IMAD.HI.U32 R178, R9, R181, RZ ;  /* 0x000000b509b27227 */ /* 0x000fc600078e00ff */
[----:B------:R-:W-:Y:S01]  /*12810*/  IABS R180, R8 ;  /* 0x0000000800b47213 */ /* 0x000fe20000000000 */
[----:B------:R-:W-:Y:S02]  /*12820*/  IMAD.MOV R183, RZ, RZ, -R183 ;  /* 0x000000ffffb77224 */ /* 0x000fe400078e0ab7 */
[----:B------:R-:W-:Y:S02]  /*12830*/  @!P6 IMAD.IADD R182, R182, 0x1, -R2 ;  /* 0x00000001b6b6e824 */ /* 0x000fe400078e0a02 */
[----:B0-----:R-:W-:Y:S02]  /*12840*/  IMAD.MOV.U32 R12, RZ, RZ, R177 ;  /* 0x000000ffff0c7224 */ /* 0x001fe400078e00b1 */
[----:B------:R-:W-:Y:S02]  /*12850*/  IMAD.MOV R178, RZ, RZ, -R178 ;  /* 0x000000ffffb27224 */ /* 0x000fe400078e0ab2 */
[----:B------:R-:W-:Y:S01]  /*12860*/  @!P2 IMAD.MOV R12, RZ, RZ, -R12 ;  /* 0x000000ffff0ca224 */ /* 0x000fe200078e0a0c */
[C---:B------:R-:W-:Y:S01]  /*12870*/  ISETP.GT.U32.AND P2, PT, R2.reuse, R182, PT ;  /* 0x000000b60200720c */ /* 0x040fe20003f44070 */
[----:B------:R-:W-:-:S02]  /*12880*/  IMAD R6, R2, R183, R6 ;  /* 0x000000b702067224 */ /* 0x000fc400078e0206 */
[--C-:B------:R-:W-:Y:S01]  /*12890*/  @!P4 IMAD.IADD R11, R11, 0x1, -R2.reuse ;  /* 0x000000010b0bc824 */ /* 0x100fe200078e0a02 */
[----:B------:R0:W-:Y:S01]  /*128a0*/  STL [R1+0x3f4], R12 ;  /* 0x0003f40c01007387 */ /* 0x0001e20000100800 */
[----:B------:R-:W-:Y:S01]  /*128b0*/  @!P0 IMAD.IADD R4, R4, 0x1, -R2 ;  /* 0x0000000104048824 */ /* 0x000fe200078e0a02 */
[C---:B------:R-:W-:Y:S01]  /*128c0*/  ISETP.GT.U32.AND P4, PT, R2.reuse, R6, PT ;  /* 0x000000060200720c */ /* 0x040fe20003f84070 */
[C---:B------:R-:W-:Y:S01]  /*128d0*/  IMAD R181, R2.reuse, R178, R181 ;  /* 0x000000b202b57224 */ /* 0x040fe200078e02b5 */
[----:B------:R-:W-:Y:S01]  /*128e0*/  ISETP.GE.AND P0, PT, R179, RZ, PT ;  /* 0x000000ffb300720c */ /* 0x000fe20003f06270 */
[----:B------:R-:W-:Y:S01]  /*128f0*/  IMAD.HI.U32 R177, R9, R180, RZ ;  /* 0x000000b409b17227 */ /* 0x000fe200078e00ff */
[----:B------:R-:W-:-:S03]  /*12900*/  ISETP.GT.U32.AND P6, PT, R2, R4, PT ;  /* 0x000000040200720c */ /* 0x000fc60003fc4070 */
[----:B------:R-:W-:Y:S02]  /*12910*/  IMAD.MOV R177, RZ, RZ, -R177 ;  /* 0x000000ffffb17224 */ /* 0x000fe400078e0ab1 */
[----:B0-----:R-:W-:Y:S02]  /*12920*/  IMAD.MOV.U32 R12, RZ, RZ, R11 ;  /* 0x000000ffff0c7224 */ /* 0x001fe400078e000b */
[----:B------:R-:W-:Y:S01]  /*12930*/  @!P1 IMAD.MOV R10, RZ, RZ, -R10 ;  /* 0x000000ffff0a9224 */ /* 0x000fe200078e0a0a */
[----:B------:R-:W-:Y:S01]  /*12940*/  ISETP.GE.AND P1, PT, R3, RZ, PT ;  /* 0x000000ff0300720c */ /* 0x000fe20003f26270 */
[----:B------:R-:W-:Y:S01]  /*12950*/  @!P3 IMAD.MOV R12, RZ, RZ, -R12 ;  /* 0x000000ffff0cb224 */ /* 0x000fe200078e0a0c */
[C---:B------:R-:W-:Y:S01]  /*12960*/  ISETP.GT.U32.AND P3, PT, R2.reuse, R181, PT ;  /* 0x000000b50200720c */ /* 0x040fe20003f64070 */
[----:B------:R-:W-:Y:S01]  /*12970*/  IMAD R180, R2, R177, R180 ;  /* 0x000000b102b47224 */ /* 0x000fe200078e02b4 */
[----:B------:R0:W-:Y:S01]  /*12980*/  STL [R1+0x3ec], R10 ;  /* 0x0003ec0a01007387 */ /* 0x0001e20000100800 */
[----:B------:R-:W-:-:S02]  /*12990*/  VIADD R3, R0, 0x94 ;  /* 0x0000009400037836 */ /* 0x000fc40000000000 */
[--C-:B------:R-:W-:Y:S01]  /*129a0*/  @!P2 IMAD.IADD R182, R182, 0x1, -R2.reuse ;  /* 0x00000001b6b6a824 */ /* 0x100fe200078e0a02 */
[----:B------:R-:W-:Y:S01]  /*129b0*/  ISETP.GT.U32.AND P2, PT, R2, R180, PT ;  /* 0x000000b40200720c */ /* 0x000fe20003f44070 */
[--C-:B------:R-:W-:Y:S01]  /*129c0*/  @!P4 IMAD.IADD R6, R6, 0x1, -R2.reuse ;  /* 0x000000010606c824 */ /* 0x100fe200078e0a02 */
[----:B------:R-:W-:Y:S01]  /*129d0*/  ISETP.GE.AND P4, PT, R8, RZ, PT ;  /* 0x000000ff0800720c */ /* 0x000fe20003f86270 */
[--C-:B------:R-:W-:Y:S01]  /*129e0*/  @!P6 IMAD.IADD R4, R4, 0x1, -R2.reuse ;  /* 0x000000010404e824 */ /* 0x100fe200078e0a02 */
[----:B------:R-:W-:Y:S01]  /*129f0*/  ISETP.GE.AND P6, PT, R7, RZ, PT ;  /* 0x000000ff0700720c */ /* 0x000fe20003fc6270 */
[----:B------:R-:W-:Y:S01]  /*12a00*/  VIADD R7, R0, 0x93 ;  /* 0x0000009300077836 */ /* 0x000fe20000000000 */
[----:B0-----:R-:W-:Y:S01]  /*12a10*/  IABS R10, R3 ;  /* 0x00000003000a7213 */ /* 0x001fe20000000000 */
[----:B------:R-:W-:Y:S01]  /*12a20*/  @!P3 IMAD.IADD R181, R181, 0x1, -R2 ;  /* 0x00000001b5b5b824 */ /* 0x000fe200078e0a02 */
[----:B------:R-:W-:Y:S01]  /*12a30*/  ISETP.GT.U32.AND P3, PT, R2, R6, PT ;  /* 0x000000060200720c */ /* 0x000fe20003f64070 */
[----:B------:R0:W-:Y:S01]  /*12a40*/  STL [R1+0x3e8], R12 ;  /* 0x0003e80c01007387 */ /* 0x0001e20000100800 */
[----:B------:R-:W-:Y:S01]  /*12a50*/  IABS R8, R7 ;  /* 0x0000000700087213 */ /* 0x000fe20000000000 */
[----:B------:R-:W-:-:S04]  /*12a60*/  IMAD.HI.U32 R11, R9, R10, RZ ;  /* 0x0000000a090b7227 */ /* 0x000fc800078e00ff */
[----:B------:R-:W-:Y:S02]  /*12a70*/  IMAD.MOV R11, RZ, RZ, -R11 ;  /* 0x000000ffff0b7224 */ /* 0x000fe400078e0a0b */
[----:B------:R-:W-:Y:S02]  /*12a80*/  @!P2 IMAD.IADD R180, R180, 0x1, -R2 ;  /* 0x00000001b4b4a824 */ /* 0x000fe400078e0a02 */
[----:B0-----:R-:W-:Y:S02]  /*12a90*/  IMAD.MOV.U32 R12, RZ, RZ, R4 ;  /* 0x000000ffff0c7224 */ /* 0x001fe400078e0004 */
[----:B------:R-:W-:Y:S01]  /*12aa0*/  IMAD.MOV.U32 R4, RZ, RZ, R8 ;  /* 0x000000ffff047224 */ /* 0x000fe200078e0008 */
[C---:B------:R-:W-:Y:S01]  /*12ab0*/  ISETP.GT.U32.AND P2, PT, R2.reuse, R180, PT ;  /* 0x000000b40200720c */ /* 0x040fe20003f44070 */
[----:B------:R-:W-:Y:S02]  /*12ac0*/  IMAD R10, R2, R11, R10 ;  /* 0x0000000b020a7224 */ /* 0x000fe400078e020a */
[----:B------:R-:W-:-:S04]  /*12ad0*/  IMAD.HI.U32 R8, R9, R4, RZ ;  /* 0x0000000409087227 */ /* 0x000fc800078e00ff */
[----:B------:R-:W-:Y:S01]  /*12ae0*/  @!P3 IMAD.IADD R6, R6, 0x1, -R2 ;  /* 0x000000010606b824 */ /* 0x000fe200078e0a02 */
[C---:B------:R-:W-:Y:S01]  /*12af0*/  ISETP.GT.U32.AND P3, PT, R2.reuse, R10, PT ;  /* 0x0000000a0200720c */ /* 0x040fe20003f64070 */
[----:B------:R-:W-:Y:S01]  /*12b00*/  @!P5 IMAD.MOV R12, RZ, RZ, -R12 ;  /* 0x000000ffff0cd224 */ /* 0x000fe200078e0a0c */
[----:B------:R-:W-:Y:S01]  /*12b10*/  ISETP.GT.U32.AND P5, PT, R2, R181, PT ;  /* 0x000000b50200720c */ /* 0x000fe20003fa4070 */
[----:B------:R-:W-:Y:S02]  /*12b20*/  VIADD R178, R0, 0x92 ;  /* 0x0000009200b27836 */ /* 0x000fe40000000000 */
[----:B------:R-:W-:Y:S01]  /*12b30*/  IMAD.MOV R8, RZ, RZ, -R8 ;  /* 0x000000ffff087224 */ /* 0x000fe200078e0a08 */
[----:B------:R0:W-:Y:S01]  /*12b40*/  STL [R1+0x39c], R12 ;  /* 0x00039c0c01007387 */ /* 0x0001e20000100800 */
[----:B------:R-:W-:Y:S01]  /*12b50*/  @!P2 IMAD.IADD R180, R180, 0x1, -R2 ;  /* 0x00000001b4b4a824 */ /* 0x000fe200078e0a02 */
[----:B------:R-:W-:Y:S01]  /*12b60*/  IABS R179, R178 ;  /* 0x000000b200b37213 */ /* 0x000fe20000000000 */
[----:B------:R-:W-:-:S02]  /*12b70*/  IMAD R4, R2, R8, R4 ;  /* 0x0000000802047224 */ /* 0x000fc400078e0204 */
[----:B------:R-:W-:Y:S02]  /*12b80*/  IMAD.MOV.U32 R13, RZ, RZ, R182 ;  /* 0x000000ffff0d7224 */ /* 0x000fe400078e00b6 */
[----:B------:R-:W-:Y:S01]  /*12b90*/  IMAD.HI.U32 R8, R9, R179, RZ ;  /* 0x000000b309087227 */ /* 0x000fe200078e00ff */
[----:B------:R-:W-:-:S03]  /*12ba0*/  ISETP.GT.U32.AND P2, PT, R2, R4, PT ;  /* 0x000000040200720c */ /* 0x000fc60003f44070 */
[--C-:B------:R-:W-:Y:S01]  /*12bb0*/  @!P3 IMAD.IADD R10, R10, 0x1, -R2.reuse ;  /* 0x000000010a0ab824 */ /* 0x100fe200078e0a02 */
[----:B------:R-:W-:Y:S01]  /*12bc0*/  ISETP.GE.AND P3, PT, R7, RZ, PT ;  /* 0x000000ff0700720c */ /* 0x000fe20003f66270 */
[C---:B------:R-:W-:Y:S02]  /*12bd0*/  VIADD R177, R0.reuse, 0x91 ;  /* 0x0000009100b17836 */ /* 0x040fe40000000000 */
[----:B------:R-:W-:Y:S01]  /*12be0*/  @!P5 IMAD.IADD R181, R181, 0x1, -R2 ;  /* 0x00000001b5b5d824 */ /* 0x000fe200078e0a02 */
[----:B------:R-:W-:Y:S01]  /*12bf0*/  ISETP.GE.AND P5, PT, R3, RZ, PT ;  /* 0x000000ff0300720c */ /* 0x000fe20003fa6270 */
[----:B------:R-:W-:Y:S01]  /*12c00*/  VIADD R3, R0, 0x90 ;  /* 0x0000009000037836 */ /* 0x000fe20000000000 */
[----:B------:R-:W-:Y:S01]  /*12c10*/  IABS R184, R177 ;  /* 0x000000b100b87213 */ /* 0x000fe20000000000 */
[----:B------:R-:W-:Y:S02]  /*12c20*/  IMAD.MOV R8, RZ, RZ, -R8 ;  /* 0x000000ffff087224 */ /* 0x000fe400078e0a08 */
[----:B------:R-:W-:Y:S01]  /*12c30*/  @!P0 IMAD.MOV R13, RZ, RZ, -R13 ;  /* 0x000000ffff0d8224 */ /* 0x000fe200078e0a0d */
[C---:B------:R-:W-:Y:S01]  /*12c40*/  ISETP.GT.U32.AND P0, PT, R2.reuse, R10, PT ;  /* 0x0000000a0200720c */ /* 0x040fe20003f04070 */
[----:B------:R-:W-:Y:S01]  /*12c50*/  IMAD R179, R2, R8, R179 ;  /* 0x0000000802b37224 */ /* 0x000fe200078e02b3 */
[----:B------:R-:W-:Y:S01]  /*12c60*/  IABS R8, R3 ;  /* 0x0000000300087213 */ /* 0x000fe20000000000 */
[----:B0-----:R-:W-:Y:S01]  /*12c70*/  IMAD.MOV.U32 R12, RZ, RZ, R6 ;  /* 0x000000ffff0c7224 */ /* 0x001fe200078e0006 */
[----:B------:R0:W-:Y:S01]  /*12c80*/  STL [R1+0x3a0], R13 ;  /* 0x0003a00d01007387 */ /* 0x0001e20000100800 */
[----:B------:R-:W-:-:S04]  /*12c90*/  IMAD.HI.U32 R11, R9, R184, RZ ;  /* 0x000000b8090b7227 */ /* 0x000fc800078e00ff */
[----:B------:R-:W-:Y:S01]  /*12ca0*/  @!P2 IMAD.IADD R4, R4, 0x1, -R2 ;  /* 0x000000010404a824 */ /* 0x000fe200078e0a02 */
[----:B------:R-:W-:Y:S01]  /*12cb0*/  ISETP.GT.U32.AND P2, PT, R2, R179, PT ;  /* 0x000000b30200720c */ /* 0x000fe20003f44070 */
[----:B------:R-:W-:-:S04]  /*12cc0*/  IMAD.HI.U32 R6, R9, R8, RZ ;  /* 0x0000000809067227 */ /* 0x000fc800078e00ff */
[----:B0-----:R-:W-:Y:S02]  /*12cd0*/  IMAD.MOV.U32 R13, RZ, RZ, R181 ;  /* 0x000000ffff0d7224 */ /* 0x001fe400078e00b5 */
[----:B------:R-:W-:Y:S01]  /*12ce0*/  @!P1 IMAD.MOV R12, RZ, RZ, -R12 ;  /* 0x000000ffff0c9224 */ /* 0x000fe200078e0a0c */
[----:B------:R-:W-:Y:S01]  /*12cf0*/  ISETP.GT.U32.AND P1, PT, R2, R4, PT ;  /* 0x000000040200720c */ /* 0x000fe20003f24070 */
[----:B------:R-:W-:Y:S02]  /*12d00*/  IMAD.MOV R11, RZ, RZ, -R11 ;  /* 0x000000ffff0b7224 */ /* 0x000fe400078e0a0b */
[----:B------:R-:W-:Y:S01]  /*12d10*/  VIADD R7, R0, 0x8f ;  /* 0x0000008f00077836 */ /* 0x000fe20000000000 */
[----:B------:R0:W-:Y:S01]  /*12d20*/  STL [R1+0x3d0], R12 ;  /* 0x0003d00c01007387 */ /* 0x0001e20000100800 */
[----:B------:R-:W-:Y:S02]  /*12d30*/  @!P6 IMAD.MOV R13, RZ, RZ, -R13 ;  /* 0x000000ffff0de224 */ /* 0x000fe400078e0a0d */
[----:B------:R-:W-:Y:S01]  /*12d40*/  @!P0 IMAD.IADD R10, R10, 0x1, -R2 ;  /* 0x000000010a0a8824 */ /* 0x000fe200078e0a02 */
[----:B------:R-:W-:Y:S01]  /*12d50*/  ISETP.GE.AND P0, PT, R177, RZ, PT ;  /* 0x000000ffb100720c */ /* 0x000fe20003f06270 */
[----:B------:R-:W-:Y:S01]  /*12d60*/  IMAD.MOV R6, RZ, RZ, -R6 ;  /* 0x000000ffff067224 */ /* 0x000fe200078e0a06 */
[----:B------:R1:W-:Y:S01]  /*12d70*/  STL [R1+0x3ac], R13 ;  /* 0x0003ac0d01007387 */ /* 0x0003e20000100800 */
[C---:B------:R-:W-:Y:S01]  /*12d80*/  IMAD R184, R2.reuse, R11, R184 ;  /* 0x0000000b02b87224 */ /* 0x040fe200078e02b8 */
[----:B------:R-:W-:Y:S01]  /*12d90*/  IABS R11, R7 ;  /* 0x00000007000b7213 */ /* 0x000fe20000000000 */
[----:B------:R-:W-:-:S02]  /*12da0*/  IMAD R8, R2, R6, R8 ;  /* 0x0000000602087224 */ /* 0x000fc400078e0208 */
[----:B0-----:R-:W-:Y:S01]  /*12db0*/  IMAD.MOV.U32 R12, RZ, RZ, R180 ;  /* 0x000000ffff0c7224 */ /* 0x001fe200078e00b4 */
[----:B------:R-:W-:Y:S01]  /*12dc0*/  ISETP.GT.U32.AND P6, PT, R2, R184, PT ;  /* 0x000000b80200720c */ /* 0x000fe20003fc4070 */
[----:B------:R-:W-:-:S04]  /*12dd0*/  IMAD.HI.U32 R180, R9, R11, RZ ;  /* 0x0000000b09b47227 */ /* 0x000fc800078e00ff */
[----:B-1----:R-:W-:Y:S02]  /*12de0*/  IMAD.MOV.U32 R13, RZ, RZ, R10 ;  /* 0x000000ffff0d7224 */ /* 0x002fe400078e000a */
[----:B------:R-:W-:Y:S01]  /*12df0*/  @!P4 IMAD.MOV R12, RZ, RZ, -R12 ;  /* 0x000000ffff0cc224 */ /* 0x000fe200078e0a0c */
[----:B------:R-:W-:Y:S01]  /*12e00*/  ISETP.GE.AND P4, PT, R178, RZ, PT ;  /* 0x000000ffb200720c */ /* 0x000fe20003f86270 */
[----:B------:R-:W-:Y:S01]  /*12e10*/  @!P5 IMAD.MOV R13, RZ, RZ, -R13 ;  /* 0x000000ffff0dd224 */ /* 0x000fe200078e0a0d */
[----:B------:R-:W-:Y:S01]  /*12e20*/  ISETP.GT.U32.AND P5, PT, R2, R8, PT ;  /* 0x000000080200720c */ /* 0x000fe20003fa4070 */
[----:B------:R-:W-:Y:S01]  /*12e30*/  IMAD.MOV R180, RZ, RZ, -R180 ;  /* 0x000000ffffb47224 */ /* 0x000fe200078e0ab4 */
[----:B------:R0:W-:Y:S01]  /*12e40*/  STL [R1+0x3cc], R12 ;  /* 0x0003cc0c01007387 */ /* 0x0001e20000100800 */
[--C-:B------:R-:W-:Y:S01]  /*12e50*/  @!P1 IMAD.IADD R4, R4, 0x1, -R2.reuse ;  /* 0x0000000104049824 */ /* 0x100fe200078e0a02 */
[----:B------:R-:W-:Y:S01]  /*12e60*/  ISETP.GE.AND P1, PT, R3, RZ, PT ;  /* 0x000000ff0300720c */ /* 0x000fe20003f26270 */
[----:B------:R-:W-:Y:S01]  /*12e70*/  @!P2 IMAD.IADD R179, R179, 0x1, -R2 ;  /* 0x00000001b3b3a824 */ /* 0x000fe200078e0a02 */
[----:B------:R-:W-:Y:S01]  /*12e80*/  STL [R1+0x3b0], R13 ;  /* 0x0003b00d01007387 */ /* 0x000fe20000100800 */
[----:B------:R-:W-:-:S02]  /*12e90*/  IMAD R11, R2, R180, R11 ;  /* 0x000000b4020b7224 */ /* 0x000fc400078e020b */
[----:B------:R-:W-:Y:S01]  /*12ea0*/  VIADD R3, R0, 0x8e ;  /* 0x0000008e00037836 */ /* 0x000fe20000000000 */
[----:B------:R-:W-:Y:S01]  /*12eb0*/  ISETP.GT.U32.AND P2, PT, R2, R179, PT ;  /* 0x000000b30200720c */ /* 0x000fe20003f44070 */
[----:B------:R-:W-:Y:S02]  /*12ec0*/  @!P6 IMAD.IADD R184, R184, 0x1, -R2 ;  /* 0x00000001b8b8e824 */ /* 0x000fe400078e0a02 */
[----:B0-----:R-:W-:Y:S01]  /*12ed0*/  IMAD.MOV.U32 R12, RZ, RZ, R4 ;  /* 0x000000ffff0c7224 */ /* 0x001fe200078e0004 */
[----:B------:R-:W-:Y:S01]  /*12ee0*/  IABS R178, R3 ;  /* 0x0000000300b27213 */ /* 0x000fe20000000000 */
[----:B------:R-:W-:Y:S01]  /*12ef0*/  @!P5 IMAD.IADD R8, R8, 0x1, -R2 ;  /* 0x000000010808d824 */ /* 0x000fe200078e0a02 */
[C---:B------:R-:W-:Y:S01]  /*12f00*/  ISETP.GT.U32.AND P6, PT, R2.reuse, R184, PT ;  /* 0x000000b80200720c */ /* 0x040fe20003fc4070 */
[----:B------:R-:W-:Y:S01]  /*12f10*/  @!P3 IMAD.MOV R12, RZ, RZ, -R12 ;  /* 0x000000ffff0cb224 */ /* 0x000fe200078e0a0c */
[C---:B------:R-:W-:Y:S01]  /*12f20*/  ISETP.GT.U32.AND P3, PT, R2.reuse, R11, PT ;  /* 0x0000000b0200720c */ /* 0x040fe20003f64070 */
[----:B------:R-:W-:Y:S01]  /*12f30*/  IMAD.HI.U32 R10, R9, R178, RZ ;  /* 0x000000b2090a7227 */ /* 0x000fe200078e00ff */
[----:B------:R-:W-:-:S02]  /*12f40*/  ISETP.GT.U32.AND P5, PT, R2, R8, PT ;  /* 0x000000080200720c */ /* 0x000fc40003fa4070 */
[----:B------:R0:W-:Y:S01]  /*12f50*/  STL [R1+0x3c0], R12 ;  /* 0x0003c00c01007387 */ /* 0x0001e20000100800 */
[----:B------:R-:W-:Y:S02]  /*12f60*/  VIADD R6, R0, 0x8d ;  /* 0x0000008d00067836 */ /* 0x000fe40000000000 */
[----:B------:R-:W-:Y:S01]  /*12f70*/  @!P2 IMAD.IADD R179, R179, 0x1, -R2 ;  /* 0x00000001b3b3a824 */ /* 0x000fe200078e0a02 */
[----:B------:R-:W-:Y:S01]  /*12f80*/  ISETP.GE.AND P2, PT, R7, RZ, PT ;  /* 0x000000ff0700720c */ /* 0x000fe20003f46270 */
[----:B------:R-:W-:Y:S01]  /*12f90*/  IMAD.MOV R10, RZ, RZ, -R10 ;  /* 0x000000ffff0a7224 */ /* 0x000fe200078e0a0a */
[----:B------:R-:W-:Y:S01]  /*12fa0*/  IABS R4, R6 ;  /* 0x0000000600047213 */ /* 0x000fe20000000000 */
[--C-:B------:R-:W-:Y:S01]  /*12fb0*/  @!P6 IMAD.IADD R184, R184, 0x1, -R2.reuse ;  /* 0x00000001b8b8e824 */ /* 0x100fe200078e0a02 */
[----:B------:R-:W-:Y:S01]  /*12fc0*/  ISETP.GE.AND P6, PT, R3, RZ, PT ;  /* 0x000000ff0300720c */ /* 0x000fe20003fc6270 */
[----:B------:R-:W-:Y:S01]  /*12fd0*/  @!P3 IMAD.IADD R11, R11, 0x1, -R2 ;  /* 0x000000010b0bb824 */ /* 0x000fe200078e0a02 */
[----:B------:R-:W-:Y:S01]  /*12fe0*/  ISETP.GE.AND P3, PT, R6, RZ, PT ;  /* 0x000000ff0600720c */ /* 0x000fe20003f66270 */
[----:B0-----:R-:W-:-:S02]  /*12ff0*/  IMAD.MOV.U32 R12, RZ, RZ, R179 ;  /* 0x000000ffff0c7224 */ /* 0x001fc400078e00b3 */
[C---:B------:R-:W-:Y:S02]  /*13000*/  IMAD R178, R2.reuse, R10, R178 ;  /* 0x0000000a02b27224 */ /* 0x040fe400078e02b2 */
[----:B------:R-:W-:Y:S01]  /*13010*/  @!P4 IMAD.MOV R12, RZ, RZ, -R12 ;  /* 0x000000ffff0cc224 */ /* 0x000fe200078e0a0c */
[----:B------:R-:W-:Y:S01]  /*13020*/  ISETP.GT.U32.AND P4, PT, R2, R11, PT ;  /* 0x0000000b0200720c */ /* 0x000fe20003f84070 */
[----:B------:R-:W-:Y:S02]  /*13030*/  VIADD R7, R0, 0x8c ;  /* 0x0000008c00077836 */ /* 0x000fe40000000000 */
[----:B------:R-:W-:Y:S01]  /*13040*/  IMAD.HI.U32 R3, R9, R4, RZ ;  /* 0x0000000409037227 */ /* 0x000fe200078e00ff */
[----:B------:R0:W-:Y:S02]  /*13050*/  STL [R1+0x3b4], R12 ;  /* 0x0003b40c01007387 */ /* 0x0001e40000100800 */
[----:B------:R-:W-:Y:S01]  /*13060*/  IABS R177, R7 ;  /* 0x0000000700b17213 */ /* 0x000fe20000000000 */
[----:B------:R-:W-:Y:S01]  /*13070*/  @!P5 IMAD.IADD R8, R8, 0x1, -R2 ;  /* 0x000000010808d824 */ /* 0x000fe200078e0a02 */
[----:B------:R-:W-:Y:S01]  /*13080*/  ISETP.GT.U32.AND P5, PT, R2, R178, PT ;  /* 0x000000b20200720c */ /* 0x000fe20003fa4070 */
[----:B------:R-:W-:-:S02]  /*13090*/  IMAD.MOV R3, RZ, RZ, -R3 ;  /* 0x000000ffff037224 */ /* 0x000fc400078e0a03 */
[----:B------:R-:W-:-:S04]  /*130a0*/  IMAD.HI.U32 R6, R9, R177, RZ ;  /* 0x000000b109067227 */ /* 0x000fc800078e00ff */
[----:B------:R-:W-:Y:S02]  /*130b0*/  IMAD R4, R2, R3, R4 ;  /* 0x0000000302047224 */ /* 0x000fe400078e0204 */
[----:B------:R-:W-:Y:S02]  /*130c0*/  VIADD R179, R0, 0x8b ;  /* 0x0000008b00b37836 */ /* 0x000fe40000000000 */
[----:B------:R-:W-:Y:S01]  /*130d0*/  @!P4 IMAD.IADD R11, R11, 0x1, -R2 ;  /* 0x000000010b0bc824 */ /* 0x000fe200078e0a02 */
[----:B------:R-:W-:Y:S01]  /*130e0*/  ISETP.GT.U32.AND P4, PT, R2, R4, PT ;  /* 0x000000040200720c */ /* 0x000fe20003f84070 */
[----:B------:R-:W-:Y:S01]  /*130f0*/  IMAD.MOV R6, RZ, RZ, -R6 ;  /* 0x000000ffff067224 */ /* 0x000fe200078e0a06 */
[----:B------:R-:W-:Y:S01]  /*13100*/  IABS R182, R179 ;  /* 0x000000b300b67213 */ /* 0x000fe20000000000 */
[----:B------:R-:W-:Y:S02]  /*13110*/  @!P5 IMAD.IADD R178, R178, 0x1, -R2 ;  /* 0x00000001b2b2d824 */ /* 0x000fe400078e0a02 */
[----:B0-----:R-:W-:-:S02]  /*13120*/  IMAD.MOV.U32 R12, RZ, RZ, R184 ;  /* 0x000000ffff0c7224 */ /* 0x001fc400078e00b8 */
[----:B------:R-:W-:Y:S02]  /*13130*/  IMAD R177, R2, R6, R177 ;  /* 0x0000000602b17224 */ /* 0x000fe400078e02b1 */
[----:B------:R-:W-:Y:S02]  /*13140*/  VIADD R180, R0, 0x8a ;  /* 0x0000008a00b47836 */ /* 0x000fe40000000000 */
[----:B------:R-:W-:Y:S01]  /*13150*/  @!P0 IMAD.MOV R12, RZ, RZ, -R12 ;  /* 0x000000ffff0c8224 */ /* 0x000fe200078e0a0c */
[----:B------:R-:W-:Y:S01]  /*13160*/  ISETP.GT.U32.AND P0, PT, R2, R178, PT ;  /* 0x000000b20200720c */ /* 0x000fe20003f04070 */
[----:B------:R-:W-:Y:S01]  /*13170*/  VIADD R3, R0, 0x89 ;  /* 0x0000008900037836 */ /* 0x000fe20000000000 */
[----:B------:R-:W-:Y:S01]  /*13180*/  ISETP.GT.U32.AND P5, PT, R2, R177, PT ;  /* 0x000000b10200720c */ /* 0x000fe20003fa4070 */
[----:B------:R-:W-:Y:S01]  /*13190*/  IMAD.HI.U32 R185, R9, R182, RZ ;  /* 0x000000b609b97227 */ /* 0x000fe200078e00ff */
[----:B------:R-:W-:Y:S01]  /*131a0*/  IABS R181, R180 ;  /* 0x000000b400b57213 */ /* 0x000fe20000000000 */
[----:B------:R0:W-:Y:S01]  /*131b0*/  STL [R1+0x3a8], R12 ;  /* 0x0003a80c01007387 */ /* 0x0001e20000100800 */
[----:B------:R-:W-:Y:S01]  /*131c0*/  IABS R6, R3 ;  /* 0x0000000300067213 */ /* 0x000fe20000000000 */
[----:B------:R-:W-:-:S02]  /*131d0*/  IMAD.MOV R185, RZ, RZ, -R185 ;  /* 0x000000ffffb97224 */ /* 0x000fc400078e0ab9 */
[----:B------:R-:W-:Y:S01]  /*131e0*/  @!P4 IMAD.IADD R4, R4, 0x1, -R2 ;  /* 0x000000010404c824 */ /* 0x000fe200078e0a02 */
[----:B------:R-:W-:Y:S01]  /*131f0*/  ISETP.GE.AND P4, PT, R7, RZ, PT ;  /* 0x000000ff0700720c */ /* 0x000fe20003f86270 */
[----:B------:R-:W-:-:S04]  /*13200*/  IMAD.HI.U32 R183, R9, R181, RZ ;  /* 0x000000b509b77227 */ /* 0x000fc800078e00ff */
[----:B0-----:R-:W-:Y:S02]  /*13210*/  IMAD.MOV.U32 R12, RZ, RZ, R8 ;  /* 0x000000ffff0c7224 */ /* 0x001fe400078e0008 */
[C---:B------:R-:W-:Y:S02]  /*13220*/  IMAD R7, R2.reuse, R185, R182 ;  /* 0x000000b902077224 */ /* 0x040fe400078e02b6 */
[----:B------:R-:W-:Y:S02]  /*13230*/  IMAD.MOV.U32 R184, RZ, RZ, R6 ;  /* 0x000000ffffb87224 */ /* 0x000fe400078e0006 */
[----:B------:R-:W-:Y:S01]  /*13240*/  @!P1 IMAD.MOV R12, RZ, RZ, -R12 ;  /* 0x000000ffff0c9224 */ /* 0x000fe200078e0a0c */
[----:B------:R-:W-:Y:S01]  /*13250*/  ISETP.GT.U32.AND P1, PT, R2, R4, PT ;  /* 0x000000040200720c */ /* 0x000fe20003f24070 */
[----:B------:R-:W-:Y:S02]  /*13260*/  IMAD.MOV R183, RZ, RZ, -R183 ;  /* 0x000000ffffb77224 */ /* 0x000fe400078e0ab7 */
[--C-:B------:R-:W-:Y:S01]  /*13270*/  @!P0 IMAD.IADD R178, R178, 0x1, -R2.reuse ;  /* 0x00000001b2b28824 */ /* 0x100fe200078e0a02 */
[----:B------:R-:W-:Y:S01]  /*13280*/  ISETP.GT.U32.AND P0, PT, R2, R7, PT ;  /* 0x000000070200720c */ /* 0x000fe20003f04070 */
[----:B------:R-:W-:Y:S01]  /*13290*/  IMAD.HI.U32 R8, R9, R184, RZ ;  /* 0x000000b809087227 */ /* 0x000fe200078e00ff */
[----:B------:R0:W-:Y:S03]  /*132a0*/  STL [R1+0x398], R12 ;  /* 0x0003980c01007387 */ /* 0x0001e60000100800 */
[----:B------:R-:W-:-:S02]  /*132b0*/  @!P5 IMAD.IADD R177, R177, 0x1, -R2 ;  /* 0x00000001b1b1d824 */ /* 0x000fc400078e0a02 */
[----:B------:R-:W-:Y:S02]  /*132c0*/  IMAD R6, R2, R183, R181 ;  /* 0x000000b702067224 */ /* 0x000fe400078e02b5 */
[----:B------:R-:W-:Y:S01]  /*132d0*/  VIADD R10, R0, 0x88 ;  /* 0x00000088000a7836 */ /* 0x000fe20000000000 */
[C---:B------:R-:W-:Y:S01]  /*132e0*/  ISETP.GT.U32.AND P5, PT, R2.reuse, R177, PT ;  /* 0x000000b10200720c */ /* 0x040fe20003fa4070 */
[----:B------:R-:W-:Y:S02]  /*132f0*/  IMAD.MOV R8, RZ, RZ, -R8 ;  /* 0x000000ffff087224 */ /* 0x000fe400078e0a08 */
[----:B0-----:R-:W-:Y:S01]  /*13300*/  IMAD.MOV.U32 R12, RZ, RZ, R178 ;  /* 0x000000ffff0c7224 */ /* 0x001fe200078e00b2 */
[----:B------:R-:W-:Y:S01]  /*13310*/  IABS R182, R10 ;  /* 0x0000000a00b67213 */ /* 0x000fe20000000000 */
[C---:B------:R-:W-:Y:S02]  /*13320*/  IMAD R178, R2.reuse, R8, R184 ;  /* 0x0000000802b27224 */ /* 0x040fe400078e02b8 */
[----:B------:R-:W-:Y:S01]  /*13330*/  @!P6 IMAD.MOV R12, RZ, RZ, -R12 ;  /* 0x000000ffff0ce224 */ /* 0x000fe200078e0a0c */
[----:B------:R-:W-:Y:S01]  /*13340*/  ISETP.GT.U32.AND P6, PT, R2, R6, PT ;  /* 0x000000060200720c */ /* 0x000fe20003fc4070 */
[----:B------:R-:W-:-:S02]  /*13350*/  IMAD.MOV.U32 R13, RZ, RZ, R11 ;  /* 0x000000ffff0d7224 */ /* 0x000fc400078e000b */
[----:B------:R-:W-:Y:S01]  /*13360*/  @!P0 IMAD.IADD R7, R7, 0x1, -R2 ;  /* 0x0000000107078824 */ /* 0x000fe200078e0a02 */
[----:B------:R-:W-:Y:S01]  /*13370*/  ISETP.GT.U32.AND P0, PT, R2, R178, PT ;  /* 0x000000b20200720c */ /* 0x000fe20003f04070 */
[----:B------:R-:W-:-:S04]  /*13380*/  IMAD.HI.U32 R11, R9, R182, RZ ;  /* 0x000000b6090b7227 */ /* 0x000fc800078e00ff */
[----:B------:R-:W-:Y:S01]  /*13390*/  @!P2 IMAD.MOV R13, RZ, RZ, -R13 ;  /* 0x000000ffff0da224 */ /* 0x000fe200078e0a0d */
[----:B------:R-:W-:Y:S01]  /*133a0*/  ISETP.GE.AND P2, PT, R179, RZ, PT ;  /* 0x000000ffb300720c */ /* 0x000fe20003f46270 */
[--C-:B------:R-:W-:Y:S01]  /*133b0*/  @!P1 IMAD.IADD R4, R4, 0x1, -R2.reuse ;  /* 0x0000000104049824 */ /* 0x100fe200078e0a02 */
[----:B------:R-:W-:Y:S01]  /*133c0*/  ISETP.GE.AND P1, PT, R180, RZ, PT ;  /* 0x000000ffb400720c */ /* 0x000fe20003f26270 */
[----:B------:R-:W-:Y:S01]  /*133d0*/  IMAD.MOV R11, RZ, RZ, -R11 ;  /* 0x000000ffff0b7224 */ /* 0x000fe200078e0a0b */
[----:B------:R-:W-:Y:S01]  /*133e0*/  STL [R1+0x394], R13 ;  /* 0x0003940d01007387 */ /* 0x000fe20000100800 */
[--C-:B------:R-:W-:Y:S01]  /*133f0*/  @!P5 IMAD.IADD R177, R177, 0x1, -R2.reuse ;  /* 0x00000001b1b1d824 */ /* 0x100fe200078e0a02 */
[----:B------:R-:W-:Y:S01]  /*13400*/  ISETP.GE.AND P5, PT, R3, RZ, PT ;  /* 0x000000ff0300720c */ /* 0x000fe20003fa6270 */
[----:B------:R-:W-:Y:S01]  /*13410*/  @!P6 IMAD.IADD R6, R6, 0x1, -R2 ;  /* 0x000000010606e824 */ /* 0x000fe200078e0a02 */
[----:B------:R0:W-:Y:S01]  /*13420*/  STL [R1+0x390], R12 ;  /* 0x0003900c01007387 */ /* 0x0001e20000100800 */
[C---:B------:R-:W-:Y:S01]  /*13430*/  IMAD R3, R2.reuse, R11, R182 ;  /* 0x0000000b02037224 */ /* 0x040fe200078e02b6 */
[----:B------:R-:W-:Y:S01]  /*13440*/  ISETP.GT.U32.AND P6, PT, R2, R7, PT ;  /* 0x000000070200720c */ /* 0x000fe20003fc4070 */
[----:B------:R-:W-:-:S02]  /*13450*/  VIADD R11, R0, 0x87 ;  /* 0x00000087000b7836 */ /* 0x000fc40000000000 */
[----:B------:R-:W-:Y:S02]  /*13460*/  @!P0 IMAD.IADD R178, R178, 0x1, -R2 ;  /* 0x00000001b2b28824 */ /* 0x000fe400078e0a02 */
[C---:B------:R-:W-:Y:S01]  /*13470*/  VIADD R8, R0.reuse, 0x86 ;  /* 0x0000008600087836 */ /* 0x040fe20000000000 */
[----:B------:R-:W-:Y:S01]  /*13480*/  IABS R182, R11 ;  /* 0x0000000b00b67213 */ /* 0x000fe20000000000 */
[----:B------:R-:W-:Y:S01]  /*13490*/  VIADD R181, R0, 0x84 ;  /* 0x0000008400b57836 */ /* 0x000fe20000000000 */
[----:B------:R-:W-:Y:S01]  /*134a0*/  ISETP.GT.U32.AND P0, PT, R2, R178, PT ;  /* 0x000000b20200720c */ /* 0x000fe20003f04070 */
[----:B0-----:R-:W-:Y:S01]  /*134b0*/  IMAD.MOV.U32 R12, RZ, RZ, R4 ;  /* 0x000000ffff0c7224 */ /* 0x001fe200078e0004 */
[----:B------:R-:W-:Y:S01]  /*134c0*/  IABS R183, R8 ;  /* 0x0000000800b77213 */ /* 0x000fe20000000000 */
[----:B------:R-:W-:Y:S01]  /*134d0*/  IMAD.HI.U32 R184, R9, R182, RZ ;  /* 0x000000b609b87227 */ /* 0x000fe200078e00ff */
[----:B------:R-:W-:-:S03]  /*134e0*/  IABS R179, R181 ;  /* 0x000000b500b37213 */ /* 0x000fc60000000000 */
[----:B------:R-:W-:Y:S01]  /*134f0*/  @!P3 IMAD.MOV R12, RZ, RZ, -R12 ;  /* 0x000000ffff0cb224 */ /* 0x000fe200078e0a0c */
[----:B------:R-:W-:Y:S01]  /*13500*/  ISETP.GT.U32.AND P3, PT, R2, R6, PT ;  /* 0x000000060200720c */ /* 0x000fe20003f64070 */
[----:B------:R-:W-:Y:S02]  /*13510*/  IMAD.MOV R184, RZ, RZ, -R184 ;  /* 0x000000ffffb87224 */ /* 0x000fe400078e0ab8 */
[----:B------:R-:W-:Y:S01]  /*13520*/  VIADD R4, R0, 0x85 ;  /* 0x0000008500047836 */ /* 0x000fe20000000000 */
[----:B------:R0:W-:Y:S01]  /*13530*/  STL [R1+0x38c], R12 ;  /* 0x00038c0c01007387 */ /* 0x0001e20000100800 */
[--C-:B------:R-:W-:Y:S01]  /*13540*/  @!P6 IMAD.IADD R7, R7, 0x1, -R2.reuse ;  /* 0x000000010707e824 */ /* 0x100fe200078e0a02 */
[----:B------:R-:W-:Y:S01]  /*13550*/  ISETP.GT.U32.AND P6, PT, R2, R3, PT ;  /* 0x000000030200720c */ /* 0x000fe20003fc4070 */
[----:B------:R-:W-:Y:S01]  /*13560*/  @!P0 IMAD.IADD R178, R178, 0x1, -R2 ;  /* 0x00000001b2b28824 */ /* 0x000fe200078e0a02 */
[----:B------:R-:W-:Y:S01]  /*13570*/  IABS R180, R4 ;  /* 0x0000000400b47213 */ /* 0x000fe20000000000 */
[----:B------:R-:W-:-:S02]  /*13580*/  IMAD.MOV.U32 R13, RZ, RZ, R177 ;  /* 0x000000ffff0d7224 */ /* 0x000fc400078e00b1 */
[----:B------:R-:W-:Y:S02]  /*13590*/  VIADD R16, R0, 0x4 ;  /* 0x0000000400107836 */ /* 0x000fe40000000000 */
[----:B------:R-:W-:Y:S01]  /*135a0*/  @!P3 IMAD.IADD R6, R6, 0x1, -R2 ;  /* 0x000000010606b824 */ /* 0x000fe200078e0a02 */
[----:B------:R-:W-:Y:S01]  /*135b0*/  ISETP.GE.AND P3, PT, R10, RZ, PT ;  /* 0x000000ff0a00720c */ /* 0x000fe20003f66270 */
[----:B------:R-:W-:Y:S02]  /*135c0*/  IMAD R10, R2, R184, R182 ;  /* 0x000000b8020a7224 */ /* 0x000fe400078e02b6 */
[----:B------:R-:W-:-:S03]  /*135d0*/  IMAD.HI.U32 R185, R9, R180, RZ ;  /* 0x000000b409b97227 */ /* 0x000fc600078e00ff */
[----:B------:R-:W-:Y:S01]  /*135e0*/  ISETP.GT.U32.AND P0, PT, R2, R10, PT ;  /* 0x0000000a0200720c */ /* 0x000fe20003f04070 */
[----:B------:R-:W-:Y:S02]  /*135f0*/  IMAD.MOV R185, RZ, RZ, -R185 ;  /* 0x000000ffffb97224 */ /* 0x000fe400078e0ab9 */
[----:B------:R-:W-:Y:S01]  /*13600*/  @!P6 IMAD.IADD R3, R3, 0x1, -R2 ;  /* 0x000000010303e824 */ /* 0x000fe200078e0a02 */
[----:B------:R-:W-:Y:S01]  /*13610*/  ISETP.GE.AND P6, PT, R11, RZ, PT ;  /* 0x000000ff0b00720c */ /* 0x000fe20003fc6270 */
[----:B0-----:R-:W-:Y:S02]  /*13620*/  IMAD.MOV.U32 R12, RZ, RZ, R7 ;  /* 0x000000ffff0c7224 */ /* 0x001fe400078e0007 */
[----:B------:R-:W-:-:S04]  /*13630*/  IMAD.HI.U32 R182, R9, R183, RZ ;  /* 0x000000b709b67227 */ /* 0x000fc800078e00ff */
[----:B------:R-:W-:Y:S02]  /*13640*/  IMAD R180, R2, R185, R180 ;  /* 0x000000b902b47224 */ /* 0x000fe400078e02b4 */
[----:B------:R-:W-:Y:S01]  /*13650*/  @!P0 IMAD.IADD R10, R10, 0x1, -R2 ;  /* 0x000000010a0a8824 */ /* 0x000fe200078e0a02 */
[C---:B------:R-:W-:Y:S01]  /*13660*/  ISETP.GT.U32.AND P0, PT, R2.reuse, R3, PT ;  /* 0x000000030200720c */ /* 0x040fe20003f04070 */
[----:B------:R-:W-:Y:S02]  /*13670*/  @!P4 IMAD.MOV R13, RZ, RZ, -R13 ;  /* 0x000000ffff0dc224 */ /* 0x000fe400078e0a0d */
[----:B------:R-:W-:Y:S01]  /*13680*/  IMAD.HI.U32 R184, R9, R179, RZ ;  /* 0x000000b309b87227 */ /* 0x000fe200078e00ff */
[----:B------:R-:W-:Y:S02]  /*13690*/  ISETP.GT.U32.AND P4, PT, R2, R10, PT ;  /* 0x0000000a0200720c */ /* 0x000fe40003f84070 */
[----:B------:R-:W-:Y:S01]  /*136a0*/  STL [R1+0x378], R13 ;  /* 0x0003780d01007387 */ /* 0x000fe20000100800 */
[----:B------:R-:W-:-:S02]  /*136b0*/  @!P2 IMAD.MOV R12, RZ, RZ, -R12 ;  /* 0x000000ffff0ca224 */ /* 0x000fc400078e0a0c */
[----:B------:R-:W-:Y:S02]  /*136c0*/  IMAD.MOV R182, RZ, RZ, -R182 ;  /* 0x000000ffffb67224 */ /* 0x000fe400078e0ab6 */
[----:B------:R-:W-:Y:S01]  /*136d0*/  @!P1 IMAD.MOV R6, RZ, RZ, -R6 ;  /* 0x000000ffff069224 */ /* 0x000fe200078e0a06 */
[----:B------:R-:W-:Y:S01]  /*136e0*/  ISETP.GT.U32.AND P1, PT, R2, R180, PT ;  /* 0x000000b40200720c */ /* 0x000fe20003f24070 */
[----:B------:R-:W-:Y:S01]  /*136f0*/  IMAD.MOV R184, RZ, RZ, -R184 ;  /* 0x000000ffffb87224 */ /* 0x000fe200078e0ab8 */
[----:B------:R0:W-:Y:S01]  /*13700*/  STL [R1+0x374], R12 ;  /* 0x0003740c01007387 */ /* 0x0001e20000100800 */
[----:B------:R-:W-:Y:S02]  /*13710*/  VIADD R11, R0, 0x83 ;  /* 0x00000083000b7836 */ /* 0x000fe40000000000 */
[C---:B------:R-:W-:Y:S01]  /*13720*/  IMAD R182, R2.reuse, R182, R183 ;  /* 0x000000b602b67224 */ /* 0x040fe200078e02b7 */
[----:B------:R1:W-:Y:S01]  /*13730*/  STL [R1+0x36c], R6 ;  /* 0x00036c0601007387 */ /* 0x0003e20000100800 */
[----:B------:R-:W-:Y:S01]  /*13740*/  IMAD R179, R2, R184, R179 ;  /* 0x000000b802b37224 */ /* 0x000fe200078e02b3 */
[----:B------:R-:W-:Y:S01]  /*13750*/  IABS R184, R11 ;  /* 0x0000000b00b87213 */ /* 0x000fe20000000000 */
[----:B------:R-:W-:Y:S01]  /*13760*/  VIADD R183, R0, 0x82 ;  /* 0x0000008200b77836 */ /* 0x000fe20000000000 */
[C---:B------:R-:W-:Y:S01]  /*13770*/  ISETP.GT.U32.AND P2, PT, R2.reuse, R182, PT ;  /* 0x000000b60200720c */ /* 0x040fe20003f44070 */
[----:B------:R-:W-:Y:S01]  /*13780*/  @!P0 IMAD.IADD R3, R3, 0x1, -R2 ;  /* 0x0000000103038824 */ /* 0x000fe200078e0a02 */
[----:B------:R-:W-:Y:S01]  /*13790*/  ISETP.GT.U32.AND P0, PT, R2, R179, PT ;  /* 0x000000b30200720c */ /* 0x000fe20003f04070 */
[----:B0-----:R-:W-:Y:S01]  /*137a0*/  IMAD.MOV.U32 R12, RZ, RZ, R178 ;  /* 0x000000ffff0c7224 */ /* 0x001fe200078e00b2 */
[----:B------:R-:W-:Y:S01]  /*137b0*/  IABS R177, R183 ;  /* 0x000000b700b17213 */ /* 0x000fe20000000000 */
[----:B------:R-:W-:-:S02]  /*137c0*/  IMAD.MOV.U32 R7, RZ, RZ, R184 ;  /* 0x000000ffff077224 */ /* 0x000fc400078e00b8 */
[----:B------:R-:W-:Y:S01]  /*137d0*/  @!P5 IMAD.MOV R12, RZ, RZ, -R12 ;  /* 0x000000ffff0cd224 */ /* 0x000fe200078e0a0c */
[----:B------:R-:W-:Y:S01]  /*137e0*/  ISETP.GE.AND P5, PT, R8, RZ, PT ;  /* 0x000000ff0800720c */ /* 0x000fe20003fa6270 */
[--C-:B------:R-:W-:Y:S02]  /*137f0*/  @!P1 IMAD.IADD R180, R180, 0x1, -R2.reuse ;  /* 0x00000001b4b49824 */ /* 0x100fe400078e0a02 */
[----:B------:R-:W-:Y:S01]  /*13800*/  IMAD.HI.U32 R178, R9, R7, RZ ;  /* 0x0000000709b27227 */ /* 0x000fe200078e00ff */
[----:B------:R0:W-:Y:S03]  /*13810*/  STL [R1+0x364], R12 ;  /* 0x0003640c01007387 */ /* 0x0001e60000100800 */
[----:B-1----:R-:W-:Y:S02]  /*13820*/  IMAD.MOV.U32 R6, RZ, RZ, R177 ;  /* 0x000000ffff067224 */ /* 0x002fe400078e00b1 */
[----:B------:R-:W-:Y:S01]  /*13830*/  @!P4 IMAD.IADD R10, R10, 0x1, -R2 ;  /* 0x000000010a0ac824 */ /* 0x000fe200078e0a02 */
[----:B------:R-:W-:Y:S01]  /*13840*/  ISETP.GE.AND P4, PT, R4, RZ, PT ;  /* 0x000000ff0400720c */ /* 0x000fe20003f86270 */
[----:B------:R-:W-:-:S02]  /*13850*/  IMAD.MOV R178, RZ, RZ, -R178 ;  /* 0x000000ffffb27224 */ /* 0x000fc400078e0ab2 */
[----:B------:R-:W-:-:S04]  /*13860*/  IMAD.HI.U32 R4, R9, R6, RZ ;  /* 0x0000000609047227 */ /* 0x000fc800078e00ff */
[----:B0-----:R-:W-:Y:S02]  /*13870*/  IMAD.MOV.U32 R12, RZ, RZ, R3 ;  /* 0x000000ffff0c7224 */ /* 0x001fe400078e0003 */
[----:B------:R-:W-:Y:S01]  /*13880*/  @!P2 IMAD.IADD R182, R182, 0x1, -R2 ;  /* 0x00000001b6b6a824 */ /* 0x000fe200078e0a02 */
[----:B------:R-:W-:Y:S01]  /*13890*/  ISETP.GE.AND P2, PT, R181, RZ, PT ;  /* 0x000000ffb500720c */ /* 0x000fe20003f46270 */
[----:B------:R-:W-:Y:S01]  /*138a0*/  @!P3 IMAD.MOV R12, RZ, RZ, -R12 ;  /* 0x000000ffff0cb224 */ /* 0x000fe200078e0a0c */
[C---:B------:R-:W-:Y:S01]  /*138b0*/  ISETP.GT.U32.AND P3, PT, R2.reuse, R180, PT ;  /* 0x000000b40200720c */ /* 0x040fe20003f64070 */
[C---:B------:R-:W-:Y:S01]  /*138c0*/  IMAD R8, R2.reuse, R178, R7 ;  /* 0x000000b202087224 */ /* 0x040fe200078e0207 */
[C---:B------:R-:W-:Y:S01]  /*138d0*/  ISETP.GT.U32.AND P1, PT, R2.reuse, R182, PT ;  /* 0x000000b60200720c */ /* 0x040fe20003f24070 */
[----:B------:R-:W-:Y:S01]  /*138e0*/  IMAD.MOV R4, RZ, RZ, -R4 ;  /* 0x000000ffff047224 */ /* 0x000fe200078e0a04 */
[----:B------:R0:W-:Y:S01]  /*138f0*/  STL [R1+0x360], R12 ;  /* 0x0003600c01007387 */ /* 0x0001e20000100800 */
[----:B------:R-:W-:Y:S01]  /*13900*/  @!P6 IMAD.MOV R10, RZ, RZ, -R10 ;  /* 0x000000ffff0ae224 */ /* 0x000fe200078e0a0a */
[C---:B------:R-:W-:Y:S01]  /*13910*/  ISETP.GT.U32.AND P6, PT, R2.reuse, R8, PT ;  /* 0x000000080200720c */ /* 0x040fe20003fc4070 */
[----:B------:R-:W-:-:S02]  /*13920*/  IMAD R3, R2, R4, R6 ;  /* 0x0000000402037224 */ /* 0x000fc400078e0206 */
[--C-:B------:R-:W-:Y:S01]  /*13930*/  @!P0 IMAD.IADD R179, R179, 0x1, -R2.reuse ;  /* 0x00000001b3b38824 */ /* 0x100fe200078e0a02 */
[----:B------:R1:W-:Y:S01]  /*13940*/  STL [R1+0x350], R10 ;  /* 0x0003500a01007387 */ /* 0x0003e20000100800 */
[----:B------:R-:W-:Y:S02]  /*13950*/  VIADD R177, R0, 0x81 ;  /* 0x0000008100b17836 */ /* 0x000fe40000000000 */
[--C-:B------:R-:W-:Y:S01]  /*13960*/  @!P3 IMAD.IADD R180, R180, 0x1, -R2.reuse ;  /* 0x00000001b4b4b824 */ /* 0x100fe200078e0a02 */
[----:B------:R-:W-:Y:S01]  /*13970*/  ISETP.GT.U32.AND P3, PT, R2, R3, PT ;  /* 0x000000030200720c */ /* 0x000fe20003f64070 */
[----:B------:R-:W-:Y:S01]  /*13980*/  VIADD R7, R0, 0x80 ;  /* 0x0000008000077836 */ /* 0x000fe20000000000 */
[----:B------:R-:W-:Y:S01]  /*13990*/  ISETP.GT.U32.AND P0, PT, R2, R179, PT ;  /* 0x000000b30200720c */ /* 0x000fe20003f04070 */
[--C-:B------:R-:W-:Y:S01]  /*139a0*/  @!P1 IMAD.IADD R182, R182, 0x1, -R2.reuse ;  /* 0x00000001b6b69824 */ /* 0x100fe200078e0a02 */
[----:B------:R-:W-:Y:S01]  /*139b0*/  IABS R6, R177 ;  /* 0x000000b100067213 */ /* 0x000fe20000000000 */
[----:B------:R-:W-:Y:S01]  /*139c0*/  @!P6 IMAD.IADD R8, R8, 0x1, -R2 ;  /* 0x000000010808e824 */ /* 0x000fe200078e0a02 */
[----:B------:R-:W-:Y:S01]  /*139d0*/  IABS R4, R7 ;  /* 0x0000000700047213 */ /* 0x000fe20000000000 */
[----:B0-----:R-:W-:Y:S01]  /*139e0*/  IMAD.MOV.U32 R12, RZ, RZ, R182 ;  /* 0x000000ffff0c7224 */ /* 0x001fe200078e00b6 */
[----:B------:R-:W-:Y:S01]  /*139f0*/  ISETP.GE.AND P1, PT, R11, RZ, PT ;  /* 0x000000ff0b00720c */ /* 0x000fe20003f26270 */
[----:B------:R-:W-:Y:S01]  /*13a00*/  VIADD R11, R0, 0x7f ;  /* 0x0000007f000b7836 */ /* 0x000fe20000000000 */
[----:B------:R-:W-:Y:S01]  /*13a10*/  ISETP.GE.AND P6, PT, R177, RZ, PT ;  /* 0x000000ffb100720c */ /* 0x000fe20003fc6270 */
[----:B------:R-:W-:-:S03]  /*13a20*/  IMAD.HI.U32 R181, R9, R6, RZ ;  /* 0x0000000609b57227 */ /* 0x000fc600078e00ff */
[----:B-1----:R-:W-:Y:S01]  /*13a30*/  IABS R10, R11 ;  /* 0x0000000b000a7213 */ /* 0x002fe20000000000 */
[----:B------:R-:W-:Y:S01]  /*13a40*/  @!P3 IMAD.IADD R3, R3, 0x1, -R2 ;  /* 0x000000010303b824 */ /* 0x000fe200078e0a02 */
[----:B------:R-:W-:Y:S01]  /*13a50*/  ISETP.GT.U32.AND P3, PT, R2, R8, PT ;  /* 0x000000080200720c */ /* 0x000fe20003f64070 */
[----:B------:R-:W-:-:S04]  /*13a60*/  IMAD.HI.U32 R178, R9, R4, RZ ;  /* 0x0000000409b27227 */ /* 0x000fc800078e00ff */
[----:B------:R-:W-:Y:S01]  /*13a70*/  @!P5 IMAD.MOV R12, RZ, RZ, -R12 ;  /* 0x000000ffff0cd224 */ /* 0x000fe200078e0a0c */
[C---:B------:R-:W-:Y:S01]  /*13a80*/  ISETP.GT.U32.AND P5, PT, R2.reuse, R3, PT ;  /* 0x000000030200720c */ /* 0x040fe20003fa4070 */
[----:B------:R-:W-:Y:S01]  /*13a90*/  @!P0 IMAD.IADD R179, R179, 0x1, -R2 ;  /* 0x00000001b3b38824 */ /* 0x000fe200078e0a02 */
[----:B------:R-:W-:Y:S01]  /*13aa0*/  ISETP.GE.AND P0, PT, R183, RZ, PT ;  /* 0x000000ffb700720c */ /* 0x000fe20003f06270 */
[----:B------:R-:W-:Y:S01]  /*13ab0*/  IMAD.MOV R181, RZ, RZ, -R181 ;  /* 0x000000ffffb57224 */ /* 0x000fe200078e0ab5 */
[----:B------:R0:W-:Y:S01]  /*13ac0*/  STL [R1+0x34c], R12 ;  /* 0x00034c0c01007387 */ /* 0x0001e20000100800 */
[----:B------:R-:W-:Y:S02]  /*13ad0*/  IMAD.MOV R177, RZ, RZ, -R178 ;  /* 0x000000ffffb17224 */ /* 0x000fe400078e0ab2 */
[----:B------:R-:W-:Y:S02]  /*13ae0*/  IMAD R6, R2, R181, R6 ;  /* 0x000000b502067224 */ /* 0x000fe400078e0206 */
[----:B------:R-:W-:-:S02]  /*13af0*/  IMAD.MOV.U32 R13, RZ, RZ, R180 ;  /* 0x000000ffff0d7224 */ /* 0x000fc400078e00b4 */
[----:B------:R-:W-:Y:S02]  /*13b00*/  IMAD R4, R2, R177, R4 ;  /* 0x000000b102047224 */ /* 0x000fe400078e0204 */
[----:B------:R-:W-:-:S04]  /*13b10*/  IMAD.HI.U32 R177, R9, R10, RZ ;  /* 0x0000000a09b17227 */ /* 0x000fc800078e00ff */
[----:B0-----:R-:W-:Y:S02]  /*13b20*/  IMAD.MOV.U32 R12, RZ, RZ, R179 ;  /* 0x000000ffff0c7224 */ /* 0x001fe400078e00b3 */
[----:B------:R-:W-:Y:S01]  /*13b30*/  @!P4 IMAD.MOV R13, RZ, RZ, -R13 ;  /* 0x000000ffff0dc224 */ /* 0x000fe200078e0a0d */
[----:B------:R-:W-:Y:S01]  /*13b40*/  ISETP.GT.U32.AND P4, PT, R2, R6, PT ;  /* 0x000000060200720c */ /* 0x000fe20003f84070 */
[----:B------:R-:W-:Y:S01]  /*13b50*/  @!P2 IMAD.MOV R12, RZ, RZ, -R12 ;  /* 0x000000ffff0ca224 */ /* 0x000fe200078e0a0c */
[----:B------:R-:W-:Y:S01]  /*13b60*/  ISETP.GE.AND P2, PT, R7, RZ, PT ;  /* 0x000000ff0700720c */ /* 0x000fe20003f46270 */
[----:B------:R-:W-:Y:S01]  /*13b70*/  IMAD.MOV R7, RZ, RZ, -R177 ;  /* 0x000000ffff077224 */ /* 0x000fe200078e0ab1 */
[----:B------:R0:W-:Y:S01]  /*13b80*/  STL [R1+0x320], R13 ;  /* 0x0003200d01007387 */ /* 0x0001e20000100800 */
[----:B------:R-:W-:Y:S01]  /*13b90*/  @!P3 IMAD.IADD R8, R8, 0x1, -R2 ;  /* 0x000000010808b824 */ /* 0x000fe200078e0a02 */
[C---:B------:R-:W-:Y:S01]  /*13ba0*/  ISETP.GT.U32.AND P3, PT, R2.reuse, R4, PT ;  /* 0x000000040200720c */ /* 0x040fe20003f64070 */
[----:B------:R-:W-:Y:S01]  /*13bb0*/  IMAD R7, R2, R7, R10 ;  /* 0x0000000702077224 */ /* 0x000fe200078e020a */
[----:B------:R1:W-:Y:S01]  /*13bc0*/  STL [R1+0x324], R12 ;  /* 0x0003240c01007387 */ /* 0x0003e20000100800 */
[----:B------:R-:W-:Y:S01]  /*13bd0*/  @!P5 IMAD.IADD R3, R3, 0x1, -R2 ;  /* 0x000000010303d824 */ /* 0x000fe200078e0a02 */
[----:B------:R-:W-:Y:S01]  /*13be0*/  ISETP.GE.AND P5, PT, R11, RZ, PT ;  /* 0x000000ff0b00720c */ /* 0x000fe20003fa6270 */
[----:B------:R-:W-:-:S02]  /*13bf0*/  VIADD R10, R0, 0x7c ;  /* 0x0000007c000a7836 */ /* 0x000fc40000000000 */
[----:B------:R-:W-:Y:S02]  /*13c00*/  @!P4 IMAD.IADD R6, R6, 0x1, -R2 ;  /* 0x000000010606c824 */ /* 0x000fe400078e0a02 */
[----:B0-----:R-:W-:Y:S01]  /*13c10*/  IMAD.MOV.U32 R13, RZ, RZ, R8 ;  /* 0x000000ffff0d7224 */ /* 0x001fe200078e0008 */
[----:B------:R-:W-:Y:S01]  /*13c20*/  IABS R178, R10 ;  /* 0x0000000a00b27213 */ /* 0x000fe20000000000 */
[----:B------:R-:W-:Y:S01]  /*13c30*/  VIADD R11, R0, 0x7d ;  /* 0x0000007d000b7836 */ /* 0x000fe20000000000 */
[C---:B------:R-:W-:Y:S01]  /*13c40*/  ISETP.GT.U32.AND P4, PT, R2.reuse, R6, PT ;  /* 0x000000060200720c */ /* 0x040fe20003f84070 */
[----:B------:R-:W-:Y:S01]  /*13c50*/  @!P1 IMAD.MOV R13, RZ, RZ, -R13 ;  /* 0x000000ffff0d9224 */ /* 0x000fe200078e0a0d */
[----:B------:R-:W-:Y:S01]  /*13c60*/  ISETP.GT.U32.AND P1, PT, R2, R7, PT ;  /* 0x000000070200720c */ /* 0x000fe20003f24070 */
[----:B------:R-:W-:Y:S01]  /*13c70*/  @!P3 IMAD.IADD R4, R4, 0x1, -R2 ;  /* 0x000000010404b824 */ /* 0x000fe200078e0a02 */
[----:B------:R-:W-:Y:S01]  /*13c80*/  IABS R186, R11 ;  /* 0x0000000b00ba7213 */ /* 0x000fe20000000000 */
[----:B------:R-:W-:Y:S01]  /*13c90*/  VIADD R177, R0, 0x7e ;  /* 0x0000007e00b17836 */ /* 0x000fe20000000000 */
[----:B------:R0:W-:Y:S01]  /*13ca0*/  STL [R1+0x328], R13 ;  /* 0x0003280d01007387 */ /* 0x0001e20000100800 */
[----:B------:R-:W-:Y:S01]  /*13cb0*/  IMAD.MOV.U32 R8, RZ, RZ, R178 ;  /* 0x000000ffff087224 */ /* 0x000fe200078e00b2 */
[----:B------:R-:W-:Y:S01]  /*13cc0*/  ISETP.GT.U32.AND P3, PT, R2, R4, PT ;  /* 0x000000040200720c */ /* 0x000fe20003f64070 */
[----:B------:R-:W-:Y:S01]  /*13cd0*/  IMAD.HI.U32 R178, R9, R186, RZ ;  /* 0x000000ba09b27227 */ /* 0x000fe200078e00ff */
[----:B------:R-:W-:-:S03]  /*13ce0*/  IABS R185, R177 ;  /* 0x000000b100b97213 */ /* 0x000fc60000000000 */
[--C-:B------:R-:W-:Y:S01]  /*13cf0*/  @!P4 IMAD.IADD R6, R6, 0x1, -R2.reuse ;  /* 0x000000010606c824 */ /* 0x100fe200078e0a02 */
[----:B------:R-:W-:Y:S01]  /*13d00*/  ISETP.GE.AND P4, PT, R11, RZ, PT ;  /* 0x000000ff0b00720c */ /* 0x000fe20003f86270 */
[----:B------:R-:W-:Y:S02]  /*13d10*/  @!P1 IMAD.IADD R7, R7, 0x1, -R2 ;  /* 0x0000000107079824 */ /* 0x000fe400078e0a02 */
[----:B-1----:R-:W-:Y:S02]  /*13d20*/  IMAD.MOV.U32 R12, RZ, RZ, R3 ;  /* 0x000000ffff0c7224 */ /* 0x002fe400078e0003 */
[----:B------:R-:W-:Y:S01]  /*13d30*/  IMAD.MOV R11, RZ, RZ, -R178 ;  /* 0x000000ffff0b7224 */ /* 0x000fe200078e0ab2 */
[C---:B------:R-:W-:Y:S01]  /*13d40*/  ISETP.GT.U32.AND P1, PT, R2.reuse, R7, PT ;  /* 0x000000070200720c */ /* 0x040fe20003f24070 */
[----:B------:R-:W-:Y:S01]  /*13d50*/  @!P0 IMAD.MOV R12, RZ, RZ, -R12 ;  /* 0x000000ffff0c8224 */ /* 0x000fe200078e0a0c */
[----:B------:R-:W-:Y:S01]  /*13d60*/  ISETP.GE.AND P0, PT, R177, RZ, PT ;  /* 0x000000ffb100720c */ /* 0x000fe20003f06270 */
[----:B------:R-:W-:-:S02]  /*13d70*/  IMAD R186, R2, R11, R186 ;  /* 0x0000000b02ba7224 */ /* 0x000fc400078e02ba */
[----:B------:R-:W-:Y:S01]  /*13d80*/  IMAD.HI.U32 R177, R9, R185, RZ ;  /* 0x000000b909b17227 */ /* 0x000fe200078e00ff */
[----:B------:R1:W-:Y:S03]  /*13d90*/  STL [R1+0x330], R12 ;  /* 0x0003300c01007387 */ /* 0x0003e60000100800 */
[--C-:B------:R-:W-:Y:S01]  /*13da0*/  @!P3 IMAD.IADD R4, R4, 0x1, -R2.reuse ;  /* 0x000000010404b824 */ /* 0x100fe200078e0a02 */
[----:B------:R-:W-:Y:S01]  /*13db0*/  ISETP.GE.AND P3, PT, R10, RZ, PT ;  /* 0x000000ff0a00720c */ /* 0x000fe20003f66270 */
[----:B------:R-:W-:Y:S02]  /*13dc0*/  IMAD.MOV R177, RZ, RZ, -R177 ;  /* 0x000000ffffb17224 */ /* 0x000fe400078e0ab1 */
[----:B------:R-:W-:Y:S01]  /*13dd0*/  @!P1 IMAD.IADD R7, R7, 0x1, -R2 ;  /* 0x0000000107079824 */ /* 0x000fe200078e0a02 */
[----:B------:R-:W-:Y:S01]  /*13de0*/  ISETP.GT.U32.AND P1, PT, R2, R186, PT ;  /* 0x000000ba0200720c */ /* 0x000fe20003f24070 */
[----:B0-----:R-:W-:-:S02]  /*13df0*/  IMAD.MOV.U32 R13, RZ, RZ, R6 ;  /* 0x000000ffff0d7224 */ /* 0x001fc400078e0006 */
[----:B-1----:R-:W-:Y:S02]  /*13e00*/  IMAD.MOV.U32 R12, RZ, RZ, R4 ;  /* 0x000000ffff0c7224 */ /* 0x002fe400078e0004 */
[----:B------:R-:W-:Y:S02]  /*13e10*/  IMAD R185, R2, R177, R185 ;  /* 0x000000b102b97224 */ /* 0x000fe400078e02b9 */
[----:B------:R-:W-:-:S04]  /*13e20*/  IMAD.HI.U32 R3, R9, R8, RZ ;  /* 0x0000000809037227 */ /* 0x000fc800078e00ff */
[----:B------:R-:W-:Y:S01]  /*13e30*/  @!P6 IMAD.MOV R13, RZ, RZ, -R13 ;  /* 0x000000ffff0de224 */ /* 0x000fe200078e0a0d */
[----:B------:R-:W-:Y:S01]  /*13e40*/  ISETP.GT.U32.AND P6, PT, R2, R185, PT ;  /* 0x000000b90200720c */ /* 0x000fe20003fc4070 */
[----:B------:R-:W-:Y:S02]  /*13e50*/  @!P2 IMAD.MOV R12, RZ, RZ, -R12 ;  /* 0x000000ffff0ca224 */ /* 0x000fe400078e0a0c */
[C---:B------:R-:W-:Y:S01]  /*13e60*/  VIADD R180, R0.reuse, 0x7b ;  /* 0x0000007b00b47836 */ /* 0x040fe20000000000 */
[----:B------:R-:W-:Y:S01]  /*13e70*/  STL [R1+0x338], R13 ;  /* 0x0003380d01007387 */ /* 0x000fe20000100800 */
[----:B------:R-:W-:Y:S02]  /*13e80*/  IMAD.MOV R3, RZ, RZ, -R3 ;  /* 0x000000ffff037224 */ /* 0x000fe400078e0a03 */
[----:B------:R-:W-:Y:S01]  /*13e90*/  VIADD R177, R0, 0x7a ;  /* 0x0000007a00b17836 */ /* 0x000fe20000000000 */
[----:B------:R0:W-:Y:S01]  /*13ea0*/  STL [R1+0x33c], R12 ;  /* 0x00033c0c01007387 */ /* 0x0001e20000100800 */
[----:B------:R-:W-:Y:S01]  /*13eb0*/  IMAD R3, R2, R3, R8 ;  /* 0x0000000302037224 */ /* 0x000fe200078e0208 */
[----:B------:R-:W-:Y:S01]  /*13ec0*/  ISETP.GE.AND P2, PT, R180, RZ, PT ;  /* 0x000000ffb400720c */ /* 0x000fe20003f46270 */
[--C-:B------:R-:W-:Y:S01]  /*13ed0*/  @!P1 IMAD.IADD R186, R186, 0x1, -R2.reuse ;  /* 0x00000001baba9824 */ /* 0x100fe200078e0a02 */
[----:B------:R-:W-:Y:S01]  /*13ee0*/  IABS R180, R180 ;  /* 0x000000b400b47213 */ /* 0x000fe20000000000 */
[----:B------:R-:W-:Y:S01]  /*13ef0*/  @!P6 IMAD.IADD R185, R185, 0x1, -R2 ;  /* 0x00000001b9b9e824 */ /* 0x000fe200078e0a02 */
[----:B------:R-:W-:Y:S01]  /*13f00*/  IABS R4, R177 ;  /* 0x000000b100047213 */ /* 0x000fe20000000000 */
[----:B------:R-:W-:Y:S01]  /*13f10*/  VIADD R11, R0, 0x78 ;  /* 0x00000078000b7836 */ /* 0x000fe20000000000 */
[C---:B------:R-:W-:Y:S01]  /*13f20*/  ISETP.GT.U32.AND P1, PT, R2.reuse, R186, PT ;  /* 0x000000ba0200720c */ /* 0x040fe20003f24070 */
[----:B------:R-:W-:Y:S01]  /*13f30*/  IMAD.HI.U32 R178, R9, R180, RZ ;  /* 0x000000b409b27227 */ /* 0x000fe200078e00ff */
[----:B------:R-:W-:-:S02]  /*13f40*/  ISETP.GT.U32.AND P6, PT, R2, R185, PT ;  /* 0x000000b90200720c */ /* 0x000fc40003fc4070 */
[----:B------:R-:W-:Y:S01]  /*13f50*/  IABS R181, R11 ;  /* 0x0000000b00b57213 */ /* 0x000fe20000000000 */
[----:B0-----:R-:W-:Y:S02]  /*13f60*/  IMAD.MOV.U32 R12, RZ, RZ, R7 ;  /* 0x000000ffff0c7224 */ /* 0x001fe400078e0007 */
[----:B------:R-:W-:-:S04]  /*13f70*/  IMAD.HI.U32 R8, R9, R4, RZ ;  /* 0x0000000409087227 */ /* 0x000fc800078e00ff */
[----:B------:R-:W-:Y:S01]  /*13f80*/  @!P5 IMAD.MOV R12, RZ, RZ, -R12 ;  /* 0x000000ffff0cd224 */ /* 0x000fe200078e0a0c */
[C---:B------:R-:W-:Y:S01]  /*13f90*/  ISETP.GT.U32.AND P5, PT, R2.reuse, R3, PT ;  /* 0x000000030200720c */ /* 0x040fe20003fa4070 */
[----:B------:R-:W-:Y:S02]  /*13fa0*/  IMAD.MOV R178, RZ, RZ, -R178 ;  /* 0x000000ffffb27224 */ /* 0x000fe400078e0ab2 */
[----:B------:R-:W-:Y:S01]  /*13fb0*/  IMAD.MOV R8, RZ, RZ, -R8 ;  /* 0x000000ffff087224 */ /* 0x000fe200078e0a08 */
[----:B------:R0:W-:Y:S01]  /*13fc0*/  STL [R1+0x32c], R12 ;  /* 0x00032c0c01007387 */ /* 0x0001e20000100800 */
[C---:B------:R-:W-:Y:S02]  /*13fd0*/  IMAD R180, R2.reuse, R178, R180 ;  /* 0x000000b202b47224 */ /* 0x040fe400078e02b4 */
[----:B------:R-:W-:Y:S02]  /*13fe0*/  IMAD R4, R2, R8, R4 ;  /* 0x0000000802047224 */ /* 0x000fe400078e0204 */
[----:B------:R-:W-:Y:S01]  /*13ff0*/  @!P1 IMAD.IADD R186, R186, 0x1, -R2 ;  /* 0x00000001baba9824 */ /* 0x000fe200078e0a02 */
[----:B------:R-:W-:Y:S01]  /*14000*/  ISETP.GT.U32.AND P1, PT, R2, R180, PT ;  /* 0x000000b40200720c */ /* 0x000fe20003f24070 */
[----:B------:R-:W-:-:S02]  /*14010*/  VIADD R182, R0, 0x79 ;  /* 0x0000007900b67836 */ /* 0x000fc40000000000 */
[--C-:B------:R-:W-:Y:S01]  /*14020*/  @!P5 IMAD.IADD R3, R3, 0x1, -R2.reuse ;  /* 0x000000010303d824 */ /* 0x100fe200078e0a02 */
[----:B------:R-:W-:Y:S01]  /*14030*/  ISETP.GT.U32.AND P5, PT, R2, R4, PT ;  /* 0x000000040200720c */ /* 0x000fe20003fa4070 */
[--C-:B------:R-:W-:Y:S01]  /*14040*/  @!P6 IMAD.IADD R185, R185, 0x1, -R2.reuse ;  /* 0x00000001b9b9e824 */ /* 0x100fe200078e0a02 */
[----:B------:R-:W-:Y:S01]  /*14050*/  ISETP.GE.AND P6, PT, R177, RZ, PT ;  /* 0x000000ffb100720c */ /* 0x000fe20003fc6270 */
[C---:B------:R-:W-:Y:S01]  /*14060*/  VIADD R178, R0.reuse, 0x76 ;  /* 0x0000007600b27836 */ /* 0x040fe20000000000 */
[----:B------:R-:W-:Y:S01]  /*14070*/  IABS R10, R182 ;  /* 0x000000b6000a7213 */ /* 0x000fe20000000000 */
[----:B------:R-:W-:Y:S02]  /*14080*/  VIADD R177, R0, 0x77 ;  /* 0x0000007700b17836 */ /* 0x000fe40000000000 */
[----:B0-----:R-:W-:Y:S01]  /*14090*/  IMAD.MOV.U32 R12, RZ, RZ, R185 ;  /* 0x000000ffff0c7224 */ /* 0x001fe200078e00b9 */
[----:B------:R-:W-:Y:S01]  /*140a0*/  IABS R183, R178 ;  /* 0x000000b200b77213 */ /* 0x000fe20000000000 */
[----:B------:R-:W-:Y:S01]  /*140b0*/  @!P1 IMAD.IADD R180, R180, 0x1, -R2 ;  /* 0x00000001b4b49824 */ /* 0x000fe200078e0a02 */
[----:B------:R-:W-:Y:S01]  /*140c0*/  ISETP.GT.U32.AND P1, PT, R2, R3, PT ;  /* 0x000000030200720c */ /* 0x000fe20003f24070 */
[----:B------:R-:W-:Y:S01]  /*140d0*/  IMAD.HI.U32 R6, R9, R181, RZ ;  /* 0x000000b509067227 */ /* 0x000fe200078e00ff */
[----:B------:R-:W-:-:S03]  /*140e0*/  IABS R8, R177 ;  /* 0x000000b100087213 */ /* 0x000fc60000000000 */
[----:B------:R-:W-:Y:S01]  /*140f0*/  @!P5 IMAD.IADD R4, R4, 0x1, -R2 ;  /* 0x000000010404d824 */ /* 0x000fe200078e0a02 */
[----:B------:R-:W-:Y:S01]  /*14100*/  ISETP.GT.U32.AND P5, PT, R2, R180, PT ;  /* 0x000000b40200720c */ /* 0x000fe20003fa4070 */
[----:B------:R-:W-:-:S04]  /*14110*/  IMAD.HI.U32 R179, R9, R10, RZ ;  /* 0x0000000a09b37227 */ /* 0x000fc800078e00ff */
[----:B------:R-:W-:Y:S01]  /*14120*/  @!P0 IMAD.MOV R12, RZ, RZ, -R12 ;  /* 0x000000ffff0c8224 */ /* 0x000fe200078e0a0c */
[----:B------:R-:W-:Y:S01]  /*14130*/  ISETP.GT.U32.AND P0, PT, R2, R4, PT ;  /* 0x000000040200720c */ /* 0x000fe20003f04070 */
[----:B------:R-:W-:Y:S02]  /*14140*/  IMAD.MOV R6, RZ, RZ, -R6 ;  /* 0x000000ffff067224 */ /* 0x000fe400078e0a06 */
[C---:B------:R-:W-:Y:S01]  /*14150*/  IMAD.HI.U32 R185, R9.reuse, R183, RZ ;  /* 0x000000b709b97227 */ /* 0x040fe200078e00ff */
[----:B------:R0:W-:Y:S03]  /*14160*/  STL [R1+0x318], R12 ;  /* 0x0003180c01007387 */ /* 0x0001e60000100800 */
[----:B------:R-:W-:Y:S02]  /*14170*/  IMAD.MOV R7, RZ, RZ, -R179 ;  /* 0x000000ffff077224 */ /* 0x000fe400078e0ab3 */
[----:B------:R-:W-:-:S04]  /*14180*/  IMAD.HI.U32 R187, R9, R8, RZ ;  /* 0x0000000809bb7227 */ /* 0x000fc800078e00ff */
[C---:B------:R-:W-:Y:S02]  /*14190*/  IMAD R181, R2.reuse, R6, R181 ;  /* 0x0000000602b57224 */ /* 0x040fe400078e02b5 */
[----:B------:R-:W-:Y:S02]  /*141a0*/  IMAD.MOV R185, RZ, RZ, -R185 ;  /* 0x000000ffffb97224 */ /* 0x000fe400078e0ab9 */
[C---:B------:R-:W-:Y:S02]  /*141b0*/  IMAD R10, R2.reuse, R7, R10 ;  /* 0x00000007020a7224 */ /* 0x040fe400078e020a */
[----:B0-----:R-:W-:Y:S02]  /*141c0*/  IMAD.MOV.U32 R12, RZ, RZ, R186 ;  /* 0x000000ffff0c7224 */ /* 0x001fe400078e00ba */
[----:B------:R-:W-:Y:S02]  /*141d0*/  IMAD.MOV R187, RZ, RZ, -R187 ;  /* 0x000000ffffbb7224 */ /* 0x000fe400078e0abb */
[----:B------:R-:W-:Y:S01]  /*141e0*/  @!P1 IMAD.IADD R3, R3, 0x1, -R2 ;  /* 0x0000000103039824 */ /* 0x000fe200078e0a02 */
[C---:B------:R-:W-:Y:S01]  /*141f0*/  ISETP.GT.U32.AND P1, PT, R2.reuse, R181, PT ;  /* 0x000000b50200720c */ /* 0x040fe20003f24070 */
[----:B------:R-:W-:-:S02]  /*14200*/  IMAD R183, R2, R185, R183 ;  /* 0x000000b902b77224 */ /* 0x000fc400078e02b7 */
[----:B------:R-:W-:Y:S02]  /*14210*/  VIADD R6, R0, 0x75 ;  /* 0x0000007500067836 */ /* 0x000fe40000000000 */
[----:B------:R-:W-:Y:S01]  /*14220*/  @!P4 IMAD.MOV R12, RZ, RZ, -R12 ;  /* 0x000000ffff0cc224 */ /* 0x000fe200078e0a0c */
[C---:B------:R-:W-:Y:S01]  /*14230*/  ISETP.GT.U32.AND P4, PT, R2.reuse, R10, PT ;  /* 0x0000000a0200720c */ /* 0x040fe20003f84070 */
[----:B------:R-:W-:Y:S01]  /*14240*/  IMAD R8, R2, R187, R8 ;  /* 0x000000bb02087224 */ /* 0x000fe200078e0208 */
[----:B------:R-:W-:Y:S01]  /*14250*/  IABS R184, R6 ;  /* 0x0000000600b87213 */ /* 0x000fe20000000000 */
[--C-:B------:R-:W-:Y:S01]  /*14260*/  @!P0 IMAD.IADD R4, R4, 0x1, -R2.reuse ;  /* 0x0000000104048824 */ /* 0x100fe200078e0a02 */
[----:B------:R-:W-:Y:S01]  /*14270*/  ISETP.GT.U32.AND P0, PT, R2, R183, PT ;  /* 0x000000b70200720c */ /* 0x000fe20003f04070 */
[----:B------:R-:W-:Y:S01]  /*14280*/  @!P5 IMAD.IADD R180, R180, 0x1, -R2 ;  /* 0x00000001b4b4d824 */ /* 0x000fe200078e0a02 */
[----:B------:R-:W-:Y:S01]  /*14290*/  ISETP.GT.U32.AND P5, PT, R2, R8, PT ;  /* 0x000000080200720c */ /* 0x000fe20003fa4070 */
[----:B------:R0:W-:Y:S01]  /*142a0*/  STL [R1+0x314], R12 ;  /* 0x0003140c01007387 */ /* 0x0001e20000100800 */
[----:B------:R-:W-:-:S02]  /*142b0*/  IMAD.MOV.U32 R13, RZ, RZ, R3 ;  /* 0x000000ffff0d7224 */ /* 0x000fc400078e0003 */
[----:B------:R-:W-:Y:S02]  /*142c0*/  VIADD R7, R0, 0x74 ;  /* 0x0000007400077836 */ /* 0x000fe40000000000 */
[----:B------:R-:W-:-:S03]  /*142d0*/  IMAD.HI.U32 R186, R9, R184, RZ ;  /* 0x000000b809ba7227 */ /* 0x000fc600078e00ff */
[----:B------:R-:W-:Y:S01]  /*142e0*/  IABS R179, R7 ;  /* 0x0000000700b37213 */ /* 0x000fe20000000000 */
[----:B------:R-:W-:Y:S02]  /*142f0*/  @!P3 IMAD.MOV R13, RZ, RZ, -R13 ;  /* 0x000000ffff0db224 */ /* 0x000fe400078e0a0d */
[----:B0-----:R-:W-:Y:S02]  /*14300*/  IMAD.MOV.U32 R12, RZ, RZ, R180 ;  /* 0x000000ffff0c7224 */ /* 0x001fe400078e00b4 */
[----:B------:R-:W-:Y:S01]  /*14310*/  @!P1 IMAD.IADD R181, R181, 0x1, -R2 ;  /* 0x00000001b5b59824 */ /* 0x000fe200078e0a02 */
[----:B------:R-:W-:Y:S01]  /*14320*/  STL [R1+0x304], R13 ;  /* 0x0003040d01007387 */ /* 0x000fe20000100800 */
[----:B------:R-:W-:Y:S01]  /*14330*/  @!P2 IMAD.MOV R12, RZ, RZ, -R12 ;  /* 0x000000ffff0ca224 */ /* 0x000fe200078e0a0c */
[----:B------:R-:W-:Y:S01]  /*14340*/  ISETP.GE.AND P1, PT, R11, RZ, PT ;  /* 0x000000ff0b00720c */ /* 0x000fe20003f26270 */
[----:B------:R-:W-:Y:S02]  /*14350*/  IMAD.MOV R186, RZ, RZ, -R186 ;  /* 0x000000ffffba7224 */ /* 0x000fe400078e0aba */
[--C-:B------:R-:W-:Y:S01]  /*14360*/  @!P4 IMAD.IADD R10, R10, 0x1, -R2.reuse ;  /* 0x000000010a0ac824 */ /* 0x100fe200078e0a02 */
[----:B------:R0:W-:Y:S01]  /*14370*/  STL [R1+0x300], R12 ;  /* 0x0003000c01007387 */ /* 0x0001e20000100800 */
[----:B------:R-:W-:Y:S01]  /*14380*/  @!P0 IMAD.IADD R183, R183, 0x1, -R2 ;  /* 0x00000001b7b78824 */ /* 0x000fe200078e0a02 */
[C---:B------:R-:W-:Y:S01]  /*14390*/  ISETP.GT.U32.AND P0, PT, R2.reuse, R181, PT ;  /* 0x000000b50200720c */ /* 0x040fe20003f04070 */
[----:B------:R-:W-:Y:S01]  /*143a0*/  IMAD R184, R2, R186, R184 ;  /* 0x000000ba02b87224 */ /* 0x000fe200078e02b8 */
[----:B------:R-:W-:Y:S01]  /*143b0*/  ISETP.GE.AND P4, PT, R182, RZ, PT ;  /* 0x000000ffb600720c */ /* 0x000fe20003f86270 */
[----:B------:R-:W-:Y:S01]  /*143c0*/  @!P5 IMAD.IADD R8, R8, 0x1, -R2 ;  /* 0x000000010808d824 */ /* 0x000fe200078e0a02 */
[C---:B------:R-:W-:Y:S01]  /*143d0*/  ISETP.GT.U32.AND P5, PT, R2.reuse, R10, PT ;  /* 0x0000000a0200720c */ /* 0x040fe20003fa4070 */
[----:B------:R-:W-:Y:S01]  /*143e0*/  IMAD.HI.U32 R187, R9, R179, RZ ;  /* 0x000000b309bb7227 */ /* 0x000fe200078e00ff */
[----:B------:R-:W-:-:S02]  /*143f0*/  ISETP.GT.U32.AND P2, PT, R2, R183, PT ;  /* 0x000000b70200720c */ /* 0x000fc40003f44070 */
[C---:B------:R-:W-:Y:S01]  /*14400*/  ISETP.GT.U32.AND P3, PT, R2.reuse, R8, PT ;  /* 0x000000080200720c */ /* 0x040fe20003f64070 */
[----:B0-----:R-:W-:Y:S02]  /*14410*/  IMAD.MOV.U32 R12, RZ, RZ, R4 ;  /* 0x000000ffff0c7224 */ /* 0x001fe400078e0004 */
[----:B------:R-:W-:Y:S02]  /*14420*/  IMAD.MOV R187, RZ, RZ, -R187 ;  /* 0x000000ffffbb7224 */ /* 0x000fe400078e0abb */
[----:B------:R-:W-:Y:S01]  /*14430*/  @!P6 IMAD.MOV R12, RZ, RZ, -R12 ;  /* 0x000000ffff0ce224 */ /* 0x000fe200078e0a0c */
[----:B------:R-:W-:Y:S01]  /*14440*/  ISETP.GT.U32.AND P6, PT, R2, R184, PT ;  /* 0x000000b80200720c */ /* 0x000fe20003fc4070 */
[----:B------:R-:W-:Y:S02]  /*14450*/  VIADD R182, R0, 0x73 ;  /* 0x0000007300b67836 */ /* 0x000fe40000000000 */
[----:B------:R-:W-:Y:S01]  /*14460*/  IMAD R179, R2, R187, R179 ;  /* 0x000000bb02b37224 */ /* 0x000fe200078e02b3 */
[----:B------:R0:W-:Y:S01]  /*14470*/  STL [R1+0x2f0], R12 ;  /* 0x0002f00c01007387 */ /* 0x0001e20000100800 */
[----:B------:R-:W-:Y:S01]  /*14480*/  VIADD R11, R0, 0x72 ;  /* 0x00000072000b7836 */ /* 0x000fe20000000000 */
[----:B------:R-:W-:Y:S01]  /*14490*/  IABS R4, R182 ;  /* 0x000000b600047213 */ /* 0x000fe20000000000 */
[--C-:B------:R-:W-:Y:S01]  /*144a0*/  @!P0 IMAD.IADD R181, R181, 0x1, -R2.reuse ;  /* 0x00000001b5b58824 */ /* 0x100fe200078e0a02 */
[----:B------:R-:W-:Y:S01]  /*144b0*/  ISETP.GT.U32.AND P0, PT, R2, R179, PT ;  /* 0x000000b30200720c */ /* 0x000fe20003f04070 */
[--C-:B------:R-:W-:Y:S01]  /*144c0*/  @!P5 IMAD.IADD R10, R10, 0x1, -R2.reuse ;  /* 0x000000010a0ad824 */ /* 0x100fe200078e0a02 */
[----:B------:R-:W-:Y:S01]  /*144d0*/  IABS R3, R11 ;  /* 0x0000000b00037213 */ /* 0x000fe20000000000 */
[----:B------:R-:W-:Y:S01]  /*144e0*/  @!P3 IMAD.IADD R8, R8, 0x1, -R2 ;  /* 0x000000010808b824 */ /* 0x000fe200078e0a02 */
[----:B------:R-:W-:Y:S01]  /*144f0*/  ISETP.GE.AND P5, PT, R177, RZ, PT ;  /* 0x000000ffb100720c */ /* 0x000fe20003fa6270 */
[----:B------:R-:W-:Y:S01]  /*14500*/  IMAD.HI.U32 R177, R9, R4, RZ ;  /* 0x0000000409b17227 */ /* 0x000fe200078e00ff */
[----:B------:R-:W-:-:S03]  /*14510*/  ISETP.GE.AND P3, PT, R178, RZ, PT ;  /* 0x000000ffb200720c */ /* 0x000fc60003f66270 */
[--C-:B------:R-:W-:Y:S01]  /*14520*/  @!P2 IMAD.IADD R183, R183, 0x1, -R2.reuse ;  /* 0x00000001b7b7a824 */ /* 0x100fe200078e0a02 */
[----:B------:R-:W-:Y:S01]  /*14530*/  ISETP.GE.AND P2, PT, R6, RZ, PT ;  /* 0x000000ff0600720c */ /* 0x000fe20003f46270 */
[----:B------:R-:W-:Y:S01]  /*14540*/  @!P6 IMAD.IADD R184, R184, 0x1, -R2 ;  /* 0x00000001b8b8e824 */ /* 0x000fe200078e0a02 */
[----:B------:R-:W-:Y:S01]  /*14550*/  ISETP.GE.AND P6, PT, R7, RZ, PT ;  /* 0x000000ff0700720c */ /* 0x000fe20003fc6270 */
[----:B------:R-:W-:-:S04]  /*14560*/  IMAD.HI.U32 R6, R9, R3, RZ ;  /* 0x0000000309067227 */ /* 0x000fc800078e00ff */
[----:B------:R-:W-:Y:S02]  /*14570*/  IMAD.MOV R7, RZ, RZ, -R177 ;  /* 0x000000ffff077224 */ /* 0x000fe400078e0ab1 */
[----:B------:R-:W-:Y:S02]  /*14580*/  IMAD.MOV R6, RZ, RZ, -R6 ;  /* 0x000000ffff067224 */ /* 0x000fe400078e0a06 */
[C---:B------:R-:W-:Y:S02]  /*14590*/  IMAD R7, R2.reuse, R7, R4 ;  /* 0x0000000702077224 */ /* 0x040fe400078e0204 */
[----:B------:R-:W-:Y:S02]  /*145a0*/  IMAD.MOV.U32 R13, RZ, RZ, R10 ;  /* 0x000000ffff0d7224 */ /* 0x000fe400078e000a */
[----:B0-----:R-:W-:Y:S02]  /*145b0*/  IMAD.MOV.U32 R12, RZ, RZ, R181 ;  /* 0x000000ffff0c7224 */ /* 0x001fe400078e00b5 */
[----:B------:R-:W-:Y:S01]  /*145c0*/  @!P0 IMAD.IADD R179, R179, 0x1, -R2 ;  /* 0x00000001b3b38824 */ /* 0x000fe200078e0a02 */
[C---:B------:R-:W-:Y:S01]  /*145d0*/  ISETP.GT.U32.AND P0, PT, R2.reuse, R184, PT ;  /* 0x000000b80200720c */ /* 0x040fe20003f04070 */
[----:B------:R-:W-:-:S02]  /*145e0*/  IMAD R3, R2, R6, R3 ;  /* 0x0000000602037224 */ /* 0x000fc400078e0203 */
[----:B------:R-:W-:Y:S02]  /*145f0*/  IMAD.MOV.U32 R10, RZ, RZ, R183 ;  /* 0x000000ffff0a7224 */ /* 0x000fe400078e00b7 */
[----:B------:R-:W-:Y:S01]  /*14600*/  @!P5 IMAD.MOV R8, RZ, RZ, -R8 ;  /* 0x000000ffff08d224 */ /* 0x000fe200078e0a08 */
[C---:B------:R-:W-:Y:S01]  /*14610*/  ISETP.GT.U32.AND P5, PT, R2.reuse, R7, PT ;  /* 0x000000070200720c */ /* 0x040fe20003fa4070 */
[----:B------:R-:W-:Y:S01]  /*14620*/  @!P1 IMAD.MOV R12, RZ, RZ, -R12 ;  /* 0x000000ffff0c9224 */ /* 0x000fe200078e0a0c */
[C---:B------:R-:W-:Y:S01]  /*14630*/  ISETP.GT.U32.AND P1, PT, R2.reuse, R179, PT ;  /* 0x000000b30200720c */ /* 0x040fe20003f24070 */
[----:B------:R-:W-:Y:S01]  /*14640*/  @!P3 IMAD.MOV R10, RZ, RZ, -R10 ;  /* 0x000000ffff0ab224 */ /* 0x000fe200078e0a0a */
[----:B------:R-:W-:Y:S01]  /*14650*/  ISETP.GT.U32.AND P3, PT, R2, R3, PT ;  /* 0x000000030200720c */ /* 0x000fe20003f64070 */
[----:B------:R-:W-:Y:S01]  /*14660*/  @!P4 IMAD.MOV R13, RZ, RZ, -R13 ;  /* 0x000000ffff0dc224 */ /* 0x000fe200078e0a0d */
[----:B------:R-:W-:Y:S01]  /*14670*/  ISETP.GE.AND P4, PT, R182, RZ, PT ;  /* 0x000000ffb600720c */ /* 0x000fe20003f86270 */
[----:B------:R-:W-:-:S02]  /*14680*/  VIADD R4, R0, 0x70 ;  /* 0x0000007000047836 */ /* 0x000fc40000000000 */
[----:B------:R-:W-:Y:S01]  /*14690*/  VIADD R6, R0, 0x71 ;  /* 0x0000007100067836 */ /* 0x000fe20000000000 */
[----:B------:R-:W-:Y:S01]  /*146a0*/  STL [R1+0x2e8], R13 ;  /* 0x0002e80d01007387 */ /* 0x000fe20000100800 */
[--C-:B------:R-:W-:Y:S01]  /*146b0*/  @!P0 IMAD.IADD R184, R184, 0x1, -R2.reuse ;  /* 0x00000001b8b88824 */ /* 0x100fe200078e0a02 */
[----:B------:R-:W-:Y:S01]  /*146c0*/  ISETP.GE.AND P0, PT, R11, RZ, PT ;  /* 0x000000ff0b00720c */ /* 0x000fe20003f06270 */
[--C-:B------:R-:W-:Y:S01]  /*146d0*/  @!P5 IMAD.IADD R7, R7, 0x1, -R2.reuse ;  /* 0x000000010707d824 */ /* 0x100fe200078e0a02 */
[----:B------:R-:W-:Y:S01]  /*146e0*/  STL [R1+0x2e4], R12 ;  /* 0x0002e40c01007387 */ /* 0x000fe20000100800 */
[----:B------:R-:W-:Y:S01]  /*146f0*/  IABS R177, R6 ;  /* 0x0000000600b17213 */ /* 0x000fe20000000000 */
[--C-:B------:R-:W-:Y:S01]  /*14700*/  @!P1 IMAD.IADD R179, R179, 0x1, -R2.reuse ;  /* 0x00000001b3b39824 */ /* 0x100fe200078e0a02 */
[----:B------:R-:W-:Y:S01]  /*14710*/  ISETP.GE.AND P1, PT, R6, RZ, PT ;  /* 0x000000ff0600720c */ /* 0x000fe20003f26270 */
[----:B------:R0:W-:Y:S01]  /*14720*/  STL [R1+0x2e0], R8 ;  /* 0x0002e00801007387 */ /* 0x0001e20000100800 */
[----:B------:R-:W-:Y:S01]  /*14730*/  @!P3 IMAD.IADD R3, R3, 0x1, -R2 ;  /* 0x000000010303b824 */ /* 0x000fe200078e0a02 */
[----:B------:R-:W-:Y:S01]  /*14740*/  ISETP.GT.U32.AND P3, PT, R2, R7, PT ;  /* 0x000000070200720c */ /* 0x000fe20003f64070 */
[----:B------:R-:W-:Y:S01]  /*14750*/  VIADD R180, R0, 0x6f ;  /* 0x0000006f00b47836 */ /* 0x000fe20000000000 */
[----:B------:R1:W-:Y:S01]  /*14760*/  STL [R1+0x2b0], R10 ;  /* 0x0002b00a01007387 */ /* 0x0003e20000100800 */
[----:B------:R-:W-:Y:S01]  /*14770*/  ISETP.GE.AND P5, PT, R4, RZ, PT ;  /* 0x000000ff0400720c */ /* 0x000fe20003fa6270 */
[----:B------:R-:W-:-:S02]  /*14780*/  VIADD R182, R0, 0x6a ;  /* 0x0000006a00b67836 */ /* 0x000fc40000000000 */
[C---:B------:R-:W-:Y:S01]  /*14790*/  VIADD R183, R0.reuse, 0x6b ;  /* 0x0000006b00b77836 */ /* 0x040fe20000000000 */
[----:B0-----:R-:W-:Y:S01]  /*147a0*/  IABS R8, R4 ;  /* 0x0000000400087213 */ /* 0x001fe20000000000 */
[C---:B------:R-:W-:Y:S02]  /*147b0*/  VIADD R186, R0.reuse, 0x4e ;  /* 0x0000004e00ba7836 */ /* 0x040fe40000000000 */
[----:B------:R-:W-:Y:S02]  /*147c0*/  VIADD R187, R0, 0x4c ;  /* 0x0000004c00bb7836 */ /* 0x000fe40000000000 */
[----:B------:R-:W-:Y:S02]  /*147d0*/  IMAD.MOV.U32 R6, RZ, RZ, R8 ;  /* 0x000000ffff067224 */ /* 0x000fe400078e0008 */
[----:B------:R-:W-:Y:S01]  /*147e0*/  IMAD.HI.U32 R8, R9, R177, RZ ;  /* 0x000000b109087227 */ /* 0x000fe200078e00ff */
[----:B------:R-:W-:-:S03]  /*147f0*/  IABS R188, R187 ;  /* 0x000000bb00bc7213 */ /* 0x000fc60000000000 */
[----:B------:R-:W-:Y:S02]  /*14800*/  IMAD.MOV R8, RZ, RZ, -R8 ;  /* 0x000000ffff087224 */ /* 0x000fe400078e0a08 */
[----:B-1----:R-:W-:Y:S02]  /*14810*/  IMAD.MOV.U32 R10, RZ, RZ, R184 ;  /* 0x000000ffff0a7224 */ /* 0x002fe400078e00b8 */
[----:B------:R-:W-:Y:S02]  /*14820*/  IMAD R177, R2, R8, R177 ;  /* 0x0000000802b17224 */ /* 0x000fe400078e02b1 */
[----:B------:R-:W-:-:S04]  /*14830*/  IMAD.HI.U32 R4, R9, R6, RZ ;  /* 0x0000000609047227 */ /* 0x000fc800078e00ff */
[----:B------:R-:W-:Y:S01]  /*14840*/  @!P3 IMAD.IADD R7, R7, 0x1, -R2 ;  /* 0x000000010707b824 */ /* 0x000fe200078e0a02 */
[C---:B------:R-:W-:Y:S01]  /*14850*/  ISETP.GT.U32.AND P3, PT, R2.reuse, R177, PT ;  /* 0x000000b10200720c */ /* 0x040fe20003f64070 */
[----:B------:R-:W-:Y:S01]  /*14860*/  @!P2 IMAD.MOV R10, RZ, RZ, -R10 ;  /* 0x000000ffff0aa224 */ /* 0x000fe200078e0a0a */
[C---:B------:R-:W-:Y:S01]  /*14870*/  ISETP.GT.U32.AND P2, PT, R2.reuse, R3, PT ;  /* 0x000000030200720c */ /* 0x040fe20003f44070 */
[----:B------:R-:W-:Y:S02]  /*14880*/  IMAD.MOV R4, RZ, RZ, -R4 ;  /* 0x000000ffff047224 */ /* 0x000fe400078e0a04 */
[----:B------:R-:W-:Y:S01]  /*14890*/  IMAD.MOV.U32 R12, RZ, RZ, R7 ;  /* 0x000000ffff0c7224 */ /* 0x000fe200078e0007 */
[----:B------:R0:W-:Y:S01]  /*148a0*/  STL [R1+0x2b8], R10 ;  /* 0x0002b80a01007387 */ /* 0x0001e20000100800 */
[----:B------:R-:W-:Y:S02]  /*148b0*/  IMAD R6, R2, R4, R6 ;  /* 0x0000000402067224 */ /* 0x000fe400078e0206 */
[----:B------:R-:W-:-:S02]  /*148c0*/  @!P4 IMAD.MOV R12, RZ, RZ, -R12 ;  /* 0x000000ffff0cc224 */ /* 0x000fc400078e0a0c */
[----:B------:R-:W-:Y:S01]  /*148d0*/  VIADD R4, R0, 0x6c ;  /* 0x0000006c00047836 */ /* 0x000fe20000000000 */
[C---:B------:R-:W-:Y:S01]  /*148e0*/  ISETP.GT.U32.AND P4, PT, R2.reuse, R6, PT ;  /* 0x000000060200720c */ /* 0x040fe20003f84070 */
[--C-:B------:R-:W-:Y:S02]  /*148f0*/  @!P3 IMAD.IADD R177, R177, 0x1, -R2.reuse ;  /* 0x00000001b1b1b824 */ /* 0x100fe400078e0a02 */
[----:B------:R-:W-:Y:S02]  /*14900*/  @!P2 IMAD.IADD R3, R3, 0x1, -R2 ;  /* 0x000000010303a824 */ /* 0x000fe400078e0a02 */
[----:B0-----:R-:W-:Y:S01]  /*14910*/  IMAD.MOV.U32 R10, RZ, RZ, R179 ;  /* 0x000000ffff0a7224 */ /* 0x001fe200078e00b3 */
[----:B------:R-:W-:Y:S01]  /*14920*/  ISETP.GT.U32.AND P3, PT, R2, R177, PT ;  /* 0x000000b10200720c */ /* 0x000fe20003f64070 */
[----:B------:R-:W-:Y:S02]  /*14930*/  VIADD R179, R0, 0x6d ;  /* 0x0000006d00b37836 */ /* 0x000fe40000000000 */
[----:B------:R-:W-:Y:S01]  /*14940*/  @!P6 IMAD.MOV R10, RZ, RZ, -R10 ;  /* 0x000000ffff0ae224 */ /* 0x000fe200078e0a0a */
[----:B------:R-:W-:Y:S01]  /*14950*/  ISETP.GE.AND P6, PT, R180, RZ, PT ;  /* 0x000000ffb400720c */ /* 0x000fe20003fc6270 */
[----:B------:R-:W-:Y:S01]  /*14960*/  IMAD.MOV.U32 R11, RZ, RZ, R3 ;  /* 0x000000ffff0b7224 */ /* 0x000fe200078e0003 */
[----:B------:R-:W-:Y:S01]  /*14970*/  IABS R180, R180 ;  /* 0x000000b400b47213 */ /* 0x000fe20000000000 */
[----:B------:R-:W-:Y:S01]  /*14980*/  @!P4 IMAD.IADD R6, R6, 0x1, -R2 ;  /* 0x000000010606c824 */ /* 0x000fe200078e0a02 */
[----:B------:R0:W-:Y:S01]  /*14990*/  STL [R1+0x2bc], R10 ;  /* 0x0002bc0a01007387 */ /* 0x0001e20000100800 */
[----:B------:R-:W-:Y:S01]  /*149a0*/  @!P0 IMAD.MOV R11, RZ, RZ, -R11 ;  /* 0x000000ffff0b8224 */ /* 0x000fe200078e0a0b */
[----:B------:R-:W-:Y:S01]  /*149b0*/  ISETP.GE.AND P0, PT, R179, RZ, PT ;  /* 0x000000ffb300720c */ /* 0x000fe20003f06270 */
[----:B------:R-:W-:Y:S01]  /*149c0*/  IMAD.HI.U32 R8, R9, R180, RZ ;  /* 0x000000b409087227 */ /* 0x000fe200078e00ff */
[----:B------:R-:W-:Y:S01]  /*149d0*/  IABS R179, R179 ;  /* 0x000000b300b37213 */ /* 0x000fe20000000000 */
[----:B------:R-:W-:Y:S01]  /*149e0*/  STL [R1+0x2c0], R12 ;  /* 0x0002c00c01007387 */ /* 0x000fe20000100800 */
[----:B------:R-:W-:Y:S01]  /*149f0*/  ISETP.GT.U32.AND P4, PT, R2, R6, PT ;  /* 0x000000060200720c */ /* 0x000fe20003f84070 */
[----:B------:R-:W-:-:S02]  /*14a00*/  IMAD.MOV R7, RZ, RZ, -R8 ;  /* 0x000000ffff077224 */ /* 0x000fc400078e0a08 */
[----:B------:R1:W-:Y:S01]  /*14a10*/  STL [R1+0x2d4], R11 ;  /* 0x0002d40b01007387 */ /* 0x0003e20000100800 */
[----:B0-----:R-:W-:Y:S02]  /*14a20*/  VIADD R10, R0, 0x6e ;  /* 0x0000006e000a7836 */ /* 0x001fe40000000000 */
[----:B------:R-:W-:Y:S02]  /*14a30*/  IMAD R180, R2, R7, R180 ;  /* 0x0000000702b47224 */ /* 0x000fe400078e02b4 */
[----:B------:R-:W-:Y:S01]  /*14a40*/  IMAD.HI.U32 R7, R9, R179, RZ ;  /* 0x000000b309077227 */ /* 0x000fe200078e00ff */
[----:B------:R-:W-:Y:S02]  /*14a50*/  ISETP.GE.AND P2, PT, R10, RZ, PT ;  /* 0x000000ff0a00720c */ /* 0x000fe40003f46270 */
[----:B------:R-:W-:Y:S01]  /*14a60*/  IABS R10, R10 ;  /* 0x0000000a000a7213 */ /* 0x000fe20000000000 */
[----:B------:R-:W-:Y:S01]  /*14a70*/  @!P3 IMAD.IADD R177, R177, 0x1, -R2 ;  /* 0x00000001b1b1b824 */ /* 0x000fe200078e0a02 */
[----:B-1----:R-:W-:Y:S01]  /*14a80*/  IABS R11, R4 ;  /* 0x00000004000b7213 */ /* 0x002fe20000000000 */
[----:B------:R-:W-:Y:S01]  /*14a90*/  IMAD.MOV R7, RZ, RZ, -R7 ;  /* 0x000000ffff077224 */ /* 0x000fe200078e0a07 */
[----:B------:R-:W-:Y:S01]  /*14aa0*/  ISETP.GT.U32.AND P3, PT, R2, R180, PT ;  /* 0x000000b40200720c */ /* 0x000fe20003f64070 */
[----:B------:R-:W-:-:S04]  /*14ab0*/  IMAD.HI.U32 R3, R9, R10, RZ ;  /* 0x0000000a09037227 */ /* 0x000fc800078e00ff */
[----:B------:R-:W-:-:S04]  /*14ac0*/  IMAD.HI.U32 R8, R9, R11, RZ ;  /* 0x0000000b09087227 */ /* 0x000fc800078e00ff */
[----:B------:R-:W-:Y:S02]  /*14ad0*/  IMAD.MOV R8, RZ, RZ, -R8 ;  /* 0x000000ffff087224 */ /* 0x000fe400078e0a08 */
[C---:B------:R-:W-:Y:S02]  /*14ae0*/  IMAD R179, R2.reuse, R7, R179 ;  /* 0x0000000702b37224 */ /* 0x040fe400078e02b3 */
[----:B------:R-:W-:Y:S02]  /*14af0*/  IMAD R11, R2, R8, R11 ;  /* 0x00000008020b7224 */ /* 0x000fe400078e020b */
[--C-:B------:R-:W-:Y:S01]  /*14b00*/  @!P4 IMAD.IADD R6, R6, 0x1, -R2.reuse ;  /* 0x000000010606c824 */ /* 0x100fe200078e0a02 */
[----:B------:R-:W-:Y:S01]  /*14b10*/  ISETP.GT.U32.AND P4, PT, R2, R179, PT ;  /* 0x000000b30200720c */ /* 0x000fe20003f84070 */
[----:B------:R-:W-:Y:S02]  /*14b20*/  IMAD.MOV R3, RZ, RZ, -R3 ;  /* 0x000000ffff037224 */ /* 0x000fe400078e0a03 */
[----:B------:R-:W-:Y:S01]  /*14b30*/  @!P3 IMAD.IADD R180, R180, 0x1, -R2 ;  /* 0x00000001b4b4b824 */ /* 0x000fe200078e0a02 */
[C---:B------:R-:W-:Y:S01]  /*14b40*/  ISETP.GT.U32.AND P3, PT, R2.reuse, R11, PT ;  /* 0x0000000b0200720c */ /* 0x040fe20003f64070 */
[----:B------:R-:W-:Y:S01]  /*14b50*/  IMAD R10, R2, R3, R10 ;  /* 0x00000003020a7224 */ /* 0x000fe200078e020a */
[----:B------:R-:W-:Y:S01]  /*14b60*/  IABS R3, R183 ;  /* 0x000000b700037213 */ /* 0x000fe20000000000 */
[----:B------:R-:W-:Y:S01]  /*14b70*/  IMAD.MOV.U32 R12, RZ, RZ, R177 ;  /* 0x000000ffff0c7224 */ /* 0x000fe200078e00b1 */
[----:B------:R-:W-:Y:S01]  /*14b80*/  IABS R177, R182 ;  /* 0x000000b600b17213 */ /* 0x000fe20000000000 */
[----:B------:R-:W-:-:S02]  /*14b90*/  VIADD R8, R0, 0x69 ;  /* 0x0000006900087836 */ /* 0x000fc40000000000 */
[----:B------:R-:W-:Y:S01]  /*14ba0*/  @!P1 IMAD.MOV R12, RZ, RZ, -R12 ;  /* 0x000000ffff0c9224 */ /* 0x000fe200078e0a0c */
[C---:B------:R-:W-:Y:S01]  /*14bb0*/  ISETP.GT.U32.AND P1, PT, R2.reuse, R10, PT ;  /* 0x0000000a0200720c */ /* 0x040fe20003f24070 */
[--C-:B------:R-:W-:Y:S01]  /*14bc0*/  @!P4 IMAD.IADD R179, R179, 0x1, -R2.reuse ;  /* 0x00000001b3b3c824 */ /* 0x100fe200078e0a02 */
[----:B------:R-:W-:Y:S01]  /*14bd0*/  IABS R178, R8 ;  /* 0x0000000800b27213 */ /* 0x000fe20000000000 */
[----:B------:R-:W-:Y:S01]  /*14be0*/  IMAD.HI.U32 R7, R9, R3, RZ ;  /* 0x0000000309077227 */ /* 0x000fe200078e00ff */
[----:B------:R0:W-:Y:S03]  /*14bf0*/  STL [R1+0x2c8], R12 ;  /* 0x0002c80c01007387 */ /* 0x0001e60000100800 */
[----:B------:R-:W-:Y:S01]  /*14c00*/  @!P3 IMAD.IADD R11, R11, 0x1, -R2 ;  /* 0x000000010b0bb824 */ /* 0x000fe200078e0a02 */
[----:B------:R-:W-:Y:S01]  /*14c10*/  ISETP.GT.U32.AND P3, PT, R2, R179, PT ;  /* 0x000000b30200720c */ /* 0x000fe20003f64070 */
[----:B------:R-:W-:-:S02]  /*14c20*/  IMAD.MOV R7, RZ, RZ, -R7 ;  /* 0x000000ffff077224 */ /* 0x000fc400078e0a07 */
[----:B------:R-:W-:-:S04]  /*14c30*/  IMAD.HI.U32 R181, R9, R178, RZ ;  /* 0x000000b209b57227 */ /* 0x000fc800078e00ff */
[----:B0-----:R-:W-:Y:S02]  /*14c40*/  IMAD.MOV.U32 R12, RZ, RZ, R6 ;  /* 0x000000ffff0c7224 */ /* 0x001fe400078e0006 */
        /* <DEDUP_REMOVED lines=8> */
[----:B------:R-:W-:Y:S01]  /*14cd0*/  @!P3 IMAD.IADD R179, R179, 0x1, -R2 ;  /* 0x00000001b3b3b824 */ /* 0x000fe200078e0a02 */
[----:B------:R0:W-:Y:S01]  /*14ce0*/  STL [R1+0x2c4], R12 ;  /* 0x0002c40c01007387 */ /* 0x0001e20000100800 */
[C---:B------:R-:W-:Y:S01]  /*14cf0*/  IMAD R3, R2.reuse, R7, R3 ;  /* 0x0000000702037224 */ /* 0x040fe200078e0203 */
[----:B------:R-:W-:Y:S01]  /*14d00*/  ISETP.GT.U32.AND P3, PT, R2, R177, PT ;  /* 0x000000b10200720c */ /* 0x000fe20003f64070 */
[----:B------:R-:W-:-:S02]  /*14d10*/  VIADD R7, R0, 0x68 ;  /* 0x0000006800077836 */ /* 0x000fc40000000000 */
[--C-:B------:R-:W-:Y:S01]  /*14d20*/  @!P1 IMAD.IADD R180, R180, 0x1, -R2.reuse ;  /* 0x00000001b4b49824 */ /* 0x100fe200078e0a02 */
[----:B------:R-:W-:Y:S01]  /*14d30*/  ISETP.GT.U32.AND P1, PT, R2, R3, PT ;  /* 0x000000030200720c */ /* 0x000fe20003f24070 */
[----:B------:R-:W-:Y:S01]  /*14d40*/  VIADD R6, R0, 0x67 ;  /* 0x0000006700067836 */ /* 0x000fe20000000000 */
[----:B------:R-:W-:Y:S01]  /*14d50*/  IABS R184, R7 ;  /* 0x0000000700b87213 */ /* 0x000fe20000000000 */
[--C-:B------:R-:W-:Y:S01]  /*14d60*/  @!P4 IMAD.IADD R10, R10, 0x1, -R2.reuse ;  /* 0x000000010a0ac824 */ /* 0x100fe200078e0a02 */
[----:B------:R-:W-:Y:S01]  /*14d70*/  ISETP.GE.AND P4, PT, R4, RZ, PT ;  /* 0x000000ff0400720c */ /* 0x000fe20003f86270 */
[----:B------:R-:W-:Y:S01]  /*14d80*/  @!P5 IMAD.IADD R11, R11, 0x1, -R2 ;  /* 0x000000010b0bd824 */ /* 0x000fe200078e0a02 */
[----:B------:R-:W-:Y:S01]  /*14d90*/  ISETP.GE.AND P5, PT, R183, RZ, PT ;  /* 0x000000ffb700720c */ /* 0x000fe20003fa6270 */
[----:B------:R-:W-:Y:S01]  /*14da0*/  IMAD.HI.U32 R4, R9, R184, RZ ;  /* 0x000000b809047227 */ /* 0x000fe200078e00ff */
[----:B------:R-:W-:-:S03]  /*14db0*/  IABS R183, R6 ;  /* 0x0000000600b77213 */ /* 0x000fc60000000000 */
[----:B0-----:R-:W-:Y:S02]  /*14dc0*/  IMAD.MOV.U32 R12, RZ, RZ, R180 ;  /* 0x000000ffff0c7224 */ /* 0x001fe400078e00b4 */
[----:B------:R-:W-:Y:S02]  /*14dd0*/  @!P3 IMAD.IADD R177, R177, 0x1, -R2 ;  /* 0x00000001b1b1b824 */ /* 0x000fe400078e0a02 */
[----:B------:R-:W-:Y:S02]  /*14de0*/  IMAD.MOV R4, RZ, RZ, -R4 ;  /* 0x000000ffff047224 */ /* 0x000fe400078e0a04 */
[----:B------:R-:W-:Y:S01]  /*14df0*/  @!P6 IMAD.MOV R12, RZ, RZ, -R12 ;  /* 0x000000ffff0ce224 */ /* 0x000fe200078e0a0c */
[----:B------:R-:W-:Y:S01]  /*14e00*/  ISETP.GT.U32.AND P6, PT, R2, R177, PT ;  /* 0x000000b10200720c */ /* 0x000fe20003fc4070 */
[----:B------:R-:W-:Y:S01]  /*14e10*/  @!P1 IMAD.IADD R3, R3, 0x1, -R2 ;  /* 0x0000000103039824 */ /* 0x000fe200078e0a02 */
[----:B------:R-:W-:Y:S01]  /*14e20*/  ISETP.GE.AND P1, PT, R182, RZ, PT ;  /* 0x000000ffb600720c */ /* 0x000fe20003f26270 */
[----:B------:R-:W-:Y:S01]  /*14e30*/  IMAD.HI.U32 R180, R9, R183, RZ ;  /* 0x000000b709b47227 */ /* 0x000fe200078e00ff */
[----:B------:R0:W-:Y:S02]  /*14e40*/  STL [R1+0x28c], R12 ;  /* 0x00028c0c01007387 */ /* 0x0001e40000100800 */
[C---:B------:R-:W-:Y:S01]  /*14e50*/  ISETP.GT.U32.AND P3, PT, R2.reuse, R3, PT ;  /* 0x000000030200720c */ /* 0x040fe20003f64070 */
[----:B------:R-:W-:-:S02]  /*14e60*/  IMAD R184, R2, R4, R184 ;  /* 0x0000000402b87224 */ /* 0x000fc400078e02b8 */
[----:B------:R-:W-:Y:S02]  /*14e70*/  IMAD.MOV R181, RZ, RZ, -R181 ;  /* 0x000000ffffb57224 */ /* 0x000fe400078e0ab5 */
[----:B------:R-:W-:Y:S02]  /*14e80*/  IMAD.MOV.U32 R13, RZ, RZ, R10 ;  /* 0x000000ffff0d7224 */ /* 0x000fe400078e000a */
[----:B------:R-:W-:Y:S02]  /*14e90*/  IMAD.MOV R10, RZ, RZ, -R180 ;  /* 0x000000ffff0a7224 */ /* 0x000fe400078e0ab4 */
[----:B------:R-:W-:Y:S01]  /*14ea0*/  @!P4 IMAD.MOV R11, RZ, RZ, -R11 ;  /* 0x000000ffff0bc224 */ /* 0x000fe200078e0a0b */
[C---:B------:R-:W-:Y:S01]  /*14eb0*/  ISETP.GT.U32.AND P4, PT, R2.reuse, R184, PT ;  /* 0x000000b80200720c */ /* 0x040fe20003f84070 */
[C---:B------:R-:W-:Y:S02]  /*14ec0*/  IMAD R178, R2.reuse, R181, R178 ;  /* 0x000000b502b27224 */ /* 0x040fe400078e02b2 */
[----:B------:R-:W-:-:S02]  /*14ed0*/  IMAD R183, R2, R10, R183 ;  /* 0x0000000a02b77224 */ /* 0x000fc400078e02b7 */
[----:B------:R-:W-:Y:S01]  /*14ee0*/  @!P2 IMAD.MOV R13, RZ, RZ, -R13 ;  /* 0x000000ffff0da224 */ /* 0x000fe200078e0a0d */
[C---:B------:R-:W-:Y:S01]  /*14ef0*/  ISETP.GT.U32.AND P2, PT, R2.reuse, R178, PT ;  /* 0x000000b20200720c */ /* 0x040fe20003f44070 */
[--C-:B------:R-:W-:Y:S01]  /*14f00*/  @!P6 IMAD.IADD R177, R177, 0x1, -R2.reuse ;  /* 0x00000001b1b1e824 */ /* 0x100fe200078e0a02 */
[----:B------:R-:W-:Y:S01]  /*14f10*/  ISETP.GT.U32.AND P6, PT, R2, R183, PT ;  /* 0x000000b70200720c */ /* 0x000fe20003fc4070 */
[----:B0-----:R-:W-:Y:S01]  /*14f20*/  IMAD.MOV.U32 R12, RZ, RZ, R179 ;  /* 0x000000ffff0c7224 */ /* 0x001fe200078e00b3 */
[----:B------:R-:W-:Y:S01]  /*14f30*/  STL [R1+0x290], R13 ;  /* 0x0002900d01007387 */ /* 0x000fe20000100800 */
[----:B------:R-:W-:Y:S01]  /*14f40*/  @!P3 IMAD.IADD R3, R3, 0x1, -R2 ;  /* 0x000000010303b824 */ /* 0x000fe200078e0a02 */
[----:B------:R-:W-:Y:S01]  /*14f50*/  ISETP.GE.AND P3, PT, R7, RZ, PT ;  /* 0x000000ff0700720c */ /* 0x000fe20003f66270 */
[----:B------:R-:W-:Y:S01]  /*14f60*/  @!P0 IMAD.MOV R12, RZ, RZ, -R12 ;  /* 0x000000ffff0c8224 */ /* 0x000fe200078e0a0c */
[----:B------:R-:W-:Y:S01]  /*14f70*/  ISETP.GE.AND P0, PT, R8, RZ, PT ;  /* 0x000000ff0800720c */ /* 0x000fe20003f06270 */
[----:B------:R-:W-:-:S02]  /*14f80*/  @!P4 IMAD.IADD R184, R184, 0x1, -R2 ;  /* 0x00000001b8b8c824 */ /* 0x000fc400078e0a02 */
[----:B------:R-:W-:Y:S01]  /*14f90*/  VIADD R7, R0, 0x65 ;  /* 0x0000006500077836 */ /* 0x000fe20000000000 */
[----:B------:R-:W-:Y:S01]  /*14fa0*/  STL [R1+0x29c], R12 ;  /* 0x00029c0c01007387 */ /* 0x000fe20000100800 */
[----:B------:R-:W-:Y:S01]  /*14fb0*/  IMAD.MOV.U32 R8, RZ, RZ, R3 ;  /* 0x000000ffff087224 */ /* 0x000fe200078e0003 */
[----:B------:R-:W-:Y:S01]  /*14fc0*/  ISETP.GT.U32.AND P4, PT, R2, R184, PT ;  /* 0x000000b80200720c */ /* 0x000fe20003f84070 */
[----:B------:R-:W-:Y:S01]  /*14fd0*/  @!P2 IMAD.IADD R178, R178, 0x1, -R2 ;  /* 0x00000001b2b2a824 */ /* 0x000fe200078e0a02 */
[----:B------:R-:W-:Y:S01]  /*14fe0*/  ISETP.GE.AND P2, PT, R6, RZ, PT ;  /* 0x000000ff0600720c */ /* 0x000fe20003f46270 */
[----:B------:R-:W-:Y:S01]  /*14ff0*/  @!P5 IMAD.MOV R8, RZ, RZ, -R8 ;  /* 0x000000ffff08d224 */ /* 0x000fe200078e0a08 */
[----:B------:R-:W-:Y:S01]  /*15000*/  IABS R6, R7 ;  /* 0x0000000700067213 */ /* 0x000fe20000000000 */
[--C-:B------:R-:W-:Y:S01]  /*15010*/  @!P6 IMAD.IADD R183, R183, 0x1, -R2.reuse ;  /* 0x00000001b7b7e824 */ /* 0x100fe200078e0a02 */
[----:B------:R0:W-:Y:S01]  /*15020*/  STL [R1+0x2a0], R11 ;  /* 0x0002a00b01007387 */ /* 0x0001e20000100800 */
[----:B------:R-:W-:Y:S01]  /*15030*/  VIADD R4, R0, 0x66 ;  /* 0x0000006600047836 */ /* 0x000fe20000000000 */
[----:B------:R-:W-:Y:S01]  /*15040*/  ISETP.GT.U32.AND P5, PT, R2, R178, PT ;  /* 0x000000b20200720c */ /* 0x000fe20003fa4070 */
[----:B------:R-:W-:Y:S01]  /*15050*/  VIADD R3, R0, 0x63 ;  /* 0x0000006300037836 */ /* 0x000fe20000000000 */
[----:B------:R1:W-:Y:S01]  /*15060*/  STL [R1+0x2a4], R8 ;  /* 0x0002a40801007387 */ /* 0x0003e20000100800 */
[----:B------:R-:W-:Y:S01]  /*15070*/  ISETP.GT.U32.AND P6, PT, R2, R183, PT ;  /* 0x000000b70200720c */ /* 0x000fe20003fc4070 */
[----:B------:R-:W-:Y:S01]  /*15080*/  @!P1 IMAD.MOV R177, RZ, RZ, -R177 ;  /* 0x000000ffffb19224 */ /* 0x000fe200078e0ab1 */
[----:B------:R-:W-:Y:S01]  /*15090*/  IABS R180, R4 ;  /* 0x0000000400b47213 */ /* 0x000fe20000000000 */
[----:B------:R-:W-:Y:S01]  /*150a0*/  @!P4 IMAD.IADD R184, R184, 0x1, -R2 ;  /* 0x00000001b8b8c824 */ /* 0x000fe200078e0a02 */
[----:B------:R-:W-:Y:S01]  /*150b0*/  ISETP.GE.AND P4, PT, R4, RZ, PT ;  /* 0x000000ff0400720c */ /* 0x000fe20003f86270 */
[----:B0-----:R-:W-:-:S02]  /*150c0*/  VIADD R11, R0, 0x64 ;  /* 0x00000064000b7836 */ /* 0x001fc40000000000 */
[----:B------:R-:W-:-:S03]  /*150d0*/  IMAD.HI.U32 R10, R9, R180, RZ ;  /* 0x000000b4090a7227 */ /* 0x000fc600078e00ff */
[----:B------:R-:W-:Y:S01]  /*150e0*/  IABS R181, R11 ;  /* 0x0000000b00b57213 */ /* 0x000fe20000000000 */
[----:B-1----:R-:W-:-:S04]  /*150f0*/  IMAD.HI.U32 R8, R9, R6, RZ ;  /* 0x0000000609087227 */ /* 0x002fc800078e00ff */
[----:B------:R-:W-:Y:S02]  /*15100*/  IMAD.MOV R8, RZ, RZ, -R8 ;  /* 0x000000ffff087224 */ /* 0x000fe400078e0a08 */
[----:B------:R-:W-:Y:S02]  /*15110*/  IMAD.MOV R10, RZ, RZ, -R10 ;  /* 0x000000ffff0a7224 */ /* 0x000fe400078e0a0a */
[C---:B------:R-:W-:Y:S02]  /*15120*/  IMAD R4, R2.reuse, R8, R6 ;  /* 0x0000000802047224 */ /* 0x040fe400078e0206 */
[----:B------:R-:W-:Y:S02]  /*15130*/  @!P6 IMAD.IADD R183, R183, 0x1, -R2 ;  /* 0x00000001b7b7e824 */ /* 0x000fe400078e0a02 */
[C---:B------:R-:W-:Y:S01]  /*15140*/  IMAD R180, R2.reuse, R10, R180 ;  /* 0x0000000a02b47224 */ /* 0x040fe200078e02b4 */
[----:B------:R-:W-:Y:S01]  /*15150*/  ISETP.GT.U32.AND P6, PT, R2, R4, PT ;  /* 0x000000040200720c */ /* 0x000fe20003fc4070 */
[----:B------:R-:W-:Y:S01]  /*15160*/  @!P5 IMAD.IADD R178, R178, 0x1, -R2 ;  /* 0x00000001b2b2d824 */ /* 0x000fe200078e0a02 */
[----:B------:R-:W-:Y:S01]  /*15170*/  IABS R10, R3 ;  /* 0x00000003000a7213 */ /* 0x000fe20000000000 */
[----:B------:R-:W-:Y:S01]  /*15180*/  VIADD R8, R0, 0x62 ;  /* 0x0000006200087836 */ /* 0x000fe20000000000 */
[----:B------:R-:W-:Y:S01]  /*15190*/  ISETP.GT.U32.AND P5, PT, R2, R180, PT ;  /* 0x000000b40200720c */ /* 0x000fe20003fa4070 */
[----:B------:R-:W-:-:S03]  /*151a0*/  IMAD.HI.U32 R182, R9, R181, RZ ;  /* 0x000000b509b67227 */ /* 0x000fc600078e00ff */
[----:B------:R-:W-:Y:S01]  /*151b0*/  IABS R179, R8 ;  /* 0x0000000800b37213 */ /* 0x000fe20000000000 */
[----:B------:R-:W-:Y:S02]  /*151c0*/  IMAD.MOV R182, RZ, RZ, -R182 ;  /* 0x000000ffffb67224 */ /* 0x000fe400078e0ab6 */
[----:B------:R-:W-:Y:S02]  /*151d0*/  @!P0 IMAD.MOV R178, RZ, RZ, -R178 ;  /* 0x000000ffffb28224 */ /* 0x000fe400078e0ab2 */
[--C-:B------:R-:W-:Y:S02]  /*151e0*/  @!P6 IMAD.IADD R4, R4, 0x1, -R2.reuse ;  /* 0x000000010404e824 */ /* 0x100fe400078e0a02 */
[----:B------:R-:W-:Y:S02]  /*151f0*/  IMAD R181, R2, R182, R181 ;  /* 0x000000b602b57224 */ /* 0x000fe400078e02b5 */
[----:B------:R-:W-:Y:S01]  /*15200*/  @!P5 IMAD.IADD R180, R180, 0x1, -R2 ;  /* 0x00000001b4b4d824 */ /* 0x000fe200078e0a02 */
[C---:B------:R-:W-:Y:S01]  /*15210*/  ISETP.GT.U32.AND P0, PT, R2.reuse, R4, PT ;  /* 0x000000040200720c */ /* 0x040fe20003f04070 */
[----:B------:R-:W-:Y:S01]  /*15220*/  IMAD.HI.U32 R182, R9, R179, RZ ;  /* 0x000000b309b67227 */ /* 0x000fe200078e00ff */
[----:B------:R-:W-:-:S02]  /*15230*/  ISETP.GT.U32.AND P6, PT, R2, R181, PT ;  /* 0x000000b50200720c */ /* 0x000fc40003fc4070 */
[----:B------:R-:W-:Y:S01]  /*15240*/  ISETP.GT.U32.AND P1, PT, R2, R180, PT ;  /* 0x000000b40200720c */ /* 0x000fe20003f24070 */
[----:B------:R-:W-:Y:S01]  /*15250*/  IMAD.MOV.U32 R13, RZ, RZ, R184 ;  /* 0x000000ffff0d7224 */ /* 0x000fe200078e00b8 */
[----:B------:R-:W-:Y:S01]  /*15260*/  ISETP.GE.AND P5, PT, R7, RZ, PT ;  /* 0x000000ff0700720c */ /* 0x000fe20003fa6270 */
[----:B------:R-:W-:Y:S02]  /*15270*/  IMAD.MOV R182, RZ, RZ, -R182 ;  /* 0x000000ffffb67224 */ /* 0x000fe400078e0ab6 */
[----:B------:R-:W-:-:S04]  /*15280*/  IMAD.HI.U32 R6, R9, R10, RZ ;  /* 0x0000000a09067227 */ /* 0x000fc800078e00ff */
[----:B------:R-:W-:Y:S01]  /*15290*/  @!P3 IMAD.MOV R13, RZ, RZ, -R13 ;  /* 0x000000ffff0db224 */ /* 0x000fe200078e0a0d */
[----:B------:R-:W-:Y:S01]  /*152a0*/  ISETP.GE.AND P3, PT, R11, RZ, PT ;  /* 0x000000ff0b00720c */ /* 0x000fe20003f66270 */
[----:B------:R-:W-:Y:S02]  /*152b0*/  IMAD R11, R2, R182, R179 ;  /* 0x000000b6020b7224 */ /* 0x000fe400078e02b3 */
[----:B------:R-:W-:Y:S01]  /*152c0*/  IMAD.MOV R6, RZ, RZ, -R6 ;  /* 0x000000ffff067224 */ /* 0x000fe200078e0a06 */
[----:B------:R-:W-:Y:S01]  /*152d0*/  STL [R1+0x1d4], R13 ;  /* 0x0001d40d01007387 */ /* 0x000fe20000100800 */
[----:B------:R-:W-:Y:S02]  /*152e0*/  IMAD.MOV.U32 R12, RZ, RZ, R183 ;  /* 0x000000ffff0c7224 */ /* 0x000fe400078e00b7 */
[----:B------:R-:W-:Y:S01]  /*152f0*/  @!P0 IMAD.IADD R4, R4, 0x1, -R2 ;  /* 0x0000000104048824 */ /* 0x000fe200078e0a02 */
[C---:B------:R-:W-:Y:S01]  /*15300*/  ISETP.GT.U32.AND P0, PT, R2.reuse, R11, PT ;  /* 0x0000000b0200720c */ /* 0x040fe20003f04070 */
[----:B------:R-:W-:-:S02]  /*15310*/  IMAD R10, R2, R6, R10 ;  /* 0x00000006020a7224 */ /* 0x000fc400078e020a */
[----:B------:R-:W-:Y:S02]  /*15320*/  @!P2 IMAD.MOV R12, RZ, RZ, -R12 ;  /* 0x000000ffff0ca224 */ /* 0x000fe400078e0a0c */
[--C-:B------:R-:W-:Y:S01]  /*15330*/  @!P1 IMAD.IADD R180, R180, 0x1, -R2.reuse ;  /* 0x00000001b4b49824 */ /* 0x100fe200078e0a02 */
[----:B------:R-:W-:Y:S01]  /*15340*/  ISETP.GT.U32.AND P2, PT, R2, R10, PT ;  /* 0x0000000a0200720c */ /* 0x000fe20003f44070 */
[C---:B------:R-:W-:Y:S01]  /*15350*/  VIADD R7, R0.reuse, 0x61 ;  /* 0x0000006100077836 */ /* 0x040fe20000000000 */
[----:B------:R0:W-:Y:S01]  /*15360*/  STL [R1+0x26c], R12 ;  /* 0x00026c0c01007387 */ /* 0x0001e20000100800 */
[----:B------:R-:W-:Y:S01]  /*15370*/  ISETP.GE.AND P1, PT, R3, RZ, PT ;  /* 0x000000ff0300720c */ /* 0x000fe20003f26270 */
[----:B------:R-:W-:Y:S02]  /*15380*/  VIADD R3, R0, 0x60 ;  /* 0x0000006000037836 */ /* 0x000fe40000000000 */
[--C-:B------:R-:W-:Y:S01]  /*15390*/  @!P6 IMAD.IADD R181, R181, 0x1, -R2.reuse ;  /* 0x00000001b5b5e824 */ /* 0x100fe200078e0a02 */
[----:B------:R-:W-:Y:S01]  /*153a0*/  IABS R6, R7 ;  /* 0x0000000700067213 */ /* 0x000fe20000000000 */
[----:B------:R-:W-:Y:S01]  /*153b0*/  @!P0 IMAD.IADD R11, R11, 0x1, -R2 ;  /* 0x000000010b0b8824 */ /* 0x000fe200078e0a02 */
[----:B------:R-:W-:Y:S01]  /*153c0*/  ISETP.GE.AND P6, PT, R8, RZ, PT ;  /* 0x000000ff0800720c */ /* 0x000fe20003fc6270 */
[----:B------:R-:W-:-:S02]  /*153d0*/  VIADD R8, R0, 0x5f ;  /* 0x0000005f00087836 */ /* 0x000fc40000000000 */
[----:B0-----:R-:W-:Y:S01]  /*153e0*/  IMAD.MOV.U32 R12, RZ, RZ, R180 ;  /* 0x000000ffff0c7224 */ /* 0x001fe200078e00b4 */
[----:B------:R-:W-:Y:S01]  /*153f0*/  IABS R180, R3 ;  /* 0x0000000300b47213 */ /* 0x000fe20000000000 */
[----:B------:R-:W-:Y:S01]  /*15400*/  @!P2 IMAD.IADD R10, R10, 0x1, -R2 ;  /* 0x000000010a0aa824 */ /* 0x000fe200078e0a02 */
[C---:B------:R-:W-:Y:S01]  /*15410*/  ISETP.GT.U32.AND P0, PT, R2.reuse, R11, PT ;  /* 0x0000000b0200720c */ /* 0x040fe20003f04070 */
[----:B------:R-:W-:Y:S01]  /*15420*/  @!P4 IMAD.MOV R12, RZ, RZ, -R12 ;  /* 0x000000ffff0cc224 */ /* 0x000fe200078e0a0c */
[C---:B------:R-:W-:Y:S01]  /*15430*/  ISETP.GT.U32.AND P2, PT, R2.reuse, R181, PT ;  /* 0x000000b50200720c */ /* 0x040fe20003f44070 */
[----:B------:R-:W-:Y:S01]  /*15440*/  IMAD.HI.U32 R179, R9, R6, RZ ;  /* 0x0000000609b37227 */ /* 0x000fe200078e00ff */
[----:B------:R-:W-:Y:S02]  /*15450*/  ISETP.GT.U32.AND P4, PT, R2, R10, PT ;  /* 0x0000000a0200720c */ /* 0x000fe40003f84070 */
[----:B------:R0:W-:Y:S01]  /*15460*/  STL [R1+0x270], R12 ;  /* 0x0002700c01007387 */ /* 0x0001e20000100800 */
[----:B------:R-:W-:-:S02]  /*15470*/  IMAD.MOV R179, RZ, RZ, -R179 ;  /* 0x000000ffffb37224 */ /* 0x000fc400078e0ab3 */
[----:B------:R-:W-:-:S04]  /*15480*/  IMAD.HI.U32 R189, R9, R188, RZ ;  /* 0x000000bc09bd7227 */ /* 0x000fc800078e00ff */
[----:B------:R-:W-:Y:S01]  /*15490*/  IMAD R6, R2, R179, R6 ;  /* 0x000000b302067224 */ /* 0x000fe200078e0206 */
[----:B------:R-:W-:Y:S01]  /*154a0*/  IABS R179, R8 ;  /* 0x0000000800b37213 */ /* 0x000fe20000000000 */
[----:B------:R-:W-:Y:S02]  /*154b0*/  @!P0 IMAD.IADD R11, R11, 0x1, -R2 ;  /* 0x000000010b0b8824 */ /* 0x000fe400078e0a02 */
[----:B0-----:R-:W-:Y:S02]  /*154c0*/  IMAD.MOV.U32 R12, RZ, RZ, R4 ;  /* 0x000000ffff0c7224 */ /* 0x001fe400078e0004 */
[----:B------:R-:W-:-:S04]  /*154d0*/  IMAD.HI.U32 R4, R9, R180, RZ ;  /* 0x000000b409047227 */ /* 0x000fc800078e00ff */
[----:B------:R-:W-:Y:S02]  /*154e0*/  IMAD.MOV R4, RZ, RZ, -R4 ;  /* 0x000000ffff047224 */ /* 0x000fe400078e0a04 */
[----:B------:R-:W-:Y:S01]  /*154f0*/  @!P5 IMAD.MOV R12, RZ, RZ, -R12 ;  /* 0x000000ffff0cd224 */ /* 0x000fe200078e0a0c */
[----:B------:R-:W-:Y:S01]  /*15500*/  ISETP.GE.AND P5, PT, R7, RZ, PT ;  /* 0x000000ff0700720c */ /* 0x000fe20003fa6270 */
[C---:B------:R-:W-:Y:S02]  /*15510*/  IMAD R180, R2.reuse, R4, R180 ;  /* 0x0000000402b47224 */ /* 0x040fe400078e02b4 */
[--C-:B------:R-:W-:Y:S01]  /*15520*/  @!P2 IMAD.IADD R181, R181, 0x1, -R2.reuse ;  /* 0x00000001b5b5a824 */ /* 0x100fe200078e0a02 */
[C---:B------:R-:W-:Y:S01]  /*15530*/  ISETP.GT.U32.AND P2, PT, R2.reuse, R6, PT ;  /* 0x000000060200720c */ /* 0x040fe20003f44070 */
[----:B------:R0:W-:Y:S01]  /*15540*/  STL [R1+0x27c], R12 ;  /* 0x00027c0c01007387 */ /* 0x0001e20000100800 */
[----:B------:R-:W-:Y:S01]  /*15550*/  ISETP.GT.U32.AND P0, PT, R2, R180, PT ;  /* 0x000000b40200720c */ /* 0x000fe20003f04070 */
[----:B------:R-:W-:Y:S01]  /*15560*/  @!P4 IMAD.IADD R10, R10, 0x1, -R2 ;  /* 0x000000010a0ac824 */ /* 0x000fe200078e0a02 */
[----:B------:R-:W-:Y:S01]  /*15570*/  ISETP.GE.AND P4, PT, R3, RZ, PT ;  /* 0x000000ff0300720c */ /* 0x000fe20003f86270 */
[----:B------:R-:W-:-:S02]  /*15580*/  VIADD R3, R0, 0x5e ;  /* 0x0000005e00037836 */ /* 0x000fc40000000000 */
[----:B------:R-:W-:-:S03]  /*15590*/  IMAD.HI.U32 R183, R9, R179, RZ ;  /* 0x000000b309b77227 */ /* 0x000fc600078e00ff */
[----:B------:R-:W-:Y:S01]  /*155a0*/  IABS R7, R3 ;  /* 0x0000000300077213 */ /* 0x000fe20000000000 */
[----:B0-----:R-:W-:Y:S02]  /*155b0*/  IMAD.MOV.U32 R12, RZ, RZ, R181 ;  /* 0x000000ffff0c7224 */ /* 0x001fe400078e00b5 */
        /* <DEDUP_REMOVED lines=12> */
[----:B------:R-:W-:Y:S02]  /*15680*/  IMAD.MOV R8, RZ, RZ, -R8 ;  /* 0x000000ffff087224 */ /* 0x000fe400078e0a08 */
[----:B0-----:R-:W-:Y:S02]  /*15690*/  IMAD.MOV.U32 R12, RZ, RZ, R10 ;  /* 0x000000ffff0c7224 */ /* 0x001fe400078e000a */
[C---:B------:R-:W-:Y:S02]  /*156a0*/  IMAD R7, R2.reuse, R8, R7 ;  /* 0x0000000802077224 */ /* 0x040fe400078e0207 */
[----:B------:R-:W-:Y:S01]  /*156b0*/  @!P1 IMAD.MOV R12, RZ, RZ, -R12 ;  /* 0x000000ffff0c9224 */ /* 0x000fe200078e0a0c */
[----:B------:R-:W-:Y:S01]  /*156c0*/  ISETP.GT.U32.AND P1, PT, R2, R179, PT ;  /* 0x000000b30200720c */ /* 0x000fe20003f24070 */
[----:B------:R-:W-:-:S03]  /*156d0*/  IMAD.HI.U32 R10, R9, R182, RZ ;  /* 0x000000b6090a7227 */ /* 0x000fc600078e00ff */
[----:B------:R0:W-:Y:S01]  /*156e0*/  STL [R1+0x23c], R12 ;  /* 0x00023c0c01007387 */ /* 0x0001e20000100800 */
[----:B------:R-:W-:Y:S01]  /*156f0*/  @!P0 IMAD.IADD R180, R180, 0x1, -R2 ;  /* 0x00000001b4b48824 */ /* 0x000fe200078e0a02 */
[----:B------:R-:W-:Y:S01]  /*15700*/  ISETP.GT.U32.AND P0, PT, R2, R7, PT ;  /* 0x000000070200720c */ /* 0x000fe20003f04070 */
[----:B------:R-:W-:Y:S02]  /*15710*/  IMAD.MOV R10, RZ, RZ, -R10 ;  /* 0x000000ffff0a7224 */ /* 0x000fe400078e0a0a */
[----:B------:R-:W-:Y:S01]  /*15720*/  @!P3 IMAD.IADD R6, R6, 0x1, -R2 ;  /* 0x000000010606b824 */ /* 0x000fe200078e0a02 */
[----:B------:R-:W-:Y:S01]  /*15730*/  ISETP.GE.AND P3, PT, R4, RZ, PT ;  /* 0x000000ff0400720c */ /* 0x000fe20003f66270 */
[----:B------:R-:W-:Y:S02]  /*15740*/  IMAD R182, R2, R10, R182 ;  /* 0x0000000a02b67224 */ /* 0x000fe400078e02b6 */
[----:B------:R-:W-:Y:S02]  /*15750*/  @!P1 IMAD.IADD R179, R179, 0x1, -R2 ;  /* 0x00000001b3b39824 */ /* 0x000fe400078e0a02 */
[----:B------:R-:W-:-:S02]  /*15760*/  IMAD.MOV.U32 R13, RZ, RZ, R6 ;  /* 0x000000ffff0d7224 */ /* 0x000fc400078e0006 */
[----:B------:R-:W-:Y:S01]  /*15770*/  @!P6 IMAD.MOV R11, RZ, RZ, -R11 ;  /* 0x000000ffff0be224 */ /* 0x000fe200078e0a0b */
[C---:B------:R-:W-:Y:S01]  /*15780*/  ISETP.GT.U32.AND P1, PT, R2.reuse, R179, PT ;  /* 0x000000b30200720c */ /* 0x040fe20003f24070 */
[----:B------:R-:W-:Y:S01]  /*15790*/  @!P5 IMAD.MOV R13, RZ, RZ, -R13 ;  /* 0x000000ffff0dd224 */ /* 0x000fe200078e0a0d */
[----:B------:R-:W-:Y:S01]  /*157a0*/  ISETP.GT.U32.AND P5, PT, R2, R182, PT ;  /* 0x000000b60200720c */ /* 0x000fe20003fa4070 */
[----:B------:R-:W-:Y:S01]  /*157b0*/  @!P0 IMAD.IADD R7, R7, 0x1, -R2 ;  /* 0x0000000107078824 */ /* 0x000fe200078e0a02 */
[----:B------:R1:W-:Y:S01]  /*157c0*/  STL [R1+0x240], R11 ;  /* 0x0002400b01007387 */ /* 0x0003e20000100800 */
[----:B0-----:R-:W-:Y:S01]  /*157d0*/  IMAD.MOV.U32 R12, RZ, RZ, R180 ;  /* 0x000000ffff0c7224 */ /* 0x001fe200078e00b4 */
[----:B------:R-:W-:Y:S01]  /*157e0*/  ISETP.GE.AND P6, PT, R3, RZ, PT ;  /* 0x000000ff0300720c */ /* 0x000fe20003fc6270 */
[----:B------:R-:W-:Y:S01]  /*157f0*/  VIADD R10, R0, 0x5b ;  /* 0x0000005b000a7836 */ /* 0x000fe20000000000 */
[----:B------:R-:W-:Y:S01]  /*15800*/  ISETP.GT.U32.AND P0, PT, R2, R7, PT ;  /* 0x000000070200720c */ /* 0x000fe20003f04070 */
[----:B------:R-:W-:Y:S01]  /*15810*/  @!P4 IMAD.MOV R12, RZ, RZ, -R12 ;  /* 0x000000ffff0cc224 */ /* 0x000fe200078e0a0c */
[----:B------:R-:W-:Y:S01]  /*15820*/  STL [R1+0x260], R13 ;  /* 0x0002600d01007387 */ /* 0x000fe20000100800 */
[C---:B------:R-:W-:Y:S01]  /*15830*/  VIADD R4, R0.reuse, 0x5a ;  /* 0x0000005a00047836 */ /* 0x040fe20000000000 */
[----:B------:R-:W-:Y:S01]  /*15840*/  IABS R8, R10 ;  /* 0x0000000a00087213 */ /* 0x000fe20000000000 */
[--C-:B------:R-:W-:Y:S01]  /*15850*/  @!P1 IMAD.IADD R179, R179, 0x1, -R2.reuse ;  /* 0x00000001b3b39824 */ /* 0x100fe200078e0a02 */
[----:B------:R0:W-:Y:S01]  /*15860*/  STL [R1+0x25c], R12 ;  /* 0x00025c0c01007387 */ /* 0x0001e20000100800 */
[----:B-1----:R-:W-:Y:S01]  /*15870*/  VIADD R11, R0, 0x5c ;  /* 0x0000005c000b7836 */ /* 0x002fe20000000000 */
[----:B------:R-:W-:Y:S01]  /*15880*/  ISETP.GE.AND P1, PT, R10, RZ, PT ;  /* 0x000000ff0a00720c */ /* 0x000fe20003f26270 */
[----:B------:R-:W-:Y:S01]  /*15890*/  @!P5 IMAD.IADD R182, R182, 0x1, -R2 ;  /* 0x00000001b6b6d824 */ /* 0x000fe200078e0a02 */
[----:B------:R-:W-:Y:S01]  /*158a0*/  IABS R6, R4 ;  /* 0x0000000400067213 */ /* 0x000fe20000000000 */
[----:B------:R-:W-:Y:S01]  /*158b0*/  IMAD.HI.U32 R10, R9, R8, RZ ;  /* 0x00000008090a7227 */ /* 0x000fe200078e00ff */
[----:B------:R-:W-:-:S02]  /*158c0*/  IABS R3, R11 ;  /* 0x0000000b00037213 */ /* 0x000fc40000000000 */
[----:B------:R-:W-:Y:S01]  /*158d0*/  ISETP.GT.U32.AND P5, PT, R2, R182, PT ;  /* 0x000000b60200720c */ /* 0x000fe20003fa4070 */
[----:B------:R-:W-:Y:S01]  /*158e0*/  IMAD.MOV R10, RZ, RZ, -R10 ;  /* 0x000000ffff0a7224 */ /* 0x000fe200078e0a0a */
[----:B------:R-:W-:Y:S01]  /*158f0*/  ISETP.GE.AND P4, PT, R11, RZ, PT ;  /* 0x000000ff0b00720c */ /* 0x000fe20003f86270 */
[----:B0-----:R-:W-:Y:S02]  /*15900*/  IMAD.MOV.U32 R12, RZ, RZ, R179 ;  /* 0x000000ffff0c7224 */ /* 0x001fe400078e00b3 */
[----:B------:R-:W-:-:S04]  /*15910*/  IMAD.HI.U32 R180, R9, R3, RZ ;  /* 0x0000000309b47227 */ /* 0x000fc800078e00ff */
[----:B------:R-:W-:Y:S01]  /*15920*/  @!P2 IMAD.MOV R12, RZ, RZ, -R12 ;  /* 0x000000ffff0ca224 */ /* 0x000fe200078e0a0c */
[----:B------:R-:W-:Y:S01]  /*15930*/  ISETP.GE.AND P2, PT, R4, RZ, PT ;  /* 0x000000ff0400720c */ /* 0x000fe20003f46270 */
[----:B------:R-:W-:Y:S02]  /*15940*/  IMAD.MOV R180, RZ, RZ, -R180 ;  /* 0x000000ffffb47224 */ /* 0x000fe400078e0ab4 */
[----:B------:R-:W-:Y:S01]  /*15950*/  @!P0 IMAD.IADD R7, R7, 0x1, -R2 ;  /* 0x0000000107078824 */ /* 0x000fe200078e0a02 */
[----:B------:R0:W-:Y:S01]  /*15960*/  STL [R1+0x248], R12 ;  /* 0x0002480c01007387 */ /* 0x0001e20000100800 */
[C---:B------:R-:W-:Y:S02]  /*15970*/  IMAD R3, R2.reuse, R180, R3 ;  /* 0x000000b402037224 */ /* 0x040fe400078e0203 */
        /* <DEDUP_REMOVED lines=9> */
[----:B------:R-:W-:Y:S01]  /*15a10*/  VIADD R11, R0, 0x59 ;  /* 0x00000059000b7836 */ /* 0x000fe20000000000 */
[----:B------:R0:W-:Y:S01]  /*15a20*/  STL [R1+0x24c], R12 ;  /* 0x00024c0c01007387 */ /* 0x0001e20000100800 */
[----:B------:R-:W-:-:S02]  /*15a30*/  @!P0 IMAD.IADD R3, R3, 0x1, -R2 ;  /* 0x0000000103038824 */ /* 0x000fc400078e0a02 */
[C---:B------:R-:W-:Y:S01]  /*15a40*/  VIADD R10, R0.reuse, 0x56 ;  /* 0x00000056000a7836 */ /* 0x040fe20000000000 */
[----:B------:R-:W-:Y:S01]  /*15a50*/  ISETP.GE.AND P5, PT, R11, RZ, PT ;  /* 0x000000ff0b00720c */ /* 0x000fe20003fa6270 */
[----:B------:R-:W-:Y:S01]  /*15a60*/  VIADD R7, R0, 0x58 ;  /* 0x0000005800077836 */ /* 0x000fe20000000000 */
[----:B------:R-:W-:Y:S01]  /*15a70*/  ISETP.GT.U32.AND P0, PT, R2, R3, PT ;  /* 0x000000030200720c */ /* 0x000fe20003f04070 */
        /* <DEDUP_REMOVED lines=10> */
[C---:B------:R-:W-:Y:S01]  /*15b20*/  ISETP.GT.U32.AND P3, PT, R2.reuse, R6, PT ;  /* 0x000000060200720c */ /* 0x040fe20003f64070 */
[----:B------:R-:W-:Y:S02]  /*15b30*/  IMAD.MOV R182, RZ, RZ, -R182 ;  /* 0x000000ffffb67224 */ /* 0x000fe400078e0ab6 */
[--C-:B------:R-:W-:Y:S01]  /*15b40*/  @!P0 IMAD.IADD R3, R3, 0x1, -R2.reuse ;  /* 0x0000000103038824 */ /* 0x100fe200078e0a02 */
[----:B------:R0:W-:Y:S01]  /*15b50*/  STL [R1+0x244], R12 ;  /* 0x0002440c01007387 */ /* 0x0001e20000100800 */
[----:B------:R-:W-:Y:S01]  /*15b60*/  IMAD R11, R2, R182, R11 ;  /* 0x000000b6020b7224 */ /* 0x000fe200078e020b */
[----:B------:R-:W-:Y:S01]  /*15b70*/  ISETP.GE.AND P0, PT, R7, RZ, PT ;  /* 0x000000ff0700720c */ /* 0x000fe20003f06270 */
[----:B------:R-:W-:Y:S02]  /*15b80*/  IMAD.MOV.U32 R13, RZ, RZ, R3 ;  /* 0x000000ffff0d7224 */ /* 0x000fe400078e0003 */
[----:B------:R-:W-:Y:S01]  /*15b90*/  @!P6 IMAD.IADD R4, R4, 0x1, -R2 ;  /* 0x000000010404e824 */ /* 0x000fe200078e0a02 */
[----:B------:R-:W-:Y:S01]  /*15ba0*/  ISETP.GT.U32.AND P6, PT, R2, R11, PT ;  /* 0x0000000b0200720c */ /* 0x000fe20003fc4070 */
[----:B------:R-:W-:-:S04]  /*15bb0*/  IMAD.HI.U32 R7, R9, R181, RZ ;  /* 0x000000b509077227 */ /* 0x000fc800078e00ff */
[----:B------:R-:W-:Y:S02]  /*15bc0*/  @!P3 IMAD.IADD R6, R6, 0x1, -R2 ;  /* 0x000000010606b824 */ /* 0x000fe400078e0a02 */
[----:B0-----:R-:W-:Y:S02]  /*15bd0*/  IMAD.MOV.U32 R12, RZ, RZ, R4 ;  /* 0x000000ffff0c7224 */ /* 0x001fe400078e0004 */
[----:B------:R-:W-:Y:S01]  /*15be0*/  @!P4 IMAD.MOV R13, RZ, RZ, -R13 ;  /* 0x000000ffff0dc224 */ /* 0x000fe200078e0a0d */
[----:B------:R-:W-:Y:S01]  /*15bf0*/  ISETP.GT.U32.AND P3, PT, R2, R6, PT ;  /* 0x000000060200720c */ /* 0x000fe20003f64070 */
[----:B------:R-:W-:Y:S01]  /*15c00*/  @!P1 IMAD.MOV R12, RZ, RZ, -R12 ;  /* 0x000000ffff0c9224 */ /* 0x000fe200078e0a0c */
[----:B------:R-:W-:Y:S01]  /*15c10*/  ISETP.GE.AND P1, PT, R8, RZ, PT ;  /* 0x000000ff0800720c */ /* 0x000fe20003f26270 */
[----:B------:R-:W-:Y:S01]  /*15c20*/  IMAD.HI.U32 R183, R9, R179, RZ ;  /* 0x000000b309b77227 */ /* 0x000fe200078e00ff */
[----:B------:R-:W-:Y:S03]  /*15c30*/  STL [R1+0x234], R13 ;  /* 0x0002340d01007387 */ /* 0x000fe60000100800 */
[----:B------:R-:W-:Y:S01]  /*15c40*/  IMAD.MOV R3, RZ, RZ, -R7 ;  /* 0x000000ffff037224 */ /* 0x000fe200078e0a07 */
[----:B------:R0:W-:Y:S01]  /*15c50*/  STL [R1+0x22c], R12 ;  /* 0x00022c0c01007387 */ /* 0x0001e20000100800 */
[----:B------:R-:W-:-:S02]  /*15c60*/  IMAD.MOV R183, RZ, RZ, -R183 ;  /* 0x000000ffffb77224 */ /* 0x000fc400078e0ab7 */
[----:B------:R-:W-:Y:S02]  /*15c70*/  IMAD R3, R2, R3, R181 ;  /* 0x0000000302037224 */ /* 0x000fe400078e02b5 */
[--C-:B------:R-:W-:Y:S02]  /*15c80*/  @!P3 IMAD.IADD R6, R6, 0x1, -R2.reuse ;  /* 0x000000010606b824 */ /* 0x100fe400078e0a02 */
[C---:B------:R-:W-:Y:S02]  /*15c90*/  IMAD R179, R2.reuse, R183, R179 ;  /* 0x000000b702b37224 */ /* 0x040fe400078e02b3 */
[----:B------:R-:W-:Y:S02]  /*15ca0*/  @!P6 IMAD.IADD R11, R11, 0x1, -R2 ;  /* 0x000000010b0be824 */ /* 0x000fe400078e0a02 */
[----:B0-----:R-:W-:Y:S01]  /*15cb0*/  IMAD.MOV.U32 R12, RZ, RZ, R6 ;  /* 0x000000ffff0c7224 */ /* 0x001fe200078e0006 */
[C---:B------:R-:W-:Y:S01]  /*15cc0*/  ISETP.GT.U32.AND P4, PT, R2.reuse, R179, PT ;  /* 0x000000b30200720c */ /* 0x040fe20003f84070 */
[----:B------:R-:W-:Y:S01]  /*15cd0*/  IMAD.HI.U32 R184, R9, R180, RZ ;  /* 0x000000b409b87227 */ /* 0x000fe200078e00ff */
[----:B------:R-:W-:-:S03]  /*15ce0*/  ISETP.GT.U32.AND P6, PT, R2, R11, PT ;  /* 0x0000000b0200720c */ /* 0x000fc60003fc4070 */
[----:B------:R-:W-:Y:S01]  /*15cf0*/  @!P2 IMAD.MOV R12, RZ, RZ, -R12 ;  /* 0x000000ffff0ca224 */ /* 0x000fe200078e0a0c */
[----:B------:R-:W-:Y:S01]  /*15d00*/  ISETP.GT.U32.AND P2, PT, R2, R3, PT ;  /* 0x000000030200720c */ /* 0x000fe20003f44070 */
[----:B------:R-:W-:Y:S02]  /*15d10*/  IMAD.MOV R184, RZ, RZ, -R184 ;  /* 0x000000ffffb87224 */ /* 0x000fe400078e0ab8 */
[----:B------:R-:W-:Y:S01]  /*15d20*/  VIADD R7, R0, 0x54 ;  /* 0x0000005400077836 */ /* 0x000fe20000000000 */
[----:B------:R0:W-:Y:S01]  /*15d30*/  STL [R1+0x224], R12 ;  /* 0x0002240c01007387 */ /* 0x0001e20000100800 */
[----:B------:R-:W-:Y:S02]  /*15d40*/  IMAD R180, R2, R184, R180 ;  /* 0x000000b802b47224 */ /* 0x000fe400078e02b4 */
        /* <DEDUP_REMOVED lines=9> */
[----:B------:R-:W-:-:S02]  /*15de0*/  ISETP.GT.U32.AND P4, PT, R2, R179, PT ;  /* 0x000000b30200720c */ /* 0x000fc40003f84070 */
[----:B------:R-:W-:Y:S01]  /*15df0*/  ISETP.GT.U32.AND P2, PT, R2, R3, PT ;  /* 0x000000030200720c */ /* 0x000fe20003f44070 */
[----:B------:R-:W-:-:S04]  /*15e00*/  IMAD.HI.U32 R183, R9, R182, RZ ;  /* 0x000000b609b77227 */ /* 0x000fc800078e00ff */
[----:B------:R-:W-:Y:S02]  /*15e10*/  IMAD.MOV R10, RZ, RZ, -R10 ;  /* 0x000000ffff0a7224 */ /* 0x000fe400078e0a0a */
[----:B------:R-:W-:Y:S02]  /*15e20*/  VIADD R8, R0, 0x53 ;  /* 0x0000005300087836 */ /* 0x000fe40000000000 */
[----:B------:R-:W-:Y:S02]  /*15e30*/  IMAD.MOV R183, RZ, RZ, -R183 ;  /* 0x000000ffffb77224 */ /* 0x000fe400078e0ab7 */
[----:B------:R-:W-:Y:S01]  /*15e40*/  IMAD R181, R2, R10, R181 ;  /* 0x0000000a02b57224 */ /* 0x000fe200078e02b5 */
[----:B------:R-:W-:Y:S01]  /*15e50*/  IABS R6, R8 ;  /* 0x0000000800067213 */ /* 0x000fe20000000000 */
[----:B------:R-:W-:Y:S02]  /*15e60*/  @!P3 IMAD.IADD R180, R180, 0x1, -R2 ;  /* 0x00000001b4b4b824 */ /* 0x000fe400078e0a02 */
[----:B------:R-:W-:-:S02]  /*15e70*/  IMAD R182, R2, R183, R182 ;  /* 0x000000b702b67224 */ /* 0x000fc400078e02b6 */
[--C-:B------:R-:W-:Y:S01]  /*15e80*/  @!P2 IMAD.IADD R3, R3, 0x1, -R2.reuse ;  /* 0x000000010303a824 */ /* 0x100fe200078e0a02 */
[C---:B------:R-:W-:Y:S01]  /*15e90*/  ISETP.GT.U32.AND P2, PT, R2.reuse, R181, PT ;  /* 0x000000b50200720c */ /* 0x040fe20003f44070 */
[----:B------:R-:W-:Y:S01]  /*15ea0*/  @!P4 IMAD.IADD R179, R179, 0x1, -R2 ;  /* 0x00000001b3b3c824 */ /* 0x000fe200078e0a02 */
[C---:B------:R-:W-:Y:S01]  /*15eb0*/  ISETP.GT.U32.AND P3, PT, R2.reuse, R180, PT ;  /* 0x000000b40200720c */ /* 0x040fe20003f64070 */
[----:B------:R-:W-:Y:S01]  /*15ec0*/  IMAD.MOV.U32 R13, RZ, RZ, R11 ;  /* 0x000000ffff0d7224 */ /* 0x000fe200078e000b */
[----:B------:R-:W-:Y:S01]  /*15ed0*/  ISETP.GT.U32.AND P4, PT, R2, R182, PT ;  /* 0x000000b60200720c */ /* 0x000fe20003f84070 */
[----:B------:R-:W-:-:S04]  /*15ee0*/  IMAD.HI.U32 R11, R9, R6, RZ ;  /* 0x00000006090b7227 */ /* 0x000fc800078e00ff */
[----:B------:R-:W-:Y:S01]  /*15ef0*/  @!P5 IMAD.MOV R13, RZ, RZ, -R13 ;  /* 0x000000ffff0dd224 */ /* 0x000fe200078e0a0d */
[----:B------:R-:W-:Y:S01]  /*15f00*/  ISETP.GE.AND P5, PT, R4, RZ, PT ;  /* 0x000000ff0400720c */ /* 0x000fe20003fa6270 */
[----:B------:R-:W-:Y:S02]  /*15f10*/  IMAD.MOV R11, RZ, RZ, -R11 ;  /* 0x000000ffff0b7224 */ /* 0x000fe400078e0a0b */
[----:B------:R-:W-:Y:S01]  /*15f20*/  VIADD R4, R0, 0x52 ;  /* 0x0000005200047836 */ /* 0x000fe20000000000 */
[----:B------:R1:W-:Y:S01]  /*15f30*/  STL [R1+0x21c], R13 ;  /* 0x00021c0d01007387 */ /* 0x0003e20000100800 */
[----:B------:R-:W-:Y:S02]  /*15f40*/  IMAD R6, R2, R11, R6 ;  /* 0x0000000b02067224 */ /* 0x000fe400078e0206 */
[----:B------:R-:W-:Y:S01]  /*15f50*/  @!P2 IMAD.IADD R181, R181, 0x1, -R2 ;  /* 0x00000001b5b5a824 */ /* 0x000fe200078e0a02 */
[----:B------:R-:W-:Y:S01]  /*15f60*/  IABS R11, R4 ;  /* 0x00000004000b7213 */ /* 0x000fe20000000000 */
[----:B0-----:R-:W-:-:S02]  /*15f70*/  IMAD.MOV.U32 R12, RZ, RZ, R179 ;  /* 0x000000ffff0c7224 */ /* 0x001fc400078e00b3 */
[--C-:B------:R-:W-:Y:S01]  /*15f80*/  @!P3 IMAD.IADD R180, R180, 0x1, -R2.reuse ;  /* 0x00000001b4b4b824 */ /* 0x100fe200078e0a02 */
[----:B------:R-:W-:Y:S01]  /*15f90*/  ISETP.GE.AND P3, PT, R8, RZ, PT ;  /* 0x000000ff0800720c */ /* 0x000fe20003f66270 */
[----:B------:R-:W-:Y:S01]  /*15fa0*/  @!P4 IMAD.IADD R182, R182, 0x1, -R2 ;  /* 0x00000001b6b6c824 */ /* 0x000fe200078e0a02 */
[----:B------:R-:W-:Y:S01]  /*15fb0*/  ISETP.GT.U32.AND P2, PT, R2, R181, PT ;  /* 0x000000b50200720c */ /* 0x000fe20003f44070 */
[----:B------:R-:W-:-:S03]  /*15fc0*/  IMAD.HI.U32 R8, R9, R11, RZ ;  /* 0x0000000b09087227 */ /* 0x000fc600078e00ff */
[----:B------:R-:W-:Y:S01]  /*15fd0*/  ISETP.GT.U32.AND P4, PT, R2, R182, PT ;  /* 0x000000b60200720c */ /* 0x000fe20003f84070 */
[----:B------:R-:W-:Y:S01]  /*15fe0*/  @!P0 IMAD.MOV R12, RZ, RZ, -R12 ;  /* 0x000000ffff0c8224 */ /* 0x000fe200078e0a0c */
[----:B------:R-:W-:Y:S01]  /*15ff0*/  ISETP.GE.AND P0, PT, R7, RZ, PT ;  /* 0x000000ff0700720c */ /* 0x000fe20003f06270 */
[----:B------:R-:W-:Y:S02]  /*16000*/  VIADD R7, R0, 0x51 ;  /* 0x0000005100077836 */ /* 0x000fe40000000000 */
[----:B------:R-:W-:Y:S01]  /*16010*/  IMAD.MOV R8, RZ, RZ, -R8 ;  /* 0x000000ffff087224 */ /* 0x000fe200078e0a08 */
[----:B------:R0:W-:Y:S01]  /*16020*/  STL [R1+0x1f8], R12 ;  /* 0x0001f80c01007387 */ /* 0x0001e20000100800 */
[----:B-1----:R-:W-:Y:S01]  /*16030*/  IMAD.MOV.U32 R13, RZ, RZ, R180 ;  /* 0x000000ffff0d7224 */ /* 0x002fe200078e00b4 */
[----:B------:R-:W-:Y:S01]  /*16040*/  IABS R10, R7 ;  /* 0x00000007000a7213 */ /* 0x000fe20000000000 */
[----:B------:R-:W-:Y:S02]  /*16050*/  IMAD R11, R2, R8, R11 ;  /* 0x00000008020b7224 */ /* 0x000fe400078e020b */
[----:B------:R-:W-:-:S02]  /*16060*/  @!P2 IMAD.IADD R181, R181, 0x1, -R2 ;  /* 0x00000001b5b5a824 */ /* 0x000fc400078e0a02 */
[----:B------:R-:W-:Y:S01]  /*16070*/  @!P1 IMAD.MOV R13, RZ, RZ, -R13 ;  /* 0x000000ffff0d9224 */ /* 0x000fe200078e0a0d */
[----:B------:R-:W-:Y:S01]  /*16080*/  ISETP.GT.U32.AND P2, PT, R2, R11, PT ;  /* 0x0000000b0200720c */ /* 0x000fe20003f44070 */
[----:B------:R-:W-:Y:S01]  /*16090*/  @!P4 IMAD.IADD R182, R182, 0x1, -R2 ;  /* 0x00000001b6b6c824 */ /* 0x000fe200078e0a02 */
[----:B------:R-:W-:Y:S01]  /*160a0*/  ISETP.GT.U32.AND P4, PT, R2, R6, PT ;  /* 0x000000060200720c */ /* 0x000fe20003f84070 */
[----:B0-----:R-:W-:Y:S01]  /*160b0*/  IMAD.MOV.U32 R12, RZ, RZ, R3 ;  /* 0x000000ffff0c7224 */ /* 0x001fe200078e0003 */
[----:B------:R-:W-:Y:S01]  /*160c0*/  ISETP.GE.AND P1, PT, R4, RZ, PT ;  /* 0x000000ff0400720c */ /* 0x000fe20003f26270 */
[----:B------:R-:W-:Y:S01]  /*160d0*/  IMAD.HI.U32 R3, R9, R10, RZ ;  /* 0x0000000a09037227 */ /* 0x000fe200078e00ff */
[----:B------:R0:W-:Y:S03]  /*160e0*/  STL [R1+0x210], R13 ;  /* 0x0002100d01007387 */ /* 0x0001e60000100800 */
[----:B------:R-:W-:-:S02]  /*160f0*/  IMAD.MOV R3, RZ, RZ, -R3 ;  /* 0x000000ffff037224 */ /* 0x000fc400078e0a03 */
[----:B------:R-:W-:Y:S02]  /*16100*/  VIADD R4, R0, 0x50 ;  /* 0x0000005000047836 */ /* 0x000fe40000000000 */
[----:B------:R-:W-:Y:S02]  /*16110*/  IMAD R10, R2, R3, R10 ;  /* 0x00000003020a7224 */ /* 0x000fe400078e020a */
[----:B------:R-:W-:Y:S01]  /*16120*/  @!P2 IMAD.IADD R11, R11, 0x1, -R2 ;  /* 0x000000010b0ba824 */ /* 0x000fe200078e0a02 */
[----:B------:R-:W-:Y:S01]  /*16130*/  IABS R179, R4 ;  /* 0x0000000400b37213 */ /* 0x000fe20000000000 */
[----:B0-----:R-:W-:Y:S02]  /*16140*/  IMAD.MOV.U32 R13, RZ, RZ, R182 ;  /* 0x000000ffff0d7224 */ /* 0x001fe400078e00b6 */
[----:B------:R-:W-:Y:S01]  /*16150*/  @!P4 IMAD.IADD R6, R6, 0x1, -R2 ;  /* 0x000000010606c824 */ /* 0x000fe200078e0a02 */
[C---:B------:R-:W-:Y:S01]  /*16160*/  ISETP.GT.U32.AND P2, PT, R2.reuse, R11, PT ;  /* 0x0000000b0200720c */ /* 0x040fe20003f44070 */
[----:B------:R-:W-:Y:S01]  /*16170*/  @!P5 IMAD.MOV R13, RZ, RZ, -R13 ;  /* 0x000000ffff0dd224 */ /* 0x000fe200078e0a0d */
[C---:B------:R-:W-:Y:S01]  /*16180*/  ISETP.GT.U32.AND P5, PT, R2.reuse, R10, PT ;  /* 0x0000000a0200720c */ /* 0x040fe20003fa4070 */
[----:B------:R-:W-:Y:S01]  /*16190*/  IMAD.HI.U32 R8, R9, R179, RZ ;  /* 0x000000b309087227 */ /* 0x000fe200078e00ff */
[----:B------:R-:W-:-:S03]  /*161a0*/  ISETP.GT.U32.AND P4, PT, R2, R6, PT ;  /* 0x000000060200720c */ /* 0x000fc60003f84070 */
[----:B------:R-:W-:Y:S01]  /*161b0*/  @!P6 IMAD.MOV R12, RZ, RZ, -R12 ;  /* 0x000000ffff0ce224 */ /* 0x000fe200078e0a0c */
[----:B------:R-:W-:Y:S01]  /*161c0*/  ISETP.GE.AND P6, PT, R7, RZ, PT ;  /* 0x000000ff0700720c */ /* 0x000fe20003fc6270 */
[----:B------:R-:W-:Y:S02]  /*161d0*/  VIADD R7, R0, 0x4f ;  /* 0x0000004f00077836 */ /* 0x000fe40000000000 */
[----:B------:R-:W-:Y:S01]  /*161e0*/  IMAD.MOV R8, RZ, RZ, -R8 ;  /* 0x000000ffff087224 */ /* 0x000fe200078e0a08 */
[----:B------:R0:W-:Y:S01]  /*161f0*/  STL [R1+0x214], R12 ;  /* 0x0002140c01007387 */ /* 0x0001e20000100800 */
[--C-:B------:R-:W-:Y:S01]  /*16200*/  @!P2 IMAD.IADD R11, R11, 0x1, -R2.reuse ;  /* 0x000000010b0ba824 */ /* 0x100fe200078e0a02 */
[----:B------:R-:W-:Y:S01]  /*16210*/  IABS R180, R7 ;  /* 0x0000000700b47213 */ /* 0x000fe20000000000 */
[----:B------:R-:W-:Y:S01]  /*16220*/  IMAD R179, R2, R8, R179 ;  /* 0x0000000802b37224 */ /* 0x000fe200078e02b3 */
[----:B------:R-:W-:Y:S01]  /*16230*/  STL [R1+0x1fc], R13 ;  /* 0x0001fc0d01007387 */ /* 0x000fe20000100800 */
[----:B------:R-:W-:-:S02]  /*16240*/  @!P5 IMAD.IADD R10, R10, 0x1, -R2 ;  /* 0x000000010a0ad824 */ /* 0x000fc400078e0a02 */
[----:B------:R-:W-:Y:S01]  /*16250*/  IMAD.HI.U32 R3, R9, R180, RZ ;  /* 0x000000b409037227 */ /* 0x000fe200078e00ff */
[C---:B------:R-:W-:Y:S02]  /*16260*/  ISETP.GT.U32.AND P2, PT, R2.reuse, R179, PT ;  /* 0x000000b30200720c */ /* 0x040fe40003f44070 */
[----:B------:R-:W-:Y:S01]  /*16270*/  ISETP.GT.U32.AND P5, PT, R2, R10, PT ;  /* 0x0000000a0200720c */ /* 0x000fe20003fa4070 */
[----:B0-----:R-:W-:Y:S01]  /*16280*/  IMAD.MOV.U32 R12, RZ, RZ, R181 ;  /* 0x000000ffff0c7224 */ /* 0x001fe200078e00b5 */
[----:B------:R-:W-:Y:S01]  /*16290*/  IABS R181, R186 ;  /* 0x000000ba00b57213 */ /* 0x000fe20000000000 */
[----:B------:R-:W-:Y:S01]  /*162a0*/  @!P4 IMAD.IADD R6, R6, 0x1, -R2 ;  /* 0x000000010606c824 */ /* 0x000fe200078e0a02 */
[----:B------:R-:W-:Y:S01]  /*162b0*/  ISETP.GE.AND P4, PT, R7, RZ, PT ;  /* 0x000000ff0700720c */ /* 0x000fe20003f86270 */
[----:B------:R-:W-:Y:S01]  /*162c0*/  @!P0 IMAD.MOV R12, RZ, RZ, -R12 ;  /* 0x000000ffff0c8224 */ /* 0x000fe200078e0a0c */
[----:B------:R-:W-:Y:S01]  /*162d0*/  ISETP.GE.AND P0, PT, R4, RZ, PT ;  /* 0x000000ff0400720c */ /* 0x000fe20003f06270 */
[----:B------:R-:W-:-:S03]  /*162e0*/  IMAD.HI.U32 R4, R9, R181, RZ ;  /* 0x000000b509047227 */ /* 0x000fc600078e00ff */
[----:B------:R0:W-:Y:S01]  /*162f0*/  STL [R1+0x200], R12 ;  /* 0x0002000c01007387 */ /* 0x0001e20000100800 */
[----:B------:R-:W-:Y:S02]  /*16300*/  IMAD.MOV R3, RZ, RZ, -R3 ;  /* 0x000000ffff037224 */ /* 0x000fe400078e0a03 */
[----:B------:R-:W-:Y:S02]  /*16310*/  VIADD R7, R0, 0x4d ;  /* 0x0000004d00077836 */ /* 0x000fe40000000000 */
[----:B------:R-:W-:Y:S02]  /*16320*/  IMAD.MOV R4, RZ, RZ, -R4 ;  /* 0x000000ffff047224 */ /* 0x000fe400078e0a04 */
[C---:B------:R-:W-:Y:S01]  /*16330*/  IMAD R180, R2.reuse, R3, R180 ;  /* 0x0000000302b47224 */ /* 0x040fe200078e02b4 */
[----:B------:R-:W-:Y:S01]  /*16340*/  IABS R182, R7 ;  /* 0x0000000700b67213 */ /* 0x000fe20000000000 */
[----:B------:R-:W-:Y:S02]  /*16350*/  IMAD R181, R2, R4, R181 ;  /* 0x0000000402b57224 */ /* 0x000fe400078e02b5 */
[--C-:B------:R-:W-:Y:S01]  /*16360*/  @!P5 IMAD.IADD R10, R10, 0x1, -R2.reuse ;  /* 0x000000010a0ad824 */ /* 0x100fe200078e0a02 */
[C---:B------:R-:W-:Y:S01]  /*16370*/  ISETP.GT.U32.AND P5, PT, R2.reuse, R180, PT ;  /* 0x000000b40200720c */ /* 0x040fe20003fa4070 */
[----:B------:R-:W-:Y:S01]  /*16380*/  @!P2 IMAD.IADD R179, R179, 0x1, -R2 ;  /* 0x00000001b3b3a824 */ /* 0x000fe200078e0a02 */
[----:B------:R-:W-:Y:S01]  /*16390*/  ISETP.GT.U32.AND P2, PT, R2, R181, PT ;  /* 0x000000b50200720c */ /* 0x000fe20003f44070 */
[----:B------:R-:W-:-:S04]  /*163a0*/  IMAD.HI.U32 R190, R9, R182, RZ ;  /* 0x000000b609be7227 */ /* 0x000fc800078e00ff */
[----:B------:R-:W-:Y:S02]  /*163b0*/  VIADD R8, R0, 0x4b ;  /* 0x0000004b00087836 */ /* 0x000fe40000000000 */
[----:B------:R-:W-:Y:S02]  /*163c0*/  IMAD.MOV R190, RZ, RZ, -R190 ;  /* 0x000000ffffbe7224 */ /* 0x000fe400078e0abe */
[----:B0-----:R-:W-:Y:S01]  /*163d0*/  IMAD.MOV.U32 R12, RZ, RZ, R6 ;  /* 0x000000ffff0c7224 */ /* 0x001fe200078e0006 */
[----:B------:R-:W-:Y:S01]  /*163e0*/  IABS R184, R8 ;  /* 0x0000000800b87213 */ /* 0x000fe20000000000 */
[----:B------:R-:W-:Y:S02]  /*163f0*/  IMAD R182, R2, R190, R182 ;  /* 0x000000be02b67224 */ /* 0x000fe400078e02b6 */
[--C-:B------:R-:W-:Y:S02]  /*16400*/  @!P5 IMAD.IADD R180, R180, 0x1, -R2.reuse ;  /* 0x00000001b4b4d824 */ /* 0x100fe400078e0a02 */
[----:B------:R-:W-:Y:S01]  /*16410*/  @!P2 IMAD.IADD R181, R181, 0x1, -R2 ;  /* 0x00000001b5b5a824 */ /* 0x000fe200078e0a02 */
[C---:B------:R-:W-:Y:S01]  /*16420*/  ISETP.GT.U32.AND P5, PT, R2.reuse, R182, PT ;  /* 0x000000b60200720c */ /* 0x040fe20003fa4070 */
[----:B------:R-:W-:Y:S01]  /*16430*/  @!P3 IMAD.MOV R12, RZ, RZ, -R12 ;  /* 0x000000ffff0cb224 */ /* 0x000fe200078e0a0c */
[----:B------:R-:W-:Y:S01]  /*16440*/  ISETP.GT.U32.AND P2, PT, R2, R179, PT ;  /* 0x000000b30200720c */ /* 0x000fe20003f44070 */
[----:B------:R-:W-:Y:S01]  /*16450*/  VIADD R3, R0, 0x4a ;  /* 0x0000004a00037836 */ /* 0x000fe20000000000 */
[----:B------:R-:W-:Y:S01]  /*16460*/  ISETP.GT.U32.AND P3, PT, R2, R180, PT ;  /* 0x000000b40200720c */ /* 0x000fe20003f64070 */
[----:B------:R-:W-:Y:S01]  /*16470*/  IMAD.HI.U32 R183, R9, R184, RZ ;  /* 0x000000b809b77227 */ /* 0x000fe200078e00ff */
[----:B------:R0:W-:Y:S02]  /*16480*/  STL [R1+0x1e4], R12 ;  /* 0x0001e40c01007387 */ /* 0x0001e40000100800 */
[----:B------:R-:W-:Y:S01]  /*16490*/  IABS R185, R3 ;  /* 0x0000000300b97213 */ /* 0x000fe20000000000 */
[----:B------:R-:W-:-:S02]  /*164a0*/  IMAD.MOV R189, RZ, RZ, -R189 ;  /* 0x000000ffffbd7224 */ /* 0x000fc400078e0abd */
[----:B------:R-:W-:Y:S02]  /*164b0*/  IMAD.MOV R190, RZ, RZ, -R183 ;  /* 0x000000ffffbe7224 */ /* 0x000fe400078e0ab7 */
[C---:B------:R-:W-:Y:S02]  /*164c0*/  IMAD R183, R2.reuse, R189, R188 ;  /* 0x000000bd02b77224 */ /* 0x040fe400078e02bc */
[----:B------:R-:W-:Y:S02]  /*164d0*/  IMAD R184, R2, R190, R184 ;  /* 0x000000be02b87224 */ /* 0x000fe400078e02b8 */
[----:B0-----:R-:W-:Y:S02]  /*164e0*/  IMAD.MOV.U32 R12, RZ, RZ, R11 ;  /* 0x000000ffff0c7224 */ /* 0x001fe400078e000b */
[----:B------:R-:W-:-:S04]  /*164f0*/  IMAD.HI.U32 R4, R9, R185, RZ ;  /* 0x000000b909047227 */ /* 0x000fc800078e00ff */
[----:B------:R-:W-:Y:S01]  /*16500*/  @!P1 IMAD.MOV R12, RZ, RZ, -R12 ;  /* 0x000000ffff0c9224 */ /* 0x000fe200078e0a0c */
[C---:B------:R-:W-:Y:S01]  /*16510*/  ISETP.GT.U32.AND P1, PT, R2.reuse, R181, PT ;  /* 0x000000b50200720c */ /* 0x040fe20003f24070 */
[----:B------:R-:W-:Y:S01]  /*16520*/  @!P6 IMAD.MOV R10, RZ, RZ, -R10 ;  /* 0x000000ffff0ae224 */ /* 0x000fe200078e0a0a */
[----:B------:R-:W-:Y:S01]  /*16530*/  ISETP.GT.U32.AND P6, PT, R2, R183, PT ;  /* 0x000000b70200720c */ /* 0x000fe20003fc4070 */
[--C-:B------:R-:W-:Y:S01]  /*16540*/  @!P5 IMAD.IADD R182, R182, 0x1, -R2.reuse ;  /* 0x00000001b6b6d824 */ /* 0x100fe200078e0a02 */
[----:B------:R-:W-:Y:S01]  /*16550*/  STL [R1+0x1e0], R12 ;  /* 0x0001e00c01007387 */ /* 0x000fe20000100800 */
[----:B------:R-:W-:Y:S01]  /*16560*/  @!P2 IMAD.IADD R179, R179, 0x1, -R2 ;  /* 0x00000001b3b3a824 */ /* 0x000fe200078e0a02 */
[C---:B------:R-:W-:Y:S01]  /*16570*/  ISETP.GT.U32.AND P2, PT, R2.reuse, R184, PT ;  /* 0x000000b80200720c */ /* 0x040fe20003f44070 */
[----:B------:R-:W-:Y:S01]  /*16580*/  IMAD.MOV R188, RZ, RZ, -R4 ;  /* 0x000000ffffbc7224 */ /* 0x000fe200078e0a04 */
[----:B------:R-:W-:Y:S01]  /*16590*/  ISETP.GT.U32.AND P5, PT, R2, R182, PT ;  /* 0x000000b60200720c */ /* 0x000fe20003fa4070 */
[----:B------:R-:W-:Y:S01]  /*165a0*/  VIADD R4, R0, 0x49 ;  /* 0x0000004900047836 */ /* 0x000fe20000000000 */
[----:B------:R0:W-:Y:S01]  /*165b0*/  STL [R1+0x1dc], R10 ;  /* 0x0001dc0a01007387 */ /* 0x0001e20000100800 */
[----:B------:R-:W-:-:S02]  /*165c0*/  IMAD R185, R2, R188, R185 ;  /* 0x000000bc02b97224 */ /* 0x000fc400078e02b9 */
[----:B------:R-:W-:Y:S01]  /*165d0*/  VIADD R6, R0, 0x48 ;  /* 0x0000004800067836 */ /* 0x000fe20000000000 */
[----:B------:R-:W-:Y:S01]  /*165e0*/  IABS R188, R4 ;  /* 0x0000000400bc7213 */ /* 0x000fe20000000000 */
[--C-:B------:R-:W-:Y:S01]  /*165f0*/  @!P1 IMAD.IADD R181, R181, 0x1, -R2.reuse ;  /* 0x00000001b5b59824 */ /* 0x100fe200078e0a02 */
[----:B------:R-:W-:Y:S01]  /*16600*/  ISETP.GT.U32.AND P1, PT, R2, R185, PT ;  /* 0x000000b90200720c */ /* 0x000fe20003f24070 */
[--C-:B------:R-:W-:Y:S01]  /*16610*/  @!P3 IMAD.IADD R180, R180, 0x1, -R2.reuse ;  /* 0x00000001b4b4b824 */ /* 0x100fe200078e0a02 */
[----:B------:R-:W-:Y:S01]  /*16620*/  IABS R11, R6 ;  /* 0x00000006000b7213 */ /* 0x000fe20000000000 */
[--C-:B------:R-:W-:Y:S01]  /*16630*/  @!P6 IMAD.IADD R183, R183, 0x1, -R2.reuse ;  /* 0x00000001b7b7e824 */ /* 0x100fe200078e0a02 */
[----:B------:R-:W-:Y:S01]  /*16640*/  ISETP.GE.AND P3, PT, R186, RZ, PT ;  /* 0x000000ffba00720c */ /* 0x000fe20003f66270 */
[--C-:B------:R-:W-:Y:S01]  /*16650*/  @!P2 IMAD.IADD R184, R184, 0x1, -R2.reuse ;  /* 0x00000001b8b8a824 */ /* 0x100fe200078e0a02 */
[----:B------:R-:W-:Y:S01]  /*16660*/  ISETP.GE.AND P6, PT, R187, RZ, PT ;  /* 0x000000ffbb00720c */ /* 0x000fe20003fc6270 */
[----:B------:R-:W-:Y:S01]  /*16670*/  IMAD.HI.U32 R186, R9, R188, RZ ;  /* 0x000000bc09ba7227 */ /* 0x000fe200078e00ff */
[----:B------:R-:W-:Y:S01]  /*16680*/  ISETP.GE.AND P2, PT, R8, RZ, PT ;  /* 0x000000ff0800720c */ /* 0x000fe20003f46270 */
[----:B------:R1:W-:Y:S02]  /*16690*/  STL [R1+0x1924], R0 ;  /* 0x0019240001007387 */ /* 0x0003e40000100800 */
[----:B------:R-:W-:Y:S01]  /*166a0*/  @!P0 IMAD.MOV R179, RZ, RZ, -R179 ;  /* 0x000000ffffb38224 */ /* 0x000fe200078e0ab3 */
[----:B------:R-:W-:Y:S01]  /*166b0*/  ISETP.GT.U32.AND P0, PT, R2, R183, PT ;  /* 0x000000b70200720c */ /* 0x000fe20003f04070 */
[----:B------:R-:W-:Y:S01]  /*166c0*/  @!P5 IMAD.IADD R182, R182, 0x1, -R2 ;  /* 0x00000001b6b6d824 */ /* 0x000fe200078e0a02 */
[----:B------:R-:W-:Y:S01]  /*166d0*/  ISETP.GE.AND P5, PT, R7, RZ, PT ;  /* 0x000000ff0700720c */ /* 0x000fe20003fa6270 */
[----:B------:R-:W-:Y:S01]  /*166e0*/  @!P4 IMAD.MOV R180, RZ, RZ, -R180 ;  /* 0x000000ffffb4c224 */ /* 0x000fe200078e0ab4 */
[----:B------:R-:W-:Y:S01]  /*166f0*/  ISETP.GT.U32.AND P4, PT, R2, R184, PT ;  /* 0x000000b80200720c */ /* 0x000fe20003f84070 */
[----:B0-----:R-:W-:-:S04]  /*16700*/  IMAD.HI.U32 R10, R9, R11, RZ ;  /* 0x0000000b090a7227 */ /* 0x001fc800078e00ff */
[----:B------:R-:W-:Y:S02]  /*16710*/  IMAD.MOV R186, RZ, RZ, -R186 ;  /* 0x000000ffffba7224 */ /* 0x000fe400078e0aba */
[----:B------:R-:W-:Y:S02]  /*16720*/  IMAD.MOV R10, RZ, RZ, -R10 ;  /* 0x000000ffff0a7224 */ /* 0x000fe400078e0a0a */
[----:B------:R-:W-:Y:S02]  /*16730*/  IMAD R186, R2, R186, R188 ;  /* 0x000000ba02ba7224 */ /* 0x000fe400078e02bc */
[----:B------:R-:W-:Y:S02]  /*16740*/  VIADD R7, R0, 0x47 ;  /* 0x0000004700077836 */ /* 0x000fe40000000000 */
[--C-:B------:R-:W-:Y:S02]  /*16750*/  @!P1 IMAD.IADD R185, R185, 0x1, -R2.reuse ;  /* 0x00000001b9b99824 */ /* 0x100fe400078e0a02 */
[C---:B------:R-:W-:Y:S01]  /*16760*/  IMAD R187, R2.reuse, R10, R11 ;  /* 0x0000000a02bb7224 */ /* 0x040fe200078e020b */
[----:B------:R-:W-:Y:S01]  /*16770*/  IABS R188, R7 ;  /* 0x0000000700bc7213 */ /* 0x000fe20000000000 */
[----:B------:R-:W-:Y:S01]  /*16780*/  @!P3 IMAD.MOV R181, RZ, RZ, -R181 ;  /* 0x000000ffffb5b224 */ /* 0x000fe200078e0ab5 */
[C---:B------:R-:W-:Y:S01]  /*16790*/  ISETP.GT.U32.AND P3, PT, R2.reuse, R186, PT ;  /* 0x000000ba0200720c */ /* 0x040fe20003f64070 */
[----:B------:R-:W-:Y:S01]  /*167a0*/  @!P0 IMAD.IADD R183, R183, 0x1, -R2 ;  /* 0x00000001b7b78824 */ /* 0x000fe200078e0a02 */
[C---:B------:R-:W-:Y:S01]  /*167b0*/  ISETP.GT.U32.AND P1, PT, R2.reuse, R185, PT ;  /* 0x000000b90200720c */ /* 0x040fe20003f24070 */
[----:B------:R-:W-:Y:S01]  /*167c0*/  @!P5 IMAD.MOV R182, RZ, RZ, -R182 ;  /* 0x000000ffffb6d224 */ /* 0x000fe200078e0ab6 */
[----:B------:R-:W-:Y:S01]  /*167d0*/  ISETP.GT.U32.AND P0, PT, R2, R187, PT ;  /* 0x000000bb0200720c */ /* 0x000fe20003f04070 */
[----:B------:R-:W-:Y:S01]  /*167e0*/  @!P4 IMAD.IADD R184, R184, 0x1, -R2 ;  /* 0x00000001b8b8c824 */ /* 0x000fe200078e0a02 */
[----:B------:R-:W-:Y:S01]  /*167f0*/  ISETP.GE.AND P5, PT, R3, RZ, PT ;  /* 0x000000ff0300720c */ /* 0x000fe20003fa6270 */
[----:B------:R-:W-:Y:S01]  /*16800*/  VIADD R8, R0, 0x46 ;  /* 0x0000004600087836 */ /* 0x000fe20000000000 */
[----:B------:R-:W-:Y:S01]  /*16810*/  ISETP.GE.AND P4, PT, R4, RZ, PT ;  /* 0x000000ff0400720c */ /* 0x000fe20003f86270 */
[----:B------:R-:W-:-:S03]  /*16820*/  IMAD.HI.U32 R4, R9, R188, RZ ;  /* 0x000000bc09047227 */ /* 0x000fc600078e00ff */
[----:B------:R-:W-:Y:S01]  /*16830*/  IABS R189, R8 ;  /* 0x0000000800bd7213 */ /* 0x000fe20000000000 */
[----:B------:R-:W-:Y:S02]  /*16840*/  IMAD.MOV R4, RZ, RZ, -R4 ;  /* 0x000000ffff047224 */ /* 0x000fe400078e0a04 */
[--C-:B------:R-:W-:Y:S01]  /*16850*/  @!P3 IMAD.IADD R186, R186, 0x1, -R2.reuse ;  /* 0x00000001babab824 */ /* 0x100fe200078e0a02 */
[----:B------:R-:W-:Y:S01]  /*16860*/  ISETP.GE.AND P3, PT, R7, RZ, PT ;  /* 0x000000ff0700720c */ /* 0x000fe20003f66270 */
[----:B------:R-:W-:Y:S01]  /*16870*/  @!P1 IMAD.IADD R185, R185, 0x1, -R2 ;  /* 0x00000001b9b99824 */ /* 0x000fe200078e0a02 */
[----:B------:R-:W-:Y:S01]  /*16880*/  ISETP.GE.AND P1, PT, R6, RZ, PT ;  /* 0x000000ff0600720c */ /* 0x000fe20003f26270 */
[C---:B------:R-:W-:Y:S02]  /*16890*/  IMAD R188, R2.reuse, R4, R188 ;  /* 0x0000000402bc7224 */ /* 0x040fe400078e02bc */
[----:B------:R-:W-:Y:S01]  /*168a0*/  @!P0 IMAD.IADD R187, R187, 0x1, -R2 ;  /* 0x00000001bbbb8824 */ /* 0x000fe200078e0a02 */
[C---:B------:R-:W-:Y:S01]  /*168b0*/  ISETP.GT.U32.AND P0, PT, R2.reuse, R186, PT ;  /* 0x000000ba0200720c */ /* 0x040fe20003f04070 */
[----:B------:R-:W-:Y:S01]  /*168c0*/  @!P5 IMAD.MOV R185, RZ, RZ, -R185 ;  /* 0x000000ffffb9d224 */ /* 0x000fe200078e0ab9 */
[----:B------:R-:W-:Y:S01]  /*168d0*/  ISETP.GT.U32.AND P5, PT, R2, R188, PT ;  /* 0x000000bc0200720c */ /* 0x000fe20003fa4070 */
[----:B------:R-:W-:-:S02]  /*168e0*/  VIADD R190, R0, 0x45 ;  /* 0x0000004500be7836 */ /* 0x000fc40000000000 */
[----:B------:R-:W-:-:S04]  /*168f0*/  IMAD.HI.U32 R3, R9, R189, RZ ;  /* 0x000000bd09037227 */ /* 0x000fc800078e00ff */
[----:B------:R-:W-:Y:S01]  /*16900*/  @!P6 IMAD.MOV R183, RZ, RZ, -R183 ;  /* 0x000000ffffb7e224 */ /* 0x000fe200078e0ab7 */
[----:B------:R-:W-:Y:S01]  /*16910*/  ISETP.GT.U32.AND P6, PT, R2, R187, PT ;  /* 0x000000bb0200720c */ /* 0x000fe20003fc4070 */
[----:B------:R-:W-:Y:S02]  /*16920*/  IMAD.MOV R3, RZ, RZ, -R3 ;  /* 0x000000ffff037224 */ /* 0x000fe400078e0a03 */
[--C-:B------:R-:W-:Y:S01]  /*16930*/  @!P0 IMAD.IADD R186, R186, 0x1, -R2.reuse ;  /* 0x00000001baba8824 */ /* 0x100fe200078e0a02 */
[----:B------:R-:W-:Y:S01]  /*16940*/  ISETP.GE.AND P0, PT, R190, RZ, PT ;  /* 0x000000ffbe00720c */ /* 0x000fe20003f06270 */
[----:B------:R-:W-:Y:S01]  /*16950*/  @!P5 IMAD.IADD R188, R188, 0x1, -R2 ;  /* 0x00000001bcbcd824 */ /* 0x000fe200078e0a02 */
[----:B------:R-:W-:Y:S01]  /*16960*/  IABS R190, R190 ;  /* 0x000000be00be7213 */ /* 0x000fe20000000000 */
[----:B------:R-:W-:Y:S02]  /*16970*/  IMAD R189, R2, R3, R189 ;  /* 0x0000000302bd7224 */ /* 0x000fe400078e02bd */
[----:B------:R-:W-:Y:S01]  /*16980*/  VIADD R3, R0, 0x43 ;  /* 0x0000004300037836 */ /* 0x000fe20000000000 */
[----:B------:R-:W-:Y:S01]  /*16990*/  ISETP.GT.U32.AND P5, PT, R2, R188, PT ;  /* 0x000000bc0200720c */ /* 0x000fe20003fa4070 */
[----:B------:R-:W-:-:S03]  /*169a0*/  IMAD.HI.U32 R7, R9, R190, RZ ;  /* 0x000000be09077227 */ /* 0x000fc600078e00ff */
[----:B------:R-:W-:Y:S01]  /*169b0*/  IABS R192, R3 ;  /* 0x0000000300c07213 */ /* 0x000fe20000000000 */
[----:B------:R-:W-:Y:S02]  /*169c0*/  IMAD.MOV R7, RZ, RZ, -R7 ;  /* 0x000000ffff077224 */ /* 0x000fe400078e0a07 */
[----:B------:R-:W-:Y:S02]  /*169d0*/  VIADD R4, R0, 0x44 ;  /* 0x0000004400047836 */ /* 0x000fe40000000000 */
[C---:B------:R-:W-:Y:S02]  /*169e0*/  IMAD R190, R2.reuse, R7, R190 ;  /* 0x0000000702be7224 */ /* 0x040fe400078e02be */
[--C-:B------:R-:W-:Y:S01]  /*169f0*/  @!P6 IMAD.IADD R187, R187, 0x1, -R2.reuse ;  /* 0x00000001bbbbe824 */ /* 0x100fe200078e0a02 */
[----:B------:R-:W-:Y:S01]  /*16a00*/  ISETP.GT.U32.AND P6, PT, R2, R189, PT ;  /* 0x000000bd0200720c */ /* 0x000fe20003fc4070 */
[----:B------:R-:W-:Y:S01]  /*16a10*/  @!P5 IMAD.IADD R188, R188, 0x1, -R2 ;  /* 0x00000001bcbcd824 */ /* 0x000fe200078e0a02 */
[----:B------:R-:W-:Y:S01]  /*16a20*/  ISETP.GT.U32.AND P5, PT, R2, R190, PT ;  /* 0x000000be0200720c */ /* 0x000fe20003fa4070 */
[----:B------:R-:W-:Y:S01]  /*16a30*/  @!P4 IMAD.MOV R186, RZ, RZ, -R186 ;  /* 0x000000ffffbac224 */ /* 0x000fe200078e0aba */
[----:B------:R-:W-:Y:S01]  /*16a40*/  IABS R191, R4 ;  /* 0x0000000400bf7213 */ /* 0x000fe20000000000 */
[----:B------:R-:W-:Y:S01]  /*16a50*/  @!P1 IMAD.MOV R187, RZ, RZ, -R187 ;  /* 0x000000ffffbb9224 */ /* 0x000fe200078e0abb */
[----:B------:R-:W-:Y:S01]  /*16a60*/  ISETP.GE.AND P4, PT, R4, RZ, PT ;  /* 0x000000ff0400720c */ /* 0x000fe20003f86270 */
[----:B------:R-:W-:Y:S01]  /*16a70*/  IMAD.HI.U32 R4, R9, R192, RZ ;  /* 0x000000c009047227 */ /* 0x000fe200078e00ff */
[----:B------:R-:W-:-:S03]  /*16a80*/  ISETP.GE.AND P1, PT, R3, RZ, PT ;  /* 0x000000ff0300720c */ /* 0x000fc60003f26270 */
[----:B------:R-:W-:Y:S02]  /*16a90*/  IMAD.MOV R3, RZ, RZ, -R4 ;  /* 0x000000ffff037224 */ /* 0x000fe400078e0a04 */
[----:B------:R-:W-:Y:S02]  /*16aa0*/  VIADD R4, R0, 0x42 ;  /* 0x0000004200047836 */ /* 0x000fe40000000000 */
[----:B------:R-:W-:Y:S02]  /*16ab0*/  @!P6 IMAD.IADD R189, R189, 0x1, -R2 ;  /* 0x00000001bdbde824 */ /* 0x000fe400078e0a02 */
[----:B------:R-:W-:Y:S01]  /*16ac0*/  IMAD R192, R2, R3, R192 ;  /* 0x0000000302c07224 */ /* 0x000fe200078e02c0 */
[----:B------:R-:W-:Y:S01]  /*16ad0*/  IABS R193, R4 ;  /* 0x0000000400c17213 */ /* 0x000fe20000000000 */
[----:B------:R-:W-:Y:S01]  /*16ae0*/  @!P5 IMAD.IADD R190, R190, 0x1, -R2 ;  /* 0x00000001bebed824 */ /* 0x000fe200078e0a02 */
[C---:B------:R-:W-:Y:S01]  /*16af0*/  ISETP.GT.U32.AND P6, PT, R2.reuse, R189, PT ;  /* 0x000000bd0200720c */ /* 0x040fe20003fc4070 */
[----:B------:R-:W-:Y:S01]  /*16b00*/  @!P3 IMAD.MOV R188, RZ, RZ, -R188 ;  /* 0x000000ffffbcb224 */ /* 0x000fe200078e0abc */
[C---:B------:R-:W-:Y:S01]  /*16b10*/  ISETP.GT.U32.AND P5, PT, R2.reuse, R192, PT ;  /* 0x000000c00200720c */ /* 0x040fe20003fa4070 */
[----:B------:R-:W-:Y:S01]  /*16b20*/  IMAD.HI.U32 R6, R9, R191, RZ ;  /* 0x000000bf09067227 */ /* 0x000fe200078e00ff */
[----:B------:R-:W-:-:S03]  /*16b30*/  ISETP.GT.U32.AND P3, PT, R2, R190, PT ;  /* 0x000000be0200720c */ /* 0x000fc60003f64070 */
[----:B------:R-:W-:-:S04]  /*16b40*/  IMAD.HI.U32 R7, R9, R193, RZ ;  /* 0x000000c109077227 */ /* 0x000fc800078e00ff */
[----:B------:R-:W-:Y:S01]  /*16b50*/  @!P2 IMAD.MOV R184, RZ, RZ, -R184 ;  /* 0x000000ffffb8a224 */ /* 0x000fe200078e0ab8 */
[----:B------:R-:W-:Y:S01]  /*16b60*/  ISETP.GE.AND P2, PT, R8, RZ, PT ;  /* 0x000000ff0800720c */ /* 0x000fe20003f46270 */
[----:B------:R-:W-:Y:S02]  /*16b70*/  IMAD.MOV R6, RZ, RZ, -R6 ;  /* 0x000000ffff067224 */ /* 0x000fe400078e0a06 */
[----:B------:R-:W-:Y:S02]  /*16b80*/  IMAD.MOV R7, RZ, RZ, -R7 ;  /* 0x000000ffff077224 */ /* 0x000fe400078e0a07 */
[----:B------:R-:W-:Y:S02]  /*16b90*/  IMAD R191, R2, R6, R191 ;  /* 0x0000000602bf7224 */ /* 0x000fe400078e02bf */
[----:B------:R-:W-:Y:S02]  /*16ba0*/  VIADD R6, R0, 0x40 ;  /* 0x0000004000067836 */ /* 0x000fe40000000000 */
[----:B------:R-:W-:-:S02]  /*16bb0*/  IMAD R193, R2, R7, R193 ;  /* 0x0000000702c17224 */ /* 0x000fc400078e02c1 */
[----:B------:R-:W-:Y:S01]  /*16bc0*/  VIADD R8, R0, 0x41 ;  /* 0x0000004100087836 */ /* 0x000fe20000000000 */
[----:B------:R-:W-:Y:S01]  /*16bd0*/  IABS R195, R6 ;  /* 0x0000000600c37213 */ /* 0x000fe20000000000 */
[--C-:B------:R-:W-:Y:S01]  /*16be0*/  @!P6 IMAD.IADD R189, R189, 0x1, -R2.reuse ;  /* 0x00000001bdbde824 */ /* 0x100fe200078e0a02 */
[----:B------:R-:W-:Y:S01]  /*16bf0*/  ISETP.GT.U32.AND P6, PT, R2, R191, PT ;  /* 0x000000bf0200720c */ /* 0x000fe20003fc4070 */
[--C-:B------:R-:W-:Y:S01]  /*16c00*/  @!P3 IMAD.IADD R190, R190, 0x1, -R2.reuse ;  /* 0x00000001bebeb824 */ /* 0x100fe200078e0a02 */
[----:B------:R-:W-:Y:S01]  /*16c10*/  ISETP.GT.U32.AND P3, PT, R2, R193, PT ;  /* 0x000000c10200720c */ /* 0x000fe20003f64070 */
[----:B------:R-:W-:Y:S01]  /*16c20*/  @!P5 IMAD.IADD R192, R192, 0x1, -R2 ;  /* 0x00000001c0c0d824 */ /* 0x000fe200078e0a02 */
[----:B------:R-:W-:Y:S01]  /*16c30*/  IABS R194, R8 ;  /* 0x0000000800c27213 */ /* 0x000fe20000000000 */
[----:B------:R-:W-:Y:S01]  /*16c40*/  @!P2 IMAD.MOV R189, RZ, RZ, -R189 ;  /* 0x000000ffffbda224 */ /* 0x000fe200078e0abd */
[----:B------:R-:W-:Y:S01]  /*16c50*/  ISETP.GE.AND P2, PT, R4, RZ, PT ;  /* 0x000000ff0400720c */ /* 0x000fe20003f46270 */
[----:B------:R-:W-:Y:S01]  /*16c60*/  IMAD.HI.U32 R4, R9, R195, RZ ;  /* 0x000000c309047227 */ /* 0x000fe200078e00ff */
[----:B------:R-:W-:-:S03]  /*16c70*/  ISETP.GT.U32.AND P5, PT, R2, R192, PT ;  /* 0x000000c00200720c */ /* 0x000fc60003fa4070 */
[----:B------:R-:W-:Y:S02]  /*16c80*/  VIADD R3, R0, 0x3f ;  /* 0x0000003f00037836 */ /* 0x000fe40000000000 */
[----:B------:R-:W-:-:S03]  /*16c90*/  IMAD.HI.U32 R10, R9, R194, RZ ;  /* 0x000000c2090a7227 */ /* 0x000fc600078e00ff */
[----:B------:R-:W-:Y:S01]  /*16ca0*/  IABS R196, R3 ;  /* 0x0000000300c47213 */ /* 0x000fe20000000000 */
[----:B------:R-:W-:Y:S02]  /*16cb0*/  IMAD.MOV R4, RZ, RZ, -R4 ;  /* 0x000000ffff047224 */ /* 0x000fe400078e0a04 */
[----:B------:R-:W-:Y:S02]  /*16cc0*/  IMAD.MOV R10, RZ, RZ, -R10 ;  /* 0x000000ffff0a7224 */ /* 0x000fe400078e0a0a */
[C---:B------:R-:W-:Y:S02]  /*16cd0*/  IMAD R195, R2.reuse, R4, R195 ;  /* 0x0000000402c37224 */ /* 0x040fe400078e02c3 */
[--C-:B------:R-:W-:Y:S02]  /*16ce0*/  @!P3 IMAD.IADD R193, R193, 0x1, -R2.reuse ;  /* 0x00000001c1c1b824 */ /* 0x100fe400078e0a02 */
[----:B------:R-:W-:Y:S02]  /*16cf0*/  @!P6 IMAD.IADD R191, R191, 0x1, -R2 ;  /* 0x00000001bfbfe824 */ /* 0x000fe400078e0a02 */
[C---:B------:R-:W-:Y:S01]  /*16d00*/  IMAD R194, R2.reuse, R10, R194 ;  /* 0x0000000a02c27224 */ /* 0x040fe200078e02c2 */
[----:B------:R-:W-:Y:S01]  /*16d10*/  ISETP.GT.U32.AND P3, PT, R2, R193, PT ;  /* 0x000000c10200720c */ /* 0x000fe20003f64070 */
[----:B------:R-:W-:Y:S01]  /*16d20*/  @!P5 IMAD.IADD R192, R192, 0x1, -R2 ;  /* 0x00000001c0c0d824 */ /* 0x000fe200078e0a02 */
[C---:B------:R-:W-:Y:S01]  /*16d30*/  ISETP.GT.U32.AND P5, PT, R2.reuse, R195, PT ;  /* 0x000000c30200720c */ /* 0x040fe20003fa4070 */
[----:B------:R-:W-:Y:S01]  /*16d40*/  IMAD.HI.U32 R7, R9, R196, RZ ;  /* 0x000000c409077227 */ /* 0x000fe200078e00ff */
[----:B------:R-:W-:-:S03]  /*16d50*/  ISETP.GT.U32.AND P6, PT, R2, R191, PT ;  /* 0x000000bf0200720c */ /* 0x000fc60003fc4070 */
[----:B------:R-:W-:Y:S01]  /*16d60*/  @!P0 IMAD.MOV R190, RZ, RZ, -R190 ;  /* 0x000000ffffbe8224 */ /* 0x000fe200078e0abe */
        /* <DEDUP_REMOVED lines=9> */
[----:B------:R-:W-:Y:S01]  /*16e00*/  IABS R198, R7 ;  /* 0x0000000700c67213 */ /* 0x000fe20000000000 */
[--C-:B------:R-:W-:Y:S01]  /*16e10*/  @!P5 IMAD.IADD R195, R195, 0x1, -R2.reuse ;  /* 0x00000001c3c3d824 */ /* 0x100fe200078e0a02 */
[----:B------:R-:W-:Y:S01]  /*16e20*/  ISETP.GE.AND P3, PT, R3, RZ, PT ;  /* 0x000000ff0300720c */ /* 0x000fe20003f66270 */
[--C-:B------:R-:W-:Y:S01]  /*16e30*/  @!P6 IMAD.IADD R191, R191, 0x1, -R2.reuse ;  /* 0x00000001bfbfe824 */ /* 0x100fe200078e0a02 */
[----:B------:R-:W-:Y:S01]  /*16e40*/  ISETP.GE.AND P6, PT, R8, RZ, PT ;  /* 0x000000ff0800720c */ /* 0x000fe20003fc6270 */
[----:B------:R-:W-:Y:S01]  /*16e50*/  @!P0 IMAD.IADD R194, R194, 0x1, -R2 ;  /* 0x00000001c2c28824 */ /* 0x000fe200078e0a02 */
[----:B------:R-:W-:Y:S01]  /*16e60*/  ISETP.GE.AND P0, PT, R4, RZ, PT ;  /* 0x000000ff0400720c */ /* 0x000fe20003f06270 */
[----:B------:R-:W-:Y:S01]  /*16e70*/  @!P2 IMAD.MOV R193, RZ, RZ, -R193 ;  /* 0x000000ffffc1a224 */ /* 0x000fe200078e0ac1 */
[C---:B------:R-:W-:Y:S01]  /*16e80*/  ISETP.GT.U32.AND P2, PT, R2.reuse, R195, PT ;  /* 0x000000c30200720c */ /* 0x040fe20003f44070 */
[----:B------:R-:W-:Y:S01]  /*16e90*/  IMAD.HI.U32 R8, R9, R198, RZ ;  /* 0x000000c609087227 */ /* 0x000fe200078e00ff */
[----:B------:R-:W-:-:S03]  /*16ea0*/  ISETP.GT.U32.AND P5, PT, R2, R194, PT ;  /* 0x000000c20200720c */ /* 0x000fc60003fa4070 */
[----:B------:R-:W-:Y:S01]  /*16eb0*/  @!P4 IMAD.MOV R191, RZ, RZ, -R191 ;  /* 0x000000ffffbfc224 */ /* 0x000fe200078e0abf */
[----:B------:R-:W-:Y:S01]  /*16ec0*/  ISETP.GE.AND P4, PT, R6, RZ, PT ;  /* 0x000000ff0600720c */ /* 0x000fe20003f86270 */
[----:B------:R-:W-:-:S04]  /*16ed0*/  IMAD.HI.U32 R6, R9, R197, RZ ;  /* 0x000000c509067227 */ /* 0x000fc800078e00ff */
[----:B------:R-:W-:Y:S02]  /*16ee0*/  IMAD.MOV R8, RZ, RZ, -R8 ;  /* 0x000000ffff087224 */ /* 0x000fe400078e0a08 */
[----:B------:R-:W-:Y:S02]  /*16ef0*/  IMAD.MOV R6, RZ, RZ, -R6 ;  /* 0x000000ffff067224 */ /* 0x000fe400078e0a06 */
[----:B------:R-:W-:Y:S02]  /*16f00*/  @!P1 IMAD.IADD R196, R196, 0x1, -R2 ;  /* 0x00000001c4c49824 */ /* 0x000fe400078e0a02 */
[C---:B------:R-:W-:Y:S02]  /*16f10*/  IMAD R198, R2.reuse, R8, R198 ;  /* 0x0000000802c67224 */ /* 0x040fe400078e02c6 */
[C---:B------:R-:W-:Y:S01]  /*16f20*/  IMAD R197, R2.reuse, R6, R197 ;  /* 0x0000000602c57224 */ /* 0x040fe200078e02c5 */
[C---:B------:R-:W-:Y:S01]  /*16f30*/  ISETP.GT.U32.AND P1, PT, R2.reuse, R196, PT ;  /* 0x000000c40200720c */ /* 0x040fe20003f24070 */
[--C-:B------:R-:W-:Y:S01]  /*16f40*/  @!P2 IMAD.IADD R195, R195, 0x1, -R2.reuse ;  /* 0x00000001c3c3a824 */ /* 0x100fe200078e0a02 */
[----:B------:R-:W-:Y:S01]  /*16f50*/  ISETP.GT.U32.AND P2, PT, R2, R198, PT ;  /* 0x000000c60200720c */ /* 0x000fe20003f44070 */
[----:B------:R-:W-:Y:S01]  /*16f60*/  @!P5 IMAD.IADD R194, R194, 0x1, -R2 ;  /* 0x00000001c2c2d824 */ /* 0x000fe200078e0a02 */
[----:B------:R-:W-:Y:S01]  /*16f70*/  ISETP.GT.U32.AND P5, PT, R2, R197, PT ;  /* 0x000000c50200720c */ /* 0x000fe20003fa4070 */
[----:B------:R-:W-:-:S02]  /*16f80*/  VIADD R4, R0, 0x3b ;  /* 0x0000003b00047836 */ /* 0x000fc40000000000 */
[C---:B------:R-:W-:Y:S02]  /*16f90*/  VIADD R3, R0.reuse, 0x3a ;  /* 0x0000003a00037836 */ /* 0x040fe40000000000 */
[----:B------:R-:W-:Y:S01]  /*16fa0*/  VIADD R6, R0, 0x3c ;  /* 0x0000003c00067836 */ /* 0x000fe20000000000 */
[----:B------:R-:W-:Y:S01]  /*16fb0*/  IABS R200, R4 ;  /* 0x0000000400c87213 */ /* 0x000fe20000000000 */
[----:B------:R-:W-:Y:S01]  /*16fc0*/  @!P6 IMAD.MOV R194, RZ, RZ, -R194 ;  /* 0x000000ffffc2e224 */ /* 0x000fe200078e0ac2 */
[----:B------:R-:W-:Y:S01]  /*16fd0*/  IABS R201, R3 ;  /* 0x0000000300c97213 */ /* 0x000fe20000000000 */
[--C-:B------:R-:W-:Y:S01]  /*16fe0*/  @!P1 IMAD.IADD R196, R196, 0x1, -R2.reuse ;  /* 0x00000001c4c49824 */ /* 0x100fe200078e0a02 */
[----:B------:R-:W-:Y:S01]  /*16ff0*/  ISETP.GE.AND P1, PT, R7, RZ, PT ;  /* 0x000000ff0700720c */ /* 0x000fe20003f26270 */
[----:B------:R-:W-:Y:S01]  /*17000*/  @!P2 IMAD.IADD R198, R198, 0x1, -R2 ;  /* 0x00000001c6c6a824 */ /* 0x000fe200078e0a02 */
[----:B------:R-:W-:Y:S01]  /*17010*/  IABS R199, R6 ;  /* 0x0000000600c77213 */ /* 0x000fe20000000000 */
[----:B------:R-:W-:-:S03]  /*17020*/  IMAD.HI.U32 R7, R9, R200, RZ ;  /* 0x000000c809077227 */ /* 0x000fc600078e00ff */
[----:B------:R-:W-:Y:S01]  /*17030*/  ISETP.GT.U32.AND P6, PT, R2, R198, PT ;  /* 0x000000c60200720c */ /* 0x000fe20003fc4070 */
[----:B------:R-:W-:Y:S01]  /*17040*/  @!P5 IMAD.IADD R197, R197, 0x1, -R2 ;  /* 0x00000001c5c5d824 */ /* 0x000fe200078e0a02 */
[----:B------:R-:W-:Y:S01]  /*17050*/  ISETP.GE.AND P5, PT, R6, RZ, PT ;  /* 0x000000ff0600720c */ /* 0x000fe20003fa6270 */
[----:B------:R-:W-:-:S03]  /*17060*/  IMAD.HI.U32 R6, R9, R201, RZ ;  /* 0x000000c909067227 */ /* 0x000fc600078e00ff */
[C---:B------:R-:W-:Y:S01]  /*17070*/  ISETP.GT.U32.AND P2, PT, R2.reuse, R197, PT ;  /* 0x000000c50200720c */ /* 0x040fe20003f44070 */
[----:B------:R-:W-:Y:S02]  /*17080*/  IMAD.MOV R7, RZ, RZ, -R7 ;  /* 0x000000ffff077224 */ /* 0x000fe400078e0a07 */
[----:B------:R-:W-:Y:S02]  /*17090*/  IMAD.MOV R6, RZ, RZ, -R6 ;  /* 0x000000ffff067224 */ /* 0x000fe400078e0a06 */
[----:B------:R-:W-:Y:S02]  /*170a0*/  IMAD R200, R2, R7, R200 ;  /* 0x0000000702c87224 */ /* 0x000fe400078e02c8 */
[----:B------:R-:W-:-:S04]  /*170b0*/  IMAD.HI.U32 R8, R9, R199, RZ ;  /* 0x000000c709087227 */ /* 0x000fc800078e00ff */
[C---:B------:R-:W-:Y:S02]  /*170c0*/  IMAD R201, R2.reuse, R6, R201 ;  /* 0x0000000602c97224 */ /* 0x040fe400078e02c9 */
[----:B------:R-:W-:Y:S01]  /*170d0*/  @!P3 IMAD.MOV R196, RZ, RZ, -R196 ;  /* 0x000000ffffc4b224 */ /* 0x000fe200078e0ac4 */
[----:B------:R-:W-:Y:S01]  /*170e0*/  ISETP.GT.U32.AND P3, PT, R2, R200, PT ;  /* 0x000000c80200720c */ /* 0x000fe20003f64070 */
[----:B------:R-:W-:Y:S02]  /*170f0*/  IMAD.MOV R8, RZ, RZ, -R8 ;  /* 0x000000ffff087224 */ /* 0x000fe400078e0a08 */
[----:B------:R-:W-:Y:S01]  /*17100*/  @!P6 IMAD.IADD R198, R198, 0x1, -R2 ;  /* 0x00000001c6c6e824 */ /* 0x000fe200078e0a02 */
[C---:B------:R-:W-:Y:S01]  /*17110*/  ISETP.GT.U32.AND P6, PT, R2.reuse, R201, PT ;  /* 0x000000c90200720c */ /* 0x040fe20003fc4070 */
[----:B------:R-:W-:Y:S02]  /*17120*/  IMAD R199, R2, R8, R199 ;  /* 0x0000000802c77224 */ /* 0x000fe400078e02c7 */
[----:B------:R-:W-:-:S02]  /*17130*/  VIADD R8, R0, 0x38 ;  /* 0x0000003800087836 */ /* 0x000fc40000000000 */
[----:B------:R-:W-:Y:S01]  /*17140*/  @!P4 IMAD.MOV R195, RZ, RZ, -R195 ;  /* 0x000000ffffc3c224 */ /* 0x000fe200078e0ac3 */
[----:B------:R-:W-:Y:S01]  /*17150*/  ISETP.GT.U32.AND P4, PT, R2, R199, PT ;  /* 0x000000c70200720c */ /* 0x000fe20003f84070 */
[--C-:B------:R-:W-:Y:S01]  /*17160*/  @!P2 IMAD.IADD R197, R197, 0x1, -R2.reuse ;  /* 0x00000001c5c5a824 */ /* 0x100fe200078e0a02 */
[----:B------:R-:W-:Y:S01]  /*17170*/  IABS R203, R8 ;  /* 0x0000000800cb7213 */ /* 0x000fe20000000000 */
[--C-:B------:R-:W-:Y:S01]  /*17180*/  @!P3 IMAD.IADD R200, R200, 0x1, -R2.reuse ;  /* 0x00000001c8c8b824 */ /* 0x100fe200078e0a02 */
[----:B------:R-:W-:Y:S01]  /*17190*/  ISETP.GE.AND P2, PT, R4, RZ, PT ;  /* 0x000000ff0400720c */ /* 0x000fe20003f46270 */
[----:B------:R-:W-:Y:S02]  /*171a0*/  VIADD R7, R0, 0x39 ;  /* 0x0000003900077836 */ /* 0x000fe40000000000 */
[----:B------:R-:W-:Y:S01]  /*171b0*/  @!P6 IMAD.IADD R201, R201, 0x1, -R2 ;  /* 0x00000001c9c9e824 */ /* 0x000fe200078e0a02 */
[----:B------:R-:W-:Y:S01]  /*171c0*/  ISETP.GT.U32.AND P6, PT, R2, R200, PT ;  /* 0x000000c80200720c */ /* 0x000fe20003fc4070 */
[----:B------:R-:W-:Y:S01]  /*171d0*/  IMAD.HI.U32 R4, R9, R203, RZ ;  /* 0x000000cb09047227 */ /* 0x000fe200078e00ff */
[----:B------:R-:W-:-:S03]  /*171e0*/  IABS R202, R7 ;  /* 0x0000000700ca7213 */ /* 0x000fc60000000000 */
[----:B------:R-:W-:Y:S02]  /*171f0*/  IMAD.MOV R4, RZ, RZ, -R4 ;  /* 0x000000ffff047224 */ /* 0x000fe400078e0a04 */
[----:B------:R-:W-:Y:S01]  /*17200*/  @!P4 IMAD.IADD R199, R199, 0x1, -R2 ;  /* 0x00000001c7c7c824 */ /* 0x000fe200078e0a02 */
[----:B------:R-:W-:Y:S01]  /*17210*/  ISETP.GE.AND P4, PT, R3, RZ, PT ;  /* 0x000000ff0300720c */ /* 0x000fe20003f86270 */
[C---:B------:R-:W-:Y:S02]  /*17220*/  IMAD R203, R2.reuse, R4, R203 ;  /* 0x0000000402cb7224 */ /* 0x040fe400078e02cb */
[----:B------:R-:W-:Y:S01]  /*17230*/  IMAD.HI.U32 R6, R9, R202, RZ ;  /* 0x000000ca09067227 */ /* 0x000fe200078e00ff */
[----:B------:R-:W-:-:S03]  /*17240*/  ISETP.GT.U32.AND P3, PT, R2, R199, PT ;  /* 0x000000c70200720c */ /* 0x000fc60003f64070 */
[----:B------:R-:W-:Y:S02]  /*17250*/  VIADD R3, R0, 0x37 ;  /* 0x0000003700037836 */ /* 0x000fe40000000000 */
[----:B------:R-:W-:Y:S01]  /*17260*/  @!P6 IMAD.IADD R200, R200, 0x1, -R2 ;  /* 0x00000001c8c8e824 */ /* 0x000fe200078e0a02 */
[C---:B------:R-:W-:Y:S01]  /*17270*/  ISETP.GT.U32.AND P6, PT, R2.reuse, R203, PT ;  /* 0x000000cb0200720c */ /* 0x040fe20003fc4070 */
[----:B------:R-:W-:Y:S01]  /*17280*/  IMAD.MOV R6, RZ, RZ, -R6 ;  /* 0x000000ffff067224 */ /* 0x000fe200078e0a06 */
[----:B------:R-:W-:Y:S01]  /*17290*/  IABS R204, R3 ;  /* 0x0000000300cc7213 */ /* 0x000fe20000000000 */
[----:B------:R-:W-:Y:S01]  /*172a0*/  @!P0 IMAD.MOV R197, RZ, RZ, -R197 ;  /* 0x000000ffffc58224 */ /* 0x000fe200078e0ac5 */
[C---:B------:R-:W-:Y:S01]  /*172b0*/  ISETP.GT.U32.AND P0, PT, R2.reuse, R201, PT ;  /* 0x000000c90200720c */ /* 0x040fe20003f04070 */
[----:B------:R-:W-:Y:S02]  /*172c0*/  IMAD R202, R2, R6, R202 ;  /* 0x0000000602ca7224 */ /* 0x000fe400078e02ca */
[----:B------:R-:W-:-:S02]  /*172d0*/  VIADD R6, R0, 0x36 ;  /* 0x0000003600067836 */ /* 0x000fc40000000000 */
[----:B------:R-:W-:-:S03]  /*172e0*/  IMAD.HI.U32 R10, R9, R204, RZ ;  /* 0x000000cc090a7227 */ /* 0x000fc600078e00ff */
[----:B------:R-:W-:Y:S01]  /*172f0*/  IABS R205, R6 ;  /* 0x0000000600cd7213 */ /* 0x000fe20000000000 */
[----:B------:R-:W-:Y:S01]  /*17300*/  @!P3 IMAD.IADD R199, R199, 0x1, -R2 ;  /* 0x00000001c7c7b824 */ /* 0x000fe200078e0a02 */
[C---:B------:R-:W-:Y:S01]  /*17310*/  ISETP.GT.U32.AND P3, PT, R2.reuse, R202, PT ;  /* 0x000000ca0200720c */ /* 0x040fe20003f64070 */
[----:B------:R-:W-:Y:S02]  /*17320*/  IMAD.MOV R10, RZ, RZ, -R10 ;  /* 0x000000ffff0a7224 */ /* 0x000fe400078e0a0a */
[--C-:B------:R-:W-:Y:S02]  /*17330*/  @!P6 IMAD.IADD R203, R203, 0x1, -R2.reuse ;  /* 0x00000001cbcbe824 */ /* 0x100fe400078e0a02 */
[----:B------:R-:W-:Y:S01]  /*17340*/  @!P0 IMAD.IADD R201, R201, 0x1, -R2 ;  /* 0x00000001c9c98824 */ /* 0x000fe200078e0a02 */
[----:B------:R-:W-:Y:S01]  /*17350*/  ISETP.GE.AND P0, PT, R7, RZ, PT ;  /* 0x000000ff0700720c */ /* 0x000fe20003f06270 */
[C---:B------:R-:W-:Y:S02]  /*17360*/  IMAD R204, R2.reuse, R10, R204 ;  /* 0x0000000a02cc7224 */ /* 0x040fe400078e02cc */
[----:B------:R-:W-:Y:S01]  /*17370*/  @!P1 IMAD.MOV R198, RZ, RZ, -R198 ;  /* 0x000000ffffc69224 */ /* 0x000fe200078e0ac6 */
[----:B------:R-:W-:Y:S01]  /*17380*/  ISETP.GT.U32.AND P1, PT, R2, R203, PT ;  /* 0x000000cb0200720c */ /* 0x000fe20003f24070 */
[----:B------:R-:W-:-:S04]  /*17390*/  IMAD.HI.U32 R7, R9, R205, RZ ;  /* 0x000000cd09077227 */ /* 0x000fc800078e00ff */
[----:B------:R-:W-:Y:S01]  /*173a0*/  @!P5 IMAD.MOV R199, RZ, RZ, -R199 ;  /* 0x000000ffffc7d224 */ /* 0x000fe200078e0ac7 */
[----:B------:R-:W-:Y:S01]  /*173b0*/  ISETP.GT.U32.AND P5, PT, R2, R204, PT ;  /* 0x000000cc0200720c */ /* 0x000fe20003fa4070 */
[----:B------:R-:W-:Y:S02]  /*173c0*/  IMAD.MOV R7, RZ, RZ, -R7 ;  /* 0x000000ffff077224 */ /* 0x000fe400078e0a07 */
        /* <DEDUP_REMOVED lines=9> */
[----:B------:R-:W-:Y:S01]  /*17460*/  @!P5 IMAD.IADD R204, R204, 0x1, -R2 ;  /* 0x00000001ccccd824 */ /* 0x000fe200078e0a02 */
[----:B------:R-:W-:Y:S01]  /*17470*/  ISETP.GE.AND P4, PT, R6, RZ, PT ;  /* 0x000000ff0600720c */ /* 0x000fe20003f86270 */
[----:B------:R-:W-:-:S03]  /*17480*/  IMAD.HI.U32 R6, R9, R206, RZ ;  /* 0x000000ce09067227 */ /* 0x000fc600078e00ff */
[----:B------:R-:W-:Y:S01]  /*17490*/  ISETP.GT.U32.AND P5, PT, R2, R204, PT ;  /* 0x000000cc0200720c */ /* 0x000fe20003fa4070 */
[----:B------:R-:W-:Y:S02]  /*174a0*/  IMAD.MOV R6, RZ, RZ, -R6 ;  /* 0x000000ffff067224 */ /* 0x000fe400078e0a06 */
[----:B------:R-:W-:Y:S01]  /*174b0*/  @!P2 IMAD.MOV R200, RZ, RZ, -R200 ;  /* 0x000000ffffc8a224 */ /* 0x000fe200078e0ac8 */
[----:B------:R-:W-:Y:S01]  /*174c0*/  ISETP.GE.AND P2, PT, R3, RZ, PT ;  /* 0x000000ff0300720c */ /* 0x000fe20003f46270 */
[----:B------:R-:W-:Y:S01]  /*174d0*/  @!P6 IMAD.IADD R202, R202, 0x1, -R2 ;  /* 0x00000001cacae824 */ /* 0x000fe200078e0a02 */
[----:B------:R-:W-:Y:S01]  /*174e0*/  ISETP.GE.AND P6, PT, R4, RZ, PT ;  /* 0x000000ff0400720c */ /* 0x000fe20003fc6270 */
[----:B------:R-:W-:Y:S02]  /*174f0*/  IMAD R206, R2, R6, R206 ;  /* 0x0000000602ce7224 */ /* 0x000fe400078e02ce */
[----:B------:R-:W-:Y:S02]  /*17500*/  VIADD R4, R0, 0x33 ;  /* 0x0000003300047836 */ /* 0x000fe40000000000 */
[----:B------:R-:W-:-:S02]  /*17510*/  @!P1 IMAD.IADD R205, R205, 0x1, -R2 ;  /* 0x00000001cdcd9824 */ /* 0x000fc400078e0a02 */
[----:B------:R-:W-:Y:S01]  /*17520*/  @!P0 IMAD.MOV R202, RZ, RZ, -R202 ;  /* 0x000000ffffca8224 */ /* 0x000fe200078e0aca */
        /* <DEDUP_REMOVED lines=8> */
[----:B------:R-:W-:Y:S02]  /*175b0*/  IABS R207, R3 ;  /* 0x0000000300cf7213 */ /* 0x000fe40000000000 */
[----:B------:R-:W-:Y:S01]  /*175c0*/  ISETP.GE.AND P3, PT, R3, RZ, PT ;  /* 0x000000ff0300720c */ /* 0x000fe20003f66270 */
[----:B------:R-:W-:-:S02]  /*175d0*/  IMAD.MOV R4, RZ, RZ, -R4 ;  /* 0x000000ffff047224 */ /* 0x000fc400078e0a04 */
[----:B------:R-:W-:Y:S02]  /*175e0*/  VIADD R3, R0, 0x32 ;  /* 0x0000003200037836 */ /* 0x000fe40000000000 */
[--C-:B------:R-:W-:Y:S02]  /*175f0*/  @!P0 IMAD.IADD R206, R206, 0x1, -R2.reuse ;  /* 0x00000001cece8824 */ /* 0x100fe400078e0a02 */
[----:B------:R-:W-:Y:S01]  /*17600*/  @!P1 IMAD.IADD R205, R205, 0x1, -R2 ;  /* 0x00000001cdcd9824 */ /* 0x000fe200078e0a02 */
[----:B------:R-:W-:Y:S01]  /*17610*/  IABS R209, R3 ;  /* 0x0000000300d17213 */ /* 0x000fe20000000000 */
[C---:B------:R-:W-:Y:S01]  /*17620*/  IMAD R208, R2.reuse, R4, R208 ;  /* 0x0000000402d07224 */ /* 0x040fe200078e02d0 */
[C---:B------:R-:W-:Y:S01]  /*17630*/  ISETP.GT.U32.AND P0, PT, R2.reuse, R206, PT ;  /* 0x000000ce0200720c */ /* 0x040fe20003f04070 */
[----:B------:R-:W-:Y:S02]  /*17640*/  @!P4 IMAD.MOV R205, RZ, RZ, -R205 ;  /* 0x000000ffffcdc224 */ /* 0x000fe400078e0acd */
[----:B------:R-:W-:Y:S01]  /*17650*/  @!P2 IMAD.MOV R204, RZ, RZ, -R204 ;  /* 0x000000ffffcca224 */ /* 0x000fe200078e0acc */
[----:B------:R-:W-:Y:S01]  /*17660*/  ISETP.GT.U32.AND P4, PT, R2, R208, PT ;  /* 0x000000d00200720c */ /* 0x000fe20003f84070 */
[----:B------:R-:W-:Y:S01]  /*17670*/  IMAD.HI.U32 R6, R9, R207, RZ ;  /* 0x000000cf09067227 */ /* 0x000fe200078e00ff */
[----:B------:R-:W-:-:S03]  /*17680*/  ISETP.GE.AND P2, PT, R3, RZ, PT ;  /* 0x000000ff0300720c */ /* 0x000fc60003f46270 */
[----:B------:R-:W-:-:S04]  /*17690*/  IMAD.HI.U32 R3, R9, R209, RZ ;  /* 0x000000d109037227 */ /* 0x000fc800078e00ff */
[----:B------:R-:W-:Y:S02]  /*176a0*/  IMAD.MOV R3, RZ, RZ, -R3 ;  /* 0x000000ffff037224 */ /* 0x000fe400078e0a03 */
[----:B------:R-:W-:Y:S02]  /*176b0*/  IMAD.MOV R6, RZ, RZ, -R6 ;  /* 0x000000ffff067224 */ /* 0x000fe400078e0a06 */
[--C-:B------:R-:W-:Y:S01]  /*176c0*/  @!P0 IMAD.IADD R206, R206, 0x1, -R2.reuse ;  /* 0x00000001cece8824 */ /* 0x100fe200078e0a02 */
[----:B------:R-:W-:Y:S01]  /*176d0*/  ISETP.GE.AND P0, PT, R210, RZ, PT ;  /* 0x000000ffd200720c */ /* 0x000fe20003f06270 */
[C---:B------:R-:W-:Y:S01]  /*176e0*/  IMAD R209, R2.reuse, R3, R209 ;  /* 0x0000000302d17224 */ /* 0x040fe200078e02d1 */
[----:B------:R-:W-:Y:S01]  /*176f0*/  IABS R210, R210 ;  /* 0x000000d200d27213 */ /* 0x000fe20000000000 */
[----:B------:R-:W-:Y:S02]  /*17700*/  IMAD R207, R2, R6, R207 ;  /* 0x0000000602cf7224 */ /* 0x000fe400078e02cf */
[----:B------:R-:W-:-:S02]  /*17710*/  @!P4 IMAD.IADD R208, R208, 0x1, -R2 ;  /* 0x00000001d0d0c824 */ /* 0x000fc400078e0a02 */
[----:B------:R-:W-:Y:S01]  /*17720*/  @!P6 IMAD.MOV R206, RZ, RZ, -R206 ;  /* 0x000000ffffcee224 */ /* 0x000fe200078e0ace */
[----:B------:R-:W-:Y:S01]  /*17730*/  ISETP.GT.U32.AND P6, PT, R2, R209, PT ;  /* 0x000000d10200720c */ /* 0x000fe20003fc4070 */
[----:B------:R-:W-:Y:S01]  /*17740*/  VIADD R8, R0, 0x30 ;  /* 0x0000003000087836 */ /* 0x000fe20000000000 */
[C---:B------:R-:W-:Y:S01]  /*17750*/  ISETP.GT.U32.AND P1, PT, R2.reuse, R207, PT ;  /* 0x000000cf0200720c */ /* 0x040fe20003f24070 */
[----:B------:R-:W-:Y:S01]  /*17760*/  IMAD.HI.U32 R6, R9, R210, RZ ;  /* 0x000000d209067227 */ /* 0x000fe200078e00ff */
[----:B------:R-:W-:Y:S02]  /*17770*/  ISETP.GT.U32.AND P4, PT, R2, R208, PT ;  /* 0x000000d00200720c */ /* 0x000fe40003f84070 */
[----:B------:R-:W-:Y:S01]  /*17780*/  IABS R211, R8 ;  /* 0x0000000800d37213 */ /* 0x000fe20000000000 */
[----:B------:R-:W-:Y:S02]  /*17790*/  IMAD.MOV R6, RZ, RZ, -R6 ;  /* 0x000000ffff067224 */ /* 0x000fe400078e0a06 */
[----:B------:R-:W-:-:S02]  /*177a0*/  VIADD R7, R0, 0x2e ;  /* 0x0000002e00077836 */ /* 0x000fc40000000000 */
[----:B------:R-:W-:Y:S02]  /*177b0*/  IMAD R210, R2, R6, R210 ;  /* 0x0000000602d27224 */ /* 0x000fe400078e02d2 */
[----:B------:R-:W-:Y:S01]  /*177c0*/  @!P6 IMAD.IADD R209, R209, 0x1, -R2 ;  /* 0x00000001d1d1e824 */ /* 0x000fe200078e0a02 */
[----:B------:R-:W-:Y:S01]  /*177d0*/  IABS R213, R7 ;  /* 0x0000000700d57213 */ /* 0x000fe20000000000 */
[----:B------:R-:W-:-:S03]  /*177e0*/  IMAD.HI.U32 R3, R9, R211, RZ ;  /* 0x000000d309037227 */ /* 0x000fc600078e00ff */
[----:B------:R-:W-:Y:S01]  /*177f0*/  ISETP.GT.U32.AND P6, PT, R2, R209, PT ;  /* 0x000000d10200720c */ /* 0x000fe20003fc4070 */
[--C-:B------:R-:W-:Y:S02]  /*17800*/  @!P1 IMAD.IADD R207, R207, 0x1, -R2.reuse ;  /* 0x00000001cfcf9824 */ /* 0x100fe400078e0a02 */
[----:B------:R-:W-:Y:S01]  /*17810*/  @!P4 IMAD.IADD R208, R208, 0x1, -R2 ;  /* 0x00000001d0d0c824 */ /* 0x000fe200078e0a02 */
[C---:B------:R-:W-:Y:S01]  /*17820*/  ISETP.GT.U32.AND P4, PT, R2.reuse, R210, PT ;  /* 0x000000d20200720c */ /* 0x040fe20003f84070 */
[----:B------:R-:W-:Y:S01]  /*17830*/  IMAD.MOV R3, RZ, RZ, -R3 ;  /* 0x000000ffff037224 */ /* 0x000fe200078e0a03 */
[----:B------:R-:W-:Y:S01]  /*17840*/  ISETP.GT.U32.AND P1, PT, R2, R207, PT ;  /* 0x000000cf0200720c */ /* 0x000fe20003f24070 */
[----:B------:R-:W-:Y:S02]  /*17850*/  VIADD R4, R0, 0x2f ;  /* 0x0000002f00047836 */ /* 0x000fe40000000000 */
[----:B------:R-:W-:Y:S02]  /*17860*/  IMAD R211, R2, R3, R211 ;  /* 0x0000000302d37224 */ /* 0x000fe400078e02d3 */
[----:B------:R-:W-:Y:S01]  /*17870*/  IMAD.HI.U32 R3, R9, R213, RZ ;  /* 0x000000d509037227 */ /* 0x000fe200078e00ff */
[----:B------:R-:W-:-:S03]  /*17880*/  IABS R212, R4 ;  /* 0x0000000400d47213 */ /* 0x000fc60000000000 */
[----:B------:R-:W-:Y:S02]  /*17890*/  IMAD.MOV R3, RZ, RZ, -R3 ;  /* 0x000000ffff037224 */ /* 0x000fe400078e0a03 */
[--C-:B------:R-:W-:Y:S02]  /*178a0*/  @!P4 IMAD.IADD R210, R210, 0x1, -R2.reuse ;  /* 0x00000001d2d2c824 */ /* 0x100fe400078e0a02 */
[C---:B------:R-:W-:Y:S02]  /*178b0*/  IMAD R213, R2.reuse, R3, R213 ;  /* 0x0000000302d57224 */ /* 0x040fe400078e02d5 */
[--C-:B------:R-:W-:Y:S01]  /*178c0*/  @!P6 IMAD.IADD R209, R209, 0x1, -R2.reuse ;  /* 0x00000001d1d1e824 */ /* 0x100fe200078e0a02 */
[----:B------:R-:W-:Y:S01]  /*178d0*/  ISETP.GT.U32.AND P4, PT, R2, R210, PT ;  /* 0x000000d20200720c */ /* 0x000fe20003f84070 */
[----:B------:R-:W-:Y:S01]  /*178e0*/  @!P1 IMAD.IADD R207, R207, 0x1, -R2 ;  /* 0x00000001cfcf9824 */ /* 0x000fe200078e0a02 */
[----:B------:R-:W-:Y:S01]  /*178f0*/  ISETP.GE.AND P1, PT, R8, RZ, PT ;  /* 0x000000ff0800720c */ /* 0x000fe20003f26270 */
[----:B------:R-:W-:-:S02]  /*17900*/  VIADD R6, R0, 0x2d ;  /* 0x0000002d00067836 */ /* 0x000fc40000000000 */
[----:B------:R-:W-:Y:S01]  /*17910*/  @!P2 IMAD.MOV R209, RZ, RZ, -R209 ;  /* 0x000000ffffd1a224 */ /* 0x000fe200078e0ad1 */
[----:B------:R-:W-:Y:S01]  /*17920*/  ISETP.GT.U32.AND P2, PT, R2, R213, PT ;  /* 0x000000d50200720c */ /* 0x000fe20003f44070 */
[----:B------:R-:W-:Y:S01]  /*17930*/  IMAD.HI.U32 R8, R9, R212, RZ ;  /* 0x000000d409087227 */ /* 0x000fe200078e00ff */
[----:B------:R-:W-:-:S03]  /*17940*/  IABS R214, R6 ;  /* 0x0000000600d67213 */ /* 0x000fc60000000000 */
[----:B------:R-:W-:Y:S01]  /*17950*/  @!P5 IMAD.MOV R208, RZ, RZ, -R208 ;  /* 0x000000ffffd0d224 */ /* 0x000fe200078e0ad0 */
[----:B------:R-:W-:Y:S01]  /*17960*/  ISETP.GE.AND P5, PT, R4, RZ, PT ;  /* 0x000000ff0400720c */ /* 0x000fe20003fa6270 */
[----:B------:R-:W-:Y:S01]  /*17970*/  @!P3 IMAD.MOV R207, RZ, RZ, -R207 ;  /* 0x000000ffffcfb224 */ /* 0x000fe200078e0acf */
[----:B------:R-:W-:Y:S01]  /*17980*/  ISETP.GT.U32.AND P3, PT, R2, R211, PT ;  /* 0x000000d30200720c */ /* 0x000fe20003f64070 */
[----:B------:R-:W-:Y:S02]  /*17990*/  IMAD.MOV R8, RZ, RZ, -R8 ;  /* 0x000000ffff087224 */ /* 0x000fe400078e0a08 */
[----:B------:R-:W-:Y:S02]  /*179a0*/  VIADD R4, R0, 0x2c ;  /* 0x0000002c00047836 */ /* 0x000fe40000000000 */
[----:B------:R-:W-:Y:S02]  /*179b0*/  IMAD R212, R2, R8, R212 ;  /* 0x0000000802d47224 */ /* 0x000fe400078e02d4 */
[----:B------:R-:W-:Y:S01]  /*179c0*/  VIADD R3, R0, 0x2b ;  /* 0x0000002b00037836 */ /* 0x000fe20000000000 */
[----:B------:R-:W-:Y:S01]  /*179d0*/  IABS R215, R4 ;  /* 0x0000000400d77213 */ /* 0x000fe20000000000 */
[----:B------:R-:W-:Y:S01]  /*179e0*/  IMAD.HI.U32 R8, R9, R214, RZ ;  /* 0x000000d609087227 */ /* 0x000fe200078e00ff */
[----:B------:R-:W-:-:S02]  /*179f0*/  ISETP.GT.U32.AND P6, PT, R2, R212, PT ;  /* 0x000000d40200720c */ /* 0x000fc40003fc4070 */
[----:B------:R-:W-:Y:S01]  /*17a00*/  IABS R216, R3 ;  /* 0x0000000300d87213 */ /* 0x000fe20000000000 */
[----:B------:R-:W-:Y:S01]  /*17a10*/  @!P4 IMAD.IADD R210, R210, 0x1, -R2 ;  /* 0x00000001d2d2c824 */ /* 0x000fe200078e0a02 */
[----:B------:R-:W-:Y:S01]  /*17a20*/  ISETP.GE.AND P4, PT, R7, RZ, PT ;  /* 0x000000ff0700720c */ /* 0x000fe20003f86270 */
[----:B------:R-:W-:Y:S02]  /*17a30*/  IMAD.MOV R8, RZ, RZ, -R8 ;  /* 0x000000ffff087224 */ /* 0x000fe400078e0a08 */
[----:B------:R-:W-:Y:S02]  /*17a40*/  @!P2 IMAD.IADD R213, R213, 0x1, -R2 ;  /* 0x00000001d5d5a824 */ /* 0x000fe400078e0a02 */
[----:B------:R-:W-:-:S03]  /*17a50*/  IMAD.HI.U32 R7, R9, R215, RZ ;  /* 0x000000d709077227 */ /* 0x000fc600078e00ff */
[C---:B------:R-:W-:Y:S01]  /*17a60*/  ISETP.GT.U32.AND P2, PT, R2.reuse, R213, PT ;  /* 0x000000d50200720c */ /* 0x040fe20003f44070 */
[----:B------:R-:W-:Y:S02]  /*17a70*/  @!P3 IMAD.IADD R211, R211, 0x1, -R2 ;  /* 0x00000001d3d3b824 */ /* 0x000fe400078e0a02 */
[C---:B------:R-:W-:Y:S02]  /*17a80*/  IMAD R214, R2.reuse, R8, R214 ;  /* 0x0000000802d67224 */ /* 0x040fe400078e02d6 */
[----:B------:R-:W-:Y:S01]  /*17a90*/  IMAD.MOV R8, RZ, RZ, -R7 ;  /* 0x000000ffff087224 */ /* 0x000fe200078e0a07 */
[----:B------:R-:W-:Y:S01]  /*17aa0*/  ISETP.GT.U32.AND P3, PT, R2, R211, PT ;  /* 0x000000d30200720c */ /* 0x000fe20003f64070 */
[----:B------:R-:W-:-:S04]  /*17ab0*/  IMAD.HI.U32 R7, R9, R216, RZ ;  /* 0x000000d809077227 */ /* 0x000fc800078e00ff */
[----:B------:R-:W-:Y:S02]  /*17ac0*/  IMAD.MOV R7, RZ, RZ, -R7 ;  /* 0x000000ffff077224 */ /* 0x000fe400078e0a07 */
[----:B------:R-:W-:Y:S02]  /*17ad0*/  @!P6 IMAD.IADD R212, R212, 0x1, -R2 ;  /* 0x00000001d4d4e824 */ /* 0x000fe400078e0a02 */
[C---:B------:R-:W-:Y:S02]  /*17ae0*/  IMAD R216, R2.reuse, R7, R216 ;  /* 0x0000000702d87224 */ /* 0x040fe400078e02d8 */
[--C-:B------:R-:W-:Y:S01]  /*17af0*/  @!P2 IMAD.IADD R213, R213, 0x1, -R2.reuse ;  /* 0x00000001d5d5a824 */ /* 0x100fe200078e0a02 */
[C---:B------:R-:W-:Y:S01]  /*17b00*/  ISETP.GT.U32.AND P6, PT, R2.reuse, R212, PT ;  /* 0x000000d40200720c */ /* 0x040fe20003fc4070 */
[----:B------:R-:W-:Y:S01]  /*17b10*/  @!P3 IMAD.IADD R211, R211, 0x1, -R2 ;  /* 0x00000001d3d3b824 */ /* 0x000fe200078e0a02 */
[----:B------:R-:W-:Y:S01]  /*17b20*/  ISETP.GT.U32.AND P2, PT, R2, R216, PT ;  /* 0x000000d80200720c */ /* 0x000fe20003f44070 */
[----:B------:R-:W-:Y:S01]  /*17b30*/  VIADD R11, R0, 0x29 ;  /* 0x00000029000b7836 */ /* 0x000fe20000000000 */
[C---:B------:R-:W-:Y:S01]  /*17b40*/  ISETP.GT.U32.AND P3, PT, R2.reuse, R214, PT ;  /* 0x000000d60200720c */ /* 0x040fe20003f64070 */
[----:B------:R-:W-:-:S02]  /*17b50*/  IMAD R215, R2, R8, R215 ;  /* 0x0000000802d77224 */ /* 0x000fc400078e02d7 */
[----:B------:R-:W-:Y:S01]  /*17b60*/  @!P1 IMAD.MOV R211, RZ, RZ, -R211 ;  /* 0x000000ffffd39224 */ /* 0x000fe200078e0ad3 */
[----:B------:R-:W-:Y:S01]  /*17b70*/  IABS R218, R11 ;  /* 0x0000000b00da7213 */ /* 0x000fe20000000000 */
[----:B------:R-:W-:Y:S01]  /*17b80*/  @!P0 IMAD.MOV R210, RZ, RZ, -R210 ;  /* 0x000000ffffd28224 */ /* 0x000fe200078e0ad2 */
[----:B------:R-:W-:Y:S01]  /*17b90*/  ISETP.GE.AND P0, PT, R6, RZ, PT ;  /* 0x000000ff0600720c */ /* 0x000fe20003f06270 */
[----:B------:R-:W-:Y:S02]  /*17ba0*/  VIADD R6, R0, 0x27 ;  /* 0x0000002700067836 */ /* 0x000fe40000000000 */
[--C-:B------:R-:W-:Y:S01]  /*17bb0*/  @!P6 IMAD.IADD R212, R212, 0x1, -R2.reuse ;  /* 0x00000001d4d4e824 */ /* 0x100fe200078e0a02 */
[----:B------:R-:W-:Y:S01]  /*17bc0*/  ISETP.GT.U32.AND P6, PT, R2, R215, PT ;  /* 0x000000d70200720c */ /* 0x000fe20003fc4070 */
[--C-:B------:R-:W-:Y:S01]  /*17bd0*/  @!P2 IMAD.IADD R216, R216, 0x1, -R2.reuse ;  /* 0x00000001d8d8a824 */ /* 0x100fe200078e0a02 */
[----:B------:R-:W-:Y:S01]  /*17be0*/  IABS R220, R6 ;  /* 0x0000000600dc7213 */ /* 0x000fe20000000000 */
[----:B------:R-:W-:Y:S01]  /*17bf0*/  @!P3 IMAD.IADD R214, R214, 0x1, -R2 ;  /* 0x00000001d6d6b824 */ /* 0x000fe200078e0a02 */
[----:B------:R-:W-:Y:S01]  /*17c00*/  ISETP.GE.AND P3, PT, R4, RZ, PT ;  /* 0x000000ff0400720c */ /* 0x000fe20003f66270 */
[----:B------:R-:W-:Y:S01]  /*17c10*/  @!P5 IMAD.MOV R212, RZ, RZ, -R212 ;  /* 0x000000ffffd4d224 */ /* 0x000fe200078e0ad4 */
[----:B------:R-:W-:Y:S01]  /*17c20*/  ISETP.GE.AND P5, PT, R3, RZ, PT ;  /* 0x000000ff0300720c */ /* 0x000fe20003fa6270 */
[----:B------:R-:W-:Y:S01]  /*17c30*/  IMAD.HI.U32 R3, R9, R218, RZ ;  /* 0x000000da09037227 */ /* 0x000fe200078e00ff */
[----:B------:R-:W-:-:S02]  /*17c40*/  ISETP.GT.U32.AND P2, PT, R2, R216, PT ;  /* 0x000000d80200720c */ /* 0x000fc40003f44070 */
[----:B------:R-:W-:Y:S01]  /*17c50*/  ISETP.GT.U32.AND P1, PT, R2, R214, PT ;  /* 0x000000d60200720c */ /* 0x000fe20003f24070 */
[----:B------:R-:W-:Y:S02]  /*17c60*/  VIADD R4, R0, 0x2a ;  /* 0x0000002a00047836 */ /* 0x000fe40000000000 */
[----:B------:R-:W-:Y:S02]  /*17c70*/  IMAD.MOV R3, RZ, RZ, -R3 ;  /* 0x000000ffff037224 */ /* 0x000fe400078e0a03 */
[----:B------:R-:W-:Y:S01]  /*17c80*/  @!P6 IMAD.IADD R215, R215, 0x1, -R2 ;  /* 0x00000001d7d7e824 */ /* 0x000fe200078e0a02 */
[----:B------:R-:W-:Y:S01]  /*17c90*/  IABS R217, R4 ;  /* 0x0000000400d97213 */ /* 0x000fe20000000000 */
[----:B------:R-:W-:Y:S02]  /*17ca0*/  IMAD R218, R2, R3, R218 ;  /* 0x0000000302da7224 */ /* 0x000fe400078e02da */
[----:B------:R-:W-:Y:S01]  /*17cb0*/  VIADD R3, R0, 0x26 ;  /* 0x0000002600037836 */ /* 0x000fe20000000000 */
[----:B------:R-:W-:Y:S01]  /*17cc0*/  ISETP.GT.U32.AND P6, PT, R2, R215, PT ;  /* 0x000000d70200720c */ /* 0x000fe20003fc4070 */
[----:B------:R-:W-:Y:S01]  /*17cd0*/  @!P2 IMAD.IADD R216, R216, 0x1, -R2 ;  /* 0x00000001d8d8a824 */ /* 0x000fe200078e0a02 */
[----:B------:R-:W-:Y:S01]  /*17ce0*/  ISETP.GT.U32.AND P2, PT, R2, R218, PT ;  /* 0x000000da0200720c */ /* 0x000fe20003f44070 */
[----:B------:R-:W-:Y:S01]  /*17cf0*/  IMAD.HI.U32 R7, R9, R217, RZ ;  /* 0x000000d909077227 */ /* 0x000fe200078e00ff */
[----:B------:R-:W-:-:S03]  /*17d00*/  IABS R221, R3 ;  /* 0x0000000300dd7213 */ /* 0x000fc60000000000 */
[----:B------:R-:W-:Y:S01]  /*17d10*/  @!P1 IMAD.IADD R214, R214, 0x1, -R2 ;  /* 0x00000001d6d69824 */ /* 0x000fe200078e0a02 */
[----:B------:R-:W-:Y:S01]  /*17d20*/  ISETP.GE.AND P1, PT, R4, RZ, PT ;  /* 0x000000ff0400720c */ /* 0x000fe20003f26270 */
[----:B------:R-:W-:Y:S02]  /*17d30*/  IMAD.MOV R7, RZ, RZ, -R7 ;  /* 0x000000ffff077224 */ /* 0x000fe400078e0a07 */
[----:B------:R-:W-:Y:S02]  /*17d40*/  VIADD R4, R0, 0x28 ;  /* 0x0000002800047836 */ /* 0x000fe40000000000 */
[----:B------:R-:W-:Y:S02]  /*17d50*/  IMAD R217, R2, R7, R217 ;  /* 0x0000000702d97224 */ /* 0x000fe400078e02d9 */
[----:B------:R-:W-:Y:S01]  /*17d60*/  IMAD.HI.U32 R7, R9, R220, RZ ;  /* 0x000000dc09077227 */ /* 0x000fe200078e00ff */
[----:B------:R-:W-:-:S03]  /*17d70*/  IABS R219, R4 ;  /* 0x0000000400db7213 */ /* 0x000fc60000000000 */
[----:B------:R-:W-:Y:S02]  /*17d80*/  @!P2 IMAD.IADD R218, R218, 0x1, -R2 ;  /* 0x00000001dadaa824 */ /* 0x000fe400078e0a02 */
[----:B------:R-:W-:Y:S02]  /*17d90*/  IMAD.MOV R7, RZ, RZ, -R7 ;  /* 0x000000ffff077224 */ /* 0x000fe400078e0a07 */
[----:B------:R-:W-:-:S04]  /*17da0*/  IMAD.HI.U32 R10, R9, R219, RZ ;  /* 0x000000db090a7227 */ /* 0x000fc800078e00ff */
[----:B------:R-:W-:Y:S01]  /*17db0*/  @!P4 IMAD.MOV R213, RZ, RZ, -R213 ;  /* 0x000000ffffd5c224 */ /* 0x000fe200078e0ad5 */
[C---:B------:R-:W-:Y:S01]  /*17dc0*/  ISETP.GT.U32.AND P4, PT, R2.reuse, R218, PT ;  /* 0x000000da0200720c */ /* 0x040fe20003f84070 */
[----:B------:R-:W-:Y:S02]  /*17dd0*/  IMAD R220, R2, R7, R220 ;  /* 0x0000000702dc7224 */ /* 0x000fe400078e02dc */
[----:B------:R-:W-:Y:S02]  /*17de0*/  IMAD.MOV R10, RZ, RZ, -R10 ;  /* 0x000000ffff0a7224 */ /* 0x000fe400078e0a0a */
[----:B------:R-:W-:-:S04]  /*17df0*/  IMAD.HI.U32 R7, R9, R221, RZ ;  /* 0x000000dd09077227 */ /* 0x000fc800078e00ff */
[----:B------:R-:W-:Y:S01]  /*17e00*/  @!P6 IMAD.IADD R215, R215, 0x1, -R2 ;  /* 0x00000001d7d7e824 */ /* 0x000fe200078e0a02 */
[C---:B------:R-:W-:Y:S01]  /*17e10*/  ISETP.GT.U32.AND P6, PT, R2.reuse, R217, PT ;  /* 0x000000d90200720c */ /* 0x040fe20003fc4070 */
[C---:B------:R-:W-:Y:S02]  /*17e20*/  IMAD R219, R2.reuse, R10, R219 ;  /* 0x0000000a02db7224 */ /* 0x040fe400078e02db */
[----:B------:R-:W-:Y:S02]  /*17e30*/  IMAD.MOV R7, RZ, RZ, -R7 ;  /* 0x000000ffff077224 */ /* 0x000fe400078e0a07 */
[----:B------:R-:W-:Y:S01]  /*17e40*/  @!P0 IMAD.MOV R214, RZ, RZ, -R214 ;  /* 0x000000ffffd68224 */ /* 0x000fe200078e0ad6 */
[C---:B------:R-:W-:Y:S01]  /*17e50*/  ISETP.GT.U32.AND P0, PT, R2.reuse, R219, PT ;  /* 0x000000db0200720c */ /* 0x040fe20003f04070 */
[C---:B------:R-:W-:Y:S02]  /*17e60*/  IMAD R221, R2.reuse, R7, R221 ;  /* 0x0000000702dd7224 */ /* 0x040fe400078e02dd */
[----:B------:R-:W-:Y:S01]  /*17e70*/  @!P5 IMAD.MOV R216, RZ, RZ, -R216 ;  /* 0x000000ffffd8d224 */ /* 0x000fe200078e0ad8 */
[----:B------:R-:W-:Y:S01]  /*17e80*/  ISETP.GT.U32.AND P5, PT, R2, R220, PT ;  /* 0x000000dc0200720c */ /* 0x000fe20003fa4070 */
[----:B------:R-:W-:Y:S01]  /*17e90*/  @!P4 IMAD.IADD R218, R218, 0x1, -R2 ;  /* 0x00000001dadac824 */ /* 0x000fe200078e0a02 */
[----:B------:R-:W-:Y:S01]  /*17ea0*/  ISETP.GT.U32.AND P4, PT, R2, R221, PT ;  /* 0x000000dd0200720c */ /* 0x000fe20003f84070 */
[----:B------:R-:W-:-:S02]  /*17eb0*/  VIADD R8, R0, 0x25 ;  /* 0x0000002500087836 */ /* 0x000fc40000000000 */
[--C-:B------:R-:W-:Y:S01]  /*17ec0*/  @!P6 IMAD.IADD R217, R217, 0x1, -R2.reuse ;  /* 0x00000001d9d9e824 */ /* 0x100fe200078e0a02 */
[----:B------:R-:W-:Y:S01]  /*17ed0*/  ISETP.GE.AND P6, PT, R11, RZ, PT ;  /* 0x000000ff0b00720c */ /* 0x000fe20003fc6270 */
[----:B------:R-:W-:Y:S01]  /*17ee0*/  VIADD R7, R0, 0x24 ;  /* 0x0000002400077836 */ /* 0x000fe20000000000 */
[----:B------:R-:W-:Y:S01]  /*17ef0*/  IABS R222, R8 ;  /* 0x0000000800de7213 */ /* 0x000fe20000000000 */
[--C-:B------:R-:W-:Y:S01]  /*17f00*/  @!P0 IMAD.IADD R219, R219, 0x1, -R2.reuse ;  /* 0x00000001dbdb8824 */ /* 0x100fe200078e0a02 */
[----:B------:R-:W-:Y:S01]  /*17f10*/  ISETP.GT.U32.AND P2, PT, R2, R217, PT ;  /* 0x000000d90200720c */ /* 0x000fe20003f44070 */
[----:B------:R-:W-:Y:S01]  /*17f20*/  @!P3 IMAD.MOV R215, RZ, RZ, -R215 ;  /* 0x000000ffffd7b224 */ /* 0x000fe200078e0ad7 */
[----:B------:R-:W-:Y:S01]  /*17f30*/  ISETP.GE.AND P3, PT, R4, RZ, PT ;  /* 0x000000ff0400720c */ /* 0x000fe20003f66270 */
[--C-:B------:R-:W-:Y:S01]  /*17f40*/  @!P5 IMAD.IADD R220, R220, 0x1, -R2.reuse ;  /* 0x00000001dcdcd824 */ /* 0x100fe200078e0a02 */
[----:B------:R-:W-:Y:S01]  /*17f50*/  IABS R223, R7 ;  /* 0x0000000700df7213 */ /* 0x000fe20000000000 */
[----:B------:R-:W-:Y:S01]  /*17f60*/  @!P4 IMAD.IADD R221, R221, 0x1, -R2 ;  /* 0x00000001ddddc824 */ /* 0x000fe200078e0a02 */
[----:B------:R-:W-:Y:S01]  /*17f70*/  ISETP.GT.U32.AND P5, PT, R2, R219, PT ;  /* 0x000000db0200720c */ /* 0x000fe20003fa4070 */
[----:B------:R-:W-:Y:S01]  /*17f80*/  IMAD.HI.U32 R4, R9, R222, RZ ;  /* 0x000000de09047227 */ /* 0x000fe200078e00ff */
[----:B------:R-:W-:-:S02]  /*17f90*/  ISETP.GE.AND P0, PT, R3, RZ, PT ;  /* 0x000000ff0300720c */ /* 0x000fc40003f06270 */
[----:B------:R-:W-:Y:S01]  /*17fa0*/  ISETP.GT.U32.AND P4, PT, R2, R221, PT ;  /* 0x000000dd0200720c */ /* 0x000fe20003f84070 */
[----:B------:R-:W-:Y:S02]  /*17fb0*/  IMAD.MOV R4, RZ, RZ, -R4 ;  /* 0x000000ffff047224 */ /* 0x000fe400078e0a04 */
[----:B------:R-:W-:-:S04]  /*17fc0*/  IMAD.HI.U32 R10, R9, R223, RZ ;  /* 0x000000df090a7227 */ /* 0x000fc800078e00ff */
[----:B------:R-:W-:Y:S01]  /*17fd0*/  @!P2 IMAD.IADD R217, R217, 0x1, -R2 ;  /* 0x00000001d9d9a824 */ /* 0x000fe200078e0a02 */
[----:B------:R-:W-:Y:S01]  /*17fe0*/  ISETP.GE.AND P2, PT, R6, RZ, PT ;  /* 0x000000ff0600720c */ /* 0x000fe20003f46270 */
[C---:B------:R-:W-:Y:S02]  /*17ff0*/  IMAD R222, R2.reuse, R4, R222 ;  /* 0x0000000402de7224 */ /* 0x040fe400078e02de */
[----:B------:R-:W-:Y:S02]  /*18000*/  IMAD.MOV R10, RZ, RZ, -R10 ;  /* 0x000000ffff0a7224 */ /* 0x000fe400078e0a0a */
[----:B------:R-:W-:Y:S01]  /*18010*/  @!P1 IMAD.MOV R217, RZ, RZ, -R217 ;  /* 0x000000ffffd99224 */ /* 0x000fe200078e0ad9 */
[C---:B------:R-:W-:Y:S01]  /*18020*/  ISETP.GT.U32.AND P1, PT, R2.reuse, R220, PT ;  /* 0x000000dc0200720c */ /* 0x040fe20003f24070 */
[----:B------:R-:W-:Y:S01]  /*18030*/  @!P5 IMAD.IADD R219, R219, 0x1, -R2 ;  /* 0x00000001dbdbd824 */ /* 0x000fe200078e0a02 */
[C---:B------:R-:W-:Y:S01]  /*18040*/  ISETP.GT.U32.AND P5, PT, R2.reuse, R222, PT ;  /* 0x000000de0200720c */ /* 0x040fe20003fa4070 */
[----:B------:R-:W-:-:S02]  /*18050*/  IMAD R223, R2, R10, R223 ;  /* 0x0000000a02df7224 */ /* 0x000fc400078e02df */
[--C-:B------:R-:W-:Y:S02]  /*18060*/  @!P4 IMAD.IADD R221, R221, 0x1, -R2.reuse ;  /* 0x00000001ddddc824 */ /* 0x100fe400078e0a02 */
[----:B------:R-:W-:Y:S01]  /*18070*/  VIADD R4, R0, 0x22 ;  /* 0x0000002200047836 */ /* 0x000fe20000000000 */
[----:B------:R-:W-:Y:S01]  /*18080*/  ISETP.GT.U32.AND P4, PT, R2, R223, PT ;  /* 0x000000df0200720c */ /* 0x000fe20003f84070 */
[C---:B------:R-:W-:Y:S02]  /*18090*/  VIADD R6, R0.reuse, 0x21 ;  /* 0x0000002100067836 */ /* 0x040fe40000000000 */
[----:B------:R-:W-:Y:S01]  /*180a0*/  VIADD R3, R0, 0x23 ;  /* 0x0000002300037836 */ /* 0x000fe20000000000 */
[----:B------:R-:W-:Y:S01]  /*180b0*/  IABS R225, R4 ;  /* 0x0000000400e17213 */ /* 0x000fe20000000000 */
[--C-:B------:R-:W-:Y:S01]  /*180c0*/  @!P1 IMAD.IADD R220, R220, 0x1, -R2.reuse ;  /* 0x00000001dcdc9824 */ /* 0x100fe200078e0a02 */
[----:B------:R-:W-:Y:S01]  /*180d0*/  ISETP.GE.AND P1, PT, R8, RZ, PT ;  /* 0x000000ff0800720c */ /* 0x000fe20003f26270 */
[----:B------:R-:W-:Y:S01]  /*180e0*/  @!P5 IMAD.IADD R222, R222, 0x1, -R2 ;  /* 0x00000001deded824 */ /* 0x000fe200078e0a02 */
[----:B------:R-:W-:Y:S01]  /*180f0*/  IABS R226, R6 ;  /* 0x0000000600e27213 */ /* 0x000fe20000000000 */
[----:B------:R-:W-:Y:S01]  /*18100*/  IMAD.HI.U32 R8, R9, R225, RZ ;  /* 0x000000e109087227 */ /* 0x000fe200078e00ff */
[----:B------:R-:W-:-:S02]  /*18110*/  ISETP.GE.AND P5, PT, R7, RZ, PT ;  /* 0x000000ff0700720c */ /* 0x000fc40003fa6270 */
[----:B------:R-:W-:Y:S01]  /*18120*/  IABS R224, R3 ;  /* 0x0000000300e07213 */ /* 0x000fe20000000000 */
[----:B------:R-:W-:Y:S01]  /*18130*/  @!P4 IMAD.IADD R223, R223, 0x1, -R2 ;  /* 0x00000001dfdfc824 */ /* 0x000fe200078e0a02 */
[----:B------:R-:W-:Y:S01]  /*18140*/  ISETP.GT.U32.AND P4, PT, R2, R222, PT ;  /* 0x000000de0200720c */ /* 0x000fe20003f84070 */
[----:B------:R-:W-:Y:S02]  /*18150*/  IMAD.MOV R8, RZ, RZ, -R8 ;  /* 0x000000ffff087224 */ /* 0x000fe400078e0a08 */
[----:B------:R-:W-:-:S04]  /*18160*/  IMAD.HI.U32 R7, R9, R226, RZ ;  /* 0x000000e209077227 */ /* 0x000fc800078e00ff */
[C---:B------:R-:W-:Y:S02]  /*18170*/  IMAD R225, R2.reuse, R8, R225 ;  /* 0x0000000802e17224 */ /* 0x040fe400078e02e1 */
[----:B------:R-:W-:Y:S02]  /*18180*/  IMAD.MOV R7, RZ, RZ, -R7 ;  /* 0x000000ffff077224 */ /* 0x000fe400078e0a07 */
[----:B------:R-:W-:Y:S01]  /*18190*/  @!P0 IMAD.MOV R221, RZ, RZ, -R221 ;  /* 0x000000ffffdd8224 */ /* 0x000fe200078e0add */
[C---:B------:R-:W-:Y:S01]  /*181a0*/  ISETP.GT.U32.AND P0, PT, R2.reuse, R225, PT ;  /* 0x000000e10200720c */ /* 0x040fe20003f04070 */
[----:B------:R-:W-:Y:S02]  /*181b0*/  IMAD R226, R2, R7, R226 ;  /* 0x0000000702e27224 */ /* 0x000fe400078e02e2 */
[----:B------:R-:W-:Y:S02]  /*181c0*/  @!P4 IMAD.IADD R222, R222, 0x1, -R2 ;  /* 0x00000001dedec824 */ /* 0x000fe400078e0a02 */
[----:B------:R-:W-:Y:S01]  /*181d0*/  IMAD.HI.U32 R10, R9, R224, RZ ;  /* 0x000000e0090a7227 */ /* 0x000fe200078e00ff */
[----:B------:R-:W-:-:S03]  /*181e0*/  ISETP.GT.U32.AND P4, PT, R2, R226, PT ;  /* 0x000000e20200720c */ /* 0x000fc60003f84070 */
[----:B------:R-:W-:Y:S01]  /*181f0*/  @!P2 IMAD.MOV R220, RZ, RZ, -R220 ;  /* 0x000000ffffdca224 */ /* 0x000fe200078e0adc */
[----:B------:R-:W-:Y:S01]  /*18200*/  ISETP.GE.AND P2, PT, R3, RZ, PT ;  /* 0x000000ff0300720c */ /* 0x000fe20003f46270 */
[----:B------:R-:W-:Y:S02]  /*18210*/  IMAD.MOV R10, RZ, RZ, -R10 ;  /* 0x000000ffff0a7224 */ /* 0x000fe400078e0a0a */
[----:B------:R-:W-:Y:S02]  /*18220*/  VIADD R3, R0, 0x20 ;  /* 0x0000002000037836 */ /* 0x000fe40000000000 */
[C---:B------:R-:W-:Y:S02]  /*18230*/  IMAD R224, R2.reuse, R10, R224 ;  /* 0x0000000a02e07224 */ /* 0x040fe400078e02e0 */
[----:B------:R-:W-:Y:S01]  /*18240*/  @!P0 IMAD.IADD R225, R225, 0x1, -R2 ;  /* 0x00000001e1e18824 */ /* 0x000fe200078e0a02 */
[----:B------:R-:W-:Y:S01]  /*18250*/  IABS R228, R3 ;  /* 0x0000000300e47213 */ /* 0x000fe20000000000 */
[----:B------:R-:W-:Y:S01]  /*18260*/  @!P6 IMAD.MOV R218, RZ, RZ, -R218 ;  /* 0x000000ffffdae224 */ /* 0x000fe200078e0ada */
[----:B------:R-:W-:Y:S01]  /*18270*/  ISETP.GT.U32.AND P6, PT, R2, R224, PT ;  /* 0x000000e00200720c */ /* 0x000fe20003fc4070 */
[----:B------:R-:W-:Y:S01]  /*18280*/  @!P4 IMAD.IADD R226, R226, 0x1, -R2 ;  /* 0x00000001e2e2c824 */ /* 0x000fe200078e0a02 */
[----:B------:R-:W-:Y:S01]  /*18290*/  ISETP.GT.U32.AND P4, PT, R2, R225, PT ;  /* 0x000000e10200720c */ /* 0x000fe20003f84070 */
[----:B------:R-:W-:-:S04]  /*182a0*/  IMAD.HI.U32 R7, R9, R228, RZ ;  /* 0x000000e409077227 */ /* 0x000fc800078e00ff */
[----:B------:R-:W-:Y:S02]  /*182b0*/  IMAD.MOV R7, RZ, RZ, -R7 ;  /* 0x000000ffff077224 */ /* 0x000fe400078e0a07 */
[----:B------:R-:W-:Y:S01]  /*182c0*/  @!P3 IMAD.MOV R219, RZ, RZ, -R219 ;  /* 0x000000ffffdbb224 */ /* 0x000fe200078e0adb */
[----:B------:R-:W-:Y:S01]  /*182d0*/  ISETP.GT.U32.AND P3, PT, R2, R223, PT ;  /* 0x000000df0200720c */ /* 0x000fe20003f64070 */
[----:B------:R-:W-:-:S04]  /*182e0*/  IMAD.HI.U32 R8, R9, R227, RZ ;  /* 0x000000e309087227 */ /* 0x000fc800078e00ff */
[----:B------:R-:W-:Y:S02]  /*182f0*/  IMAD R228, R2, R7, R228 ;  /* 0x0000000702e47224 */ /* 0x000fe400078e02e4 */
[----:B------:R-:W-:Y:S02]  /*18300*/  IMAD.MOV R8, RZ, RZ, -R8 ;  /* 0x000000ffff087224 */ /* 0x000fe400078e0a08 */
[--C-:B------:R-:W-:Y:S01]  /*18310*/  @!P6 IMAD.IADD R224, R224, 0x1, -R2.reuse ;  /* 0x00000001e0e0e824 */ /* 0x100fe200078e0a02 */
[----:B------:R-:W-:Y:S01]  /*18320*/  ISETP.GE.AND P6, PT, R6, RZ, PT ;  /* 0x000000ff0600720c */ /* 0x000fe20003fc6270 */
[----:B------:R-:W-:Y:S01]  /*18330*/  @!P4 IMAD.IADD R225, R225, 0x1, -R2 ;  /* 0x00000001e1e1c824 */ /* 0x000fe200078e0a02 */
[C---:B------:R-:W-:Y:S01]  /*18340*/  ISETP.GT.U32.AND P4, PT, R2.reuse, R228, PT ;  /* 0x000000e40200720c */ /* 0x040fe20003f84070 */
[C---:B------:R-:W-:Y:S01]  /*18350*/  IMAD R227, R2.reuse, R8, R227 ;  /* 0x0000000802e37224 */ /* 0x040fe200078e02e3 */
[----:B------:R-:W-:Y:S01]  /*18360*/  ISETP.GT.U32.AND P0, PT, R2, R224, PT ;  /* 0x000000e00200720c */ /* 0x000fe20003f04070 */
[----:B------:R-:W-:-:S02]  /*18370*/  VIADD R8, R0, 0x1f ;  /* 0x0000001f00087836 */ /* 0x000fc40000000000 */
[----:B------:R-:W-:Y:S01]  /*18380*/  @!P3 IMAD.IADD R223, R223, 0x1, -R2 ;  /* 0x00000001dfdfb824 */ /* 0x000fe200078e0a02 */
[----:B------:R-:W-:Y:S01]  /*18390*/  ISETP.GE.AND P3, PT, R4, RZ, PT ;  /* 0x000000ff0400720c */ /* 0x000fe20003f66270 */
[----:B------:R-:W-:Y:S01]  /*183a0*/  VIADD R4, R0, 0x1e ;  /* 0x0000001e00047836 */ /* 0x000fe20000000000 */
[----:B------:R-:W-:Y:S01]  /*183b0*/  IABS R229, R8 ;  /* 0x0000000800e57213 */ /* 0x000fe20000000000 */
[----:B------:R-:W-:Y:S02]  /*183c0*/  @!P5 IMAD.MOV R223, RZ, RZ, -R223 ;  /* 0x000000ffffdfd224 */ /* 0x000fe400078e0adf */
[----:B------:R-:W-:Y:S01]  /*183d0*/  @!P1 IMAD.MOV R222, RZ, RZ, -R222 ;  /* 0x000000ffffde9224 */ /* 0x000fe200078e0ade */
[----:B------:R-:W-:Y:S01]  /*183e0*/  IABS R230, R4 ;  /* 0x0000000400e67213 */ /* 0x000fe20000000000 */
[----:B------:R-:W-:Y:S01]  /*183f0*/  IMAD.HI.U32 R10, R9, R229, RZ ;  /* 0x000000e5090a7227 */ /* 0x000fe200078e00ff */
[----:B------:R-:W-:-:S03]  /*18400*/  ISETP.GT.U32.AND P1, PT, R2, R226, PT ;  /* 0x000000e20200720c */ /* 0x000fc60003f24070 */
[--C-:B------:R-:W-:Y:S02]  /*18410*/  @!P4 IMAD.IADD R228, R228, 0x1, -R2.reuse ;  /* 0x00000001e4e4c824 */ /* 0x100fe400078e0a02 */
[----:B------:R-:W-:Y:S01]  /*18420*/  @!P0 IMAD.IADD R224, R224, 0x1, -R2 ;  /* 0x00000001e0e08824 */ /* 0x000fe200078e0a02 */
[C---:B------:R-:W-:Y:S01]  /*18430*/  ISETP.GT.U32.AND P0, PT, R2.reuse, R227, PT ;  /* 0x000000e30200720c */ /* 0x040fe20003f04070 */
[----:B------:R-:W-:Y:S01]  /*18440*/  IMAD.MOV R10, RZ, RZ, -R10 ;  /* 0x000000ffff0a7224 */ /* 0x000fe200078e0a0a */
[----:B------:R-:W-:Y:S01]  /*18450*/  ISETP.GT.U32.AND P5, PT, R2, R228, PT ;  /* 0x000000e40200720c */ /* 0x000fe20003fa4070 */
[----:B------:R-:W-:-:S04]  /*18460*/  IMAD.HI.U32 R7, R9, R230, RZ ;  /* 0x000000e609077227 */ /* 0x000fc800078e00ff */
[C---:B------:R-:W-:Y:S02]  /*18470*/  IMAD R229, R2.reuse, R10, R229 ;  /* 0x0000000a02e57224 */ /* 0x040fe400078e02e5 */
[----:B------:R-:W-:Y:S02]  /*18480*/  IMAD.MOV R7, RZ, RZ, -R7 ;  /* 0x000000ffff077224 */ /* 0x000fe400078e0a07 */
[----:B------:R-:W-:Y:S01]  /*18490*/  @!P2 IMAD.MOV R224, RZ, RZ, -R224 ;  /* 0x000000ffffe0a224 */ /* 0x000fe200078e0ae0 */
[C---:B------:R-:W-:Y:S01]  /*184a0*/  ISETP.GT.U32.AND P2, PT, R2.reuse, R229, PT ;  /* 0x000000e50200720c */ /* 0x040fe20003f44070 */
[----:B------:R-:W-:Y:S02]  /*184b0*/  IMAD R230, R2, R7, R230 ;  /* 0x0000000702e67224 */ /* 0x000fe400078e02e6 */
[--C-:B------:R-:W-:Y:S01]  /*184c0*/  @!P0 IMAD.IADD R227, R227, 0x1, -R2.reuse ;  /* 0x00000001e3e38824 */ /* 0x100fe200078e0a02 */
[----:B------:R-:W-:Y:S01]  /*184d0*/  ISETP.GE.AND P0, PT, R8, RZ, PT ;  /* 0x000000ff0800720c */ /* 0x000fe20003f06270 */
[--C-:B------:R-:W-:Y:S01]  /*184e0*/  @!P5 IMAD.IADD R228, R228, 0x1, -R2.reuse ;  /* 0x00000001e4e4d824 */ /* 0x100fe200078e0a02 */
[----:B------:R-:W-:Y:S01]  /*184f0*/  ISETP.GT.U32.AND P5, PT, R2, R230, PT ;  /* 0x000000e60200720c */ /* 0x000fe20003fa4070 */
        /* <DEDUP_REMOVED lines=8> */
[----:B------:R-:W-:Y:S01]  /*18580*/  @!P2 IMAD.IADD R229, R229, 0x1, -R2 ;  /* 0x00000001e5e5a824 */ /* 0x000fe200078e0a02 */
[----:B------:R-:W-:Y:S01]  /*18590*/  ISETP.GE.AND P3, PT, R4, RZ, PT ;  /* 0x000000ff0400720c */ /* 0x000fe20003f66270 */
[----:B------:R-:W-:-:S02]  /*185a0*/  VIADD R6, R0, 0x1c ;  /* 0x0000001c00067836 */ /* 0x000fc40000000000 */
[--C-:B------:R-:W-:Y:S01]  /*185b0*/  @!P5 IMAD.IADD R230, R230, 0x1, -R2.reuse ;  /* 0x00000001e6e6d824 */ /* 0x100fe200078e0a02 */
[----:B------:R-:W-:Y:S01]  /*185c0*/  ISETP.GT.U32.AND P2, PT, R2, R229, PT ;  /* 0x000000e50200720c */ /* 0x000fe20003f44070 */
[----:B------:R-:W-:Y:S01]  /*185d0*/  @!P4 IMAD.IADD R227, R227, 0x1, -R2 ;  /* 0x00000001e3e3c824 */ /* 0x000fe200078e0a02 */
[----:B------:R-:W-:Y:S01]  /*185e0*/  IABS R232, R6 ;  /* 0x0000000600e87213 */ /* 0x000fe20000000000 */
[C---:B------:R-:W-:Y:S01]  /*185f0*/  VIADD R4, R0.reuse, 0x1b ;  /* 0x0000001b00047836 */ /* 0x040fe20000000000 */
[----:B------:R-:W-:Y:S01]  /*18600*/  ISETP.GE.AND P4, PT, R0, RZ, PT ;  /* 0x000000ff0000720c */ /* 0x000fe20003f86270 */
[C---:B------:R-:W-:Y:S01]  /*18610*/  IMAD.HI.U32 R3, R9.reuse, R231, RZ ;  /* 0x000000e709037227 */ /* 0x040fe200078e00ff */
[----:B------:R-:W-:Y:S02]  /*18620*/  ISETP.GT.U32.AND P5, PT, R2, R230, PT ;  /* 0x000000e60200720c */ /* 0x000fe40003fa4070 */
[----:B------:R-:W-:Y:S01]  /*18630*/  IABS R233, R4 ;  /* 0x0000000400e97213 */ /* 0x000fe20000000000 */
[----:B------:R-:W-:-:S04]  /*18640*/  IMAD.HI.U32 R7, R9, R232, RZ ;  /* 0x000000e809077227 */ /* 0x000fc800078e00ff */
[----:B------:R-:W-:Y:S02]  /*18650*/  IMAD.MOV R3, RZ, RZ, -R3 ;  /* 0x000000ffff037224 */ /* 0x000fe400078e0a03 */
[----:B------:R-:W-:Y:S02]  /*18660*/  IMAD.MOV R7, RZ, RZ, -R7 ;  /* 0x000000ffff077224 */ /* 0x000fe400078e0a07 */
[----:B------:R-:W-:Y:S01]  /*18670*/  @!P2 IMAD.IADD R229, R229, 0x1, -R2 ;  /* 0x00000001e5e5a824 */ /* 0x000fe200078e0a02 */
[----:B------:R-:W-:Y:S01]  /*18680*/  ISETP.GE.AND P2, PT, R4, RZ, PT ;  /* 0x000000ff0400720c */ /* 0x000fe20003f46270 */
        /* <DEDUP_REMOVED lines=9> */
[----:B------:R-:W-:-:S02]  /*18720*/  @!P3 IMAD.MOV R230, RZ, RZ, -R230 ;  /* 0x000000ffffe6b224 */ /* 0x000fc400078e0ae6 */
[----:B------:R-:W-:Y:S01]  /*18730*/  VIADD R3, R0, 0x1a ;  /* 0x0000001a00037836 */ /* 0x000fe20000000000 */
[----:B------:R-:W-:Y:S01]  /*18740*/  ISETP.GT.U32.AND P3, PT, R2, R233, PT ;  /* 0x000000e90200720c */ /* 0x000fe20003f64070 */
[----:B------:R-:W-:Y:S02]  /*18750*/  VIADD R8, R0, 0x18 ;  /* 0x0000001800087836 */ /* 0x000fe40000000000 */
[----:B------:R-:W-:Y:S01]  /*18760*/  @!P4 IMAD.IADD R231, R231, 0x1, -R2 ;  /* 0x00000001e7e7c824 */ /* 0x000fe200078e0a02 */
[----:B------:R-:W-:Y:S01]  /*18770*/  IABS R234, R3 ;  /* 0x0000000300ea7213 */ /* 0x000fe20000000000 */
[----:B------:R-:W-:Y:S01]  /*18780*/  @!P1 IMAD.MOV R228, RZ, RZ, -R228 ;  /* 0x000000ffffe49224 */ /* 0x000fe200078e0ae4 */
[----:B------:R-:W-:Y:S01]  /*18790*/  IABS R236, R8 ;  /* 0x0000000800ec7213 */ /* 0x000fe20000000000 */
[----:B------:R-:W-:Y:S01]  /*187a0*/  @!P5 IMAD.IADD R232, R232, 0x1, -R2 ;  /* 0x00000001e8e8d824 */ /* 0x000fe200078e0a02 */
[----:B------:R-:W-:Y:S01]  /*187b0*/  ISETP.GT.U32.AND P4, PT, R2, R231, PT ;  /* 0x000000e70200720c */ /* 0x000fe20003f84070 */
[----:B------:R-:W-:Y:S01]  /*187c0*/  @!P0 IMAD.MOV R229, RZ, RZ, -R229 ;  /* 0x000000ffffe58224 */ /* 0x000fe200078e0ae5 */
[----:B------:R-:W-:Y:S01]  /*187d0*/  ISETP.GE.AND P1, PT, R6, RZ, PT ;  /* 0x000000ff0600720c */ /* 0x000fe20003f26270 */
[----:B------:R-:W-:Y:S01]  /*187e0*/  IMAD.HI.U32 R6, R9, R234, RZ ;  /* 0x000000ea09067227 */ /* 0x000fe200078e00ff */
[----:B------:R-:W-:-:S02]  /*187f0*/  ISETP.GT.U32.AND P5, PT, R2, R232, PT ;  /* 0x000000e80200720c */ /* 0x000fc40003fa4070 */
[----:B------:R-:W-:Y:S01]  /*18800*/  ISETP.GE.AND P0, PT, R3, RZ, PT ;  /* 0x000000ff0300720c */ /* 0x000fe20003f06270 */
[----:B------:R-:W-:Y:S02]  /*18810*/  @!P3 IMAD.IADD R233, R233, 0x1, -R2 ;  /* 0x00000001e9e9b824 */ /* 0x000fe400078e0a02 */
[----:B------:R-:W-:-:S03]  /*18820*/  IMAD.HI.U32 R4, R9, R236, RZ ;  /* 0x000000ec09047227 */ /* 0x000fc600078e00ff */
[C---:B------:R-:W-:Y:S01]  /*18830*/  ISETP.GT.U32.AND P3, PT, R2.reuse, R233, PT ;  /* 0x000000e90200720c */ /* 0x040fe20003f64070 */
[----:B------:R-:W-:Y:S02]  /*18840*/  IMAD.MOV R6, RZ, RZ, -R6 ;  /* 0x000000ffff067224 */ /* 0x000fe400078e0a06 */
[----:B------:R-:W-:Y:S02]  /*18850*/  IMAD.MOV R4, RZ, RZ, -R4 ;  /* 0x000000ffff047224 */ /* 0x000fe400078e0a04 */
[----:B------:R-:W-:Y:S02]  /*18860*/  IMAD R234, R2, R6, R234 ;  /* 0x0000000602ea7224 */ /* 0x000fe400078e02ea */
[--C-:B------:R-:W-:Y:S01]  /*18870*/  @!P4 IMAD.IADD R231, R231, 0x1, -R2.reuse ;  /* 0x00000001e7e7c824 */ /* 0x100fe200078e0a02 */
[----:B------:R-:W-:Y:S01]  /*18880*/  ISETP.GE.AND P4, PT, R235, RZ, PT ;  /* 0x000000ffeb00720c */ /* 0x000fe20003f86270 */
[----:B------:R-:W-:Y:S01]  /*18890*/  @!P5 IMAD.IADD R232, R232, 0x1, -R2 ;  /* 0x00000001e8e8d824 */ /* 0x000fe200078e0a02 */
[----:B------:R-:W-:Y:S01]  /*188a0*/  IABS R235, R235 ;  /* 0x000000eb00eb7213 */ /* 0x000fe20000000000 */
[----:B------:R-:W-:Y:S01]  /*188b0*/  IMAD R236, R2, R4, R236 ;  /* 0x0000000402ec7224 */ /* 0x000fe200078e02ec */
[----:B------:R-:W-:Y:S01]  /*188c0*/  ISETP.GE.AND P5, PT, R8, RZ, PT ;  /* 0x000000ff0800720c */ /* 0x000fe20003fa6270 */
[----:B------:R-:W-:Y:S01]  /*188d0*/  @!P6 IMAD.MOV R231, RZ, RZ, -R231 ;  /* 0x000000ffffe7e224 */ /* 0x000fe200078e0ae7 */
[C---:B------:R-:W-:Y:S01]  /*188e0*/  ISETP.GT.U32.AND P6, PT, R2.reuse, R234, PT ;  /* 0x000000ea0200720c */ /* 0x040fe20003fc4070 */
[----:B------:R-:W-:Y:S01]  /*188f0*/  @!P1 IMAD.MOV R232, RZ, RZ, -R232 ;  /* 0x000000ffffe89224 */ /* 0x000fe200078e0ae8 */
[----:B------:R-:W-:Y:S01]  /*18900*/  ISETP.GT.U32.AND P1, PT, R2, R236, PT ;  /* 0x000000ec0200720c */ /* 0x000fe20003f24070 */
[----:B------:R-:W-:-:S02]  /*18910*/  VIADD R3, R0, 0x17 ;  /* 0x0000001700037836 */ /* 0x000fc40000000000 */
[----:B------:R-:W-:Y:S02]  /*18920*/  @!P3 IMAD.IADD R233, R233, 0x1, -R2 ;  /* 0x00000001e9e9b824 */ /* 0x000fe400078e0a02 */
[----:B------:R-:W-:Y:S01]  /*18930*/  IMAD.HI.U32 R10, R9, R235, RZ ;  /* 0x000000eb090a7227 */ /* 0x000fe200078e00ff */
[----:B------:R-:W-:-:S03]  /*18940*/  IABS R237, R3 ;  /* 0x0000000300ed7213 */ /* 0x000fc60000000000 */
[----:B------:R-:W-:Y:S01]  /*18950*/  @!P2 IMAD.MOV R233, RZ, RZ, -R233 ;  /* 0x000000ffffe9a224 */ /* 0x000fe200078e0ae9 */
[----:B------:R-:W-:Y:S01]  /*18960*/  ISETP.GE.AND P2, PT, R3, RZ, PT ;  /* 0x000000ff0300720c */ /* 0x000fe20003f46270 */
[C---:B------:R-:W-:Y:S02]  /*18970*/  VIADD R3, R0.reuse, 0x15 ;  /* 0x0000001500037836 */ /* 0x040fe40000000000 */
[----:B------:R-:W-:Y:S02]  /*18980*/  VIADD R7, R0, 0x16 ;  /* 0x0000001600077836 */ /* 0x000fe40000000000 */
[----:B------:R-:W-:Y:S01]  /*18990*/  IMAD.MOV R10, RZ, RZ, -R10 ;  /* 0x000000ffff0a7224 */ /* 0x000fe200078e0a0a */
[----:B------:R-:W-:Y:S01]  /*189a0*/  IABS R239, R3 ;  /* 0x0000000300ef7213 */ /* 0x000fe20000000000 */
[--C-:B------:R-:W-:Y:S01]  /*189b0*/  @!P6 IMAD.IADD R234, R234, 0x1, -R2.reuse ;  /* 0x00000001eaeae824 */ /* 0x100fe200078e0a02 */
[----:B------:R-:W-:Y:S01]  /*189c0*/  IABS R238, R7 ;  /* 0x0000000700ee7213 */ /* 0x000fe20000000000 */
[----:B------:R-:W-:-:S02]  /*189d0*/  @!P1 IMAD.IADD R236, R236, 0x1, -R2 ;  /* 0x00000001ecec9824 */ /* 0x000fc400078e0a02 */
[C---:B------:R-:W-:Y:S01]  /*189e0*/  IMAD R235, R2.reuse, R10, R235 ;  /* 0x0000000a02eb7224 */ /* 0x040fe200078e02eb */
[C---:B------:R-:W-:Y:S01]  /*189f0*/  ISETP.GT.U32.AND P6, PT, R2.reuse, R234, PT ;  /* 0x000000ea0200720c */ /* 0x040fe20003fc4070 */
[C---:B------:R-:W-:Y:S01]  /*18a00*/  IMAD.HI.U32 R8, R9.reuse, R239, RZ ;  /* 0x000000ef09087227 */ /* 0x040fe200078e00ff */
[C---:B------:R-:W-:Y:S02]  /*18a10*/  ISETP.GT.U32.AND P1, PT, R2.reuse, R236, PT ;  /* 0x000000ec0200720c */ /* 0x040fe40003f24070 */
[----:B------:R-:W-:Y:S01]  /*18a20*/  ISETP.GT.U32.AND P3, PT, R2, R235, PT ;  /* 0x000000eb0200720c */ /* 0x000fe20003f64070 */
[----:B------:R-:W-:-:S04]  /*18a30*/  IMAD.HI.U32 R4, R9, R238, RZ ;  /* 0x000000ee09047227 */ /* 0x000fc800078e00ff */
[----:B------:R-:W-:Y:S02]  /*18a40*/  IMAD.MOV R8, RZ, RZ, -R8 ;  /* 0x000000ffff087224 */ /* 0x000fe400078e0a08 */
[----:B------:R-:W-:Y:S02]  /*18a50*/  IMAD.MOV R4, RZ, RZ, -R4 ;  /* 0x000000ffff047224 */ /* 0x000fe400078e0a04 */
[C---:B------:R-:W-:Y:S02]  /*18a60*/  IMAD R239, R2.reuse, R8, R239 ;  /* 0x0000000802ef7224 */ /* 0x040fe400078e02ef */
[----:B------:R-:W-:Y:S02]  /*18a70*/  IMAD R238, R2, R4, R238 ;  /* 0x0000000402ee7224 */ /* 0x000fe400078e02ee */
[----:B------:R-:W-:Y:S02]  /*18a80*/  @!P6 IMAD.IADD R234, R234, 0x1, -R2 ;  /* 0x00000001eaeae824 */ /* 0x000fe400078e0a02 */
[----:B------:R-:W-:-:S04]  /*18a90*/  IMAD.HI.U32 R6, R9, R237, RZ ;  /* 0x000000ed09067227 */ /* 0x000fc800078e00ff */
[--C-:B------:R-:W-:Y:S01]  /*18aa0*/  @!P1 IMAD.IADD R236, R236, 0x1, -R2.reuse ;  /* 0x00000001ecec9824 */ /* 0x100fe200078e0a02 */
[C---:B------:R-:W-:Y:S01]  /*18ab0*/  ISETP.GT.U32.AND P1, PT, R2.reuse, R239, PT ;  /* 0x000000ef0200720c */ /* 0x040fe20003f24070 */
[----:B------:R-:W-:Y:S02]  /*18ac0*/  @!P3 IMAD.IADD R235, R235, 0x1, -R2 ;  /* 0x00000001ebebb824 */ /* 0x000fe400078e0a02 */
[----:B------:R-:W-:Y:S01]  /*18ad0*/  @!P0 IMAD.MOV R234, RZ, RZ, -R234 ;  /* 0x000000ffffea8224 */ /* 0x000fe200078e0aea */
[C---:B------:R-:W-:Y:S01]  /*18ae0*/  ISETP.GT.U32.AND P0, PT, R2.reuse, R238, PT ;  /* 0x000000ee0200720c */ /* 0x040fe20003f04070 */
[----:B------:R-:W-:Y:S01]  /*18af0*/  IMAD.MOV R6, RZ, RZ, -R6 ;  /* 0x000000ffff067224 */ /* 0x000fe200078e0a06 */
[----:B------:R-:W-:Y:S01]  /*18b00*/  ISETP.GT.U32.AND P3, PT, R2, R235, PT ;  /* 0x000000eb0200720c */ /* 0x000fe20003f64070 */
[----:B------:R-:W-:Y:S02]  /*18b10*/  VIADD R4, R0, 0x14 ;  /* 0x0000001400047836 */ /* 0x000fe40000000000 */
[----:B------:R-:W-:-:S02]  /*18b20*/  IMAD R237, R2, R6, R237 ;  /* 0x0000000602ed7224 */ /* 0x000fc400078e02ed */
[----:B------:R-:W-:Y:S01]  /*18b30*/  VIADD R6, R0, 0x13 ;  /* 0x0000001300067836 */ /* 0x000fe20000000000 */
[----:B------:R-:W-:Y:S01]  /*18b40*/  IABS R240, R4 ;  /* 0x0000000400f07213 */ /* 0x000fe20000000000 */
[----:B------:R-:W-:Y:S01]  /*18b50*/  @!P1 IMAD.IADD R239, R239, 0x1, -R2 ;  /* 0x00000001efef9824 */ /* 0x000fe200078e0a02 */
[----:B------:R-:W-:Y:S01]  /*18b60*/  ISETP.GT.U32.AND P6, PT, R2, R237, PT ;  /* 0x000000ed0200720c */ /* 0x000fe20003fc4070 */
[----:B------:R-:W-:Y:S01]  /*18b70*/  @!P5 IMAD.MOV R236, RZ, RZ, -R236 ;  /* 0x000000ffffecd224 */ /* 0x000fe200078e0aec */
[----:B------:R-:W-:Y:S01]  /*18b80*/  IABS R241, R6 ;  /* 0x0000000600f17213 */ /* 0x000fe20000000000 */
[--C-:B------:R-:W-:Y:S01]  /*18b90*/  @!P0 IMAD.IADD R238, R238, 0x1, -R2.reuse ;  /* 0x00000001eeee8824 */ /* 0x100fe200078e0a02 */
[C---:B------:R-:W-:Y:S01]  /*18ba0*/  ISETP.GT.U32.AND P1, PT, R2.reuse, R239, PT ;  /* 0x000000ef0200720c */ /* 0x040fe20003f24070 */
[----:B------:R-:W-:Y:S01]  /*18bb0*/  @!P3 IMAD.IADD R235, R235, 0x1, -R2 ;  /* 0x00000001ebebb824 */ /* 0x000fe200078e0a02 */
[----:B------:R-:W-:Y:S01]  /*18bc0*/  ISETP.GE.AND P3, PT, R7, RZ, PT ;  /* 0x000000ff0700720c */ /* 0x000fe20003f66270 */
[----:B------:R-:W-:Y:S01]  /*18bd0*/  IMAD.HI.U32 R8, R9, R241, RZ ;  /* 0x000000f109087227 */ /* 0x000fe200078e00ff */
[----:B------:R-:W-:-:S02]  /*18be0*/  ISETP.GT.U32.AND P0, PT, R2, R238, PT ;  /* 0x000000ee0200720c */ /* 0x000fc40003f04070 */
[----:B------:R-:W-:Y:S01]  /*18bf0*/  ISETP.GE.AND P5, PT, R4, RZ, PT ;  /* 0x000000ff0400720c */ /* 0x000fe20003fa6270 */
[----:B------:R-:W-:-:S04]  /*18c00*/  IMAD.HI.U32 R7, R9, R240, RZ ;  /* 0x000000f009077227 */ /* 0x000fc800078e00ff */
[----:B------:R-:W-:Y:S02]  /*18c10*/  IMAD.MOV R8, RZ, RZ, -R8 ;  /* 0x000000ffff087224 */ /* 0x000fe400078e0a08 */
[----:B------:R-:W-:Y:S02]  /*18c20*/  @!P6 IMAD.IADD R237, R237, 0x1, -R2 ;  /* 0x00000001edede824 */ /* 0x000fe400078e0a02 */
[----:B------:R-:W-:Y:S02]  /*18c30*/  IMAD.MOV R7, RZ, RZ, -R7 ;  /* 0x000000ffff077224 */ /* 0x000fe400078e0a07 */
[C---:B------:R-:W-:Y:S01]  /*18c40*/  IMAD R241, R2.reuse, R8, R241 ;  /* 0x0000000802f17224 */ /* 0x040fe200078e02f1 */
[C---:B------:R-:W-:Y:S01]  /*18c50*/  ISETP.GT.U32.AND P6, PT, R2.reuse, R237, PT ;  /* 0x000000ed0200720c */ /* 0x040fe20003fc4070 */
[C---:B------:R-:W-:Y:S02]  /*18c60*/  IMAD R240, R2.reuse, R7, R240 ;  /* 0x0000000702f07224 */ /* 0x040fe400078e02f0 */
[--C-:B------:R-:W-:Y:S01]  /*18c70*/  @!P1 IMAD.IADD R239, R239, 0x1, -R2.reuse ;  /* 0x00000001efef9824 */ /* 0x100fe200078e0a02 */
[----:B------:R-:W-:Y:S01]  /*18c80*/  ISETP.GT.U32.AND P1, PT, R2, R241, PT ;  /* 0x000000f10200720c */ /* 0x000fe20003f24070 */
[----:B------:R-:W-:Y:S01]  /*18c90*/  @!P0 IMAD.IADD R238, R238, 0x1, -R2 ;  /* 0x00000001eeee8824 */ /* 0x000fe200078e0a02 */
[----:B------:R-:W-:Y:S01]  /*18ca0*/  ISETP.GT.U32.AND P0, PT, R2, R240, PT ;  /* 0x000000f00200720c */ /* 0x000fe20003f04070 */
[----:B------:R-:W-:Y:S01]  /*18cb0*/  @!P4 IMAD.MOV R235, RZ, RZ, -R235 ;  /* 0x000000ffffebc224 */ /* 0x000fe200078e0aeb */
[----:B------:R-:W-:Y:S01]  /*18cc0*/  ISETP.GE.AND P4, PT, R3, RZ, PT ;  /* 0x000000ff0300720c */ /* 0x000fe20003f86270 */
[----:B------:R-:W-:-:S02]  /*18cd0*/  VIADD R3, R0, 0x12 ;  /* 0x0000001200037836 */ /* 0x000fc40000000000 */
[----:B------:R-:W-:Y:S01]  /*18ce0*/  @!P3 IMAD.MOV R238, RZ, RZ, -R238 ;  /* 0x000000ffffeeb224 */ /* 0x000fe200078e0aee */
[----:B------:R-:W-:Y:S01]  /*18cf0*/  ISETP.GE.AND P3, PT, R243, RZ, PT ;  /* 0x000000fff300720c */ /* 0x000fe20003f66270 */
[--C-:B------:R-:W-:Y:S01]  /*18d00*/  @!P6 IMAD.IADD R237, R237, 0x1, -R2.reuse ;  /* 0x00000001edede824 */ /* 0x100fe200078e0a02 */
[----:B------:R-:W-:Y:S01]  /*18d10*/  IABS R243, R243 ;  /* 0x000000f300f37213 */ /* 0x000fe20000000000 */
[----:B------:R-:W-:Y:S01]  /*18d20*/  VIADD R4, R0, 0x10 ;  /* 0x0000001000047836 */ /* 0x000fe20000000000 */
[----:B------:R-:W-:Y:S01]  /*18d30*/  ISETP.GE.AND P6, PT, R6, RZ, PT ;  /* 0x000000ff0600720c */ /* 0x000fe20003fc6270 */
[--C-:B------:R-:W-:Y:S02]  /*18d40*/  @!P1 IMAD.IADD R241, R241, 0x1, -R2.reuse ;  /* 0x00000001f1f19824 */ /* 0x100fe400078e0a02 */
[----:B------:R-:W-:Y:S01]  /*18d50*/  @!P2 IMAD.MOV R237, RZ, RZ, -R237 ;  /* 0x000000ffffeda224 */ /* 0x000fe200078e0aed */
[----:B------:R-:W-:Y:S01]  /*18d60*/  ISETP.GE.AND P2, PT, R3, RZ, PT ;  /* 0x000000ff0300720c */ /* 0x000fe20003f46270 */
[----:B------:R-:W-:Y:S01]  /*18d70*/  @!P0 IMAD.IADD R240, R240, 0x1, -R2 ;  /* 0x00000001f0f08824 */ /* 0x000fe200078e0a02 */
[----:B------:R-:W-:Y:S01]  /*18d80*/  IABS R3, R3 ;  /* 0x0000000300037213 */ /* 0x000fe20000000000 */
[----:B------:R-:W-:Y:S01]  /*18d90*/  IMAD.HI.U32 R7, R9, R243, RZ ;  /* 0x000000f309077227 */ /* 0x000fe200078e00ff */
[----:B------:R-:W-:-:S02]  /*18da0*/  ISETP.GT.U32.AND P1, PT, R2, R241, PT ;  /* 0x000000f10200720c */ /* 0x000fc40003f24070 */
[----:B------:R-:W-:Y:S01]  /*18db0*/  ISETP.GT.U32.AND P0, PT, R2, R240, PT ;  /* 0x000000f00200720c */ /* 0x000fe20003f04070 */
[----:B------:R-:W-:Y:S01]  /*18dc0*/  @!P4 IMAD.MOV R239, RZ, RZ, -R239 ;  /* 0x000000ffffefc224 */ /* 0x000fe200078e0aef */
[----:B------:R-:W-:Y:S01]  /*18dd0*/  IABS R244, R4 ;  /* 0x0000000400f47213 */ /* 0x000fe20000000000 */
[----:B------:R-:W-:Y:S01]  /*18de0*/  IMAD.HI.U32 R242, R9, R3, RZ ;  /* 0x0000000309f27227 */ /* 0x000fe200078e00ff */
[----:B------:R-:W-:-:S03]  /*18df0*/  ISETP.GE.AND P4, PT, R4, RZ, PT ;  /* 0x000000ff0400720c */ /* 0x000fc60003f86270 */
[----:B------:R-:W-:Y:S02]  /*18e00*/  IMAD.MOV R4, RZ, RZ, -R7 ;  /* 0x000000ffff047224 */ /* 0x000fe400078e0a07 */
[----:B------:R-:W-:Y:S02]  /*18e10*/  IMAD.MOV R242, RZ, RZ, -R242 ;  /* 0x000000fffff27224 */ /* 0x000fe400078e0af2 */
[C---:B------:R-:W-:Y:S02]  /*18e20*/  IMAD R243, R2.reuse, R4, R243 ;  /* 0x0000000402f37224 */ /* 0x040fe400078e02f3 */
[C---:B------:R-:W-:Y:S02]  /*18e30*/  IMAD R242, R2.reuse, R242, R3 ;  /* 0x000000f202f27224 */ /* 0x040fe400078e0203 */
[----:B------:R-:W-:Y:S01]  /*18e40*/  @!P1 IMAD.IADD R241, R241, 0x1, -R2 ;  /* 0x00000001f1f19824 */ /* 0x000fe200078e0a02 */
[----:B------:R-:W-:Y:S01]  /*18e50*/  ISETP.GT.U32.AND P1, PT, R2, R243, PT ;  /* 0x000000f30200720c */ /* 0x000fe20003f24070 */
        /* <DEDUP_REMOVED lines=12> */
[----:B------:R-:W-:-:S02]  /*18f20*/  @!P0 IMAD.IADD R242, R242, 0x1, -R2 ;  /* 0x00000001f2f28824 */ /* 0x000fc400078e0a02 */
[----:B------:R-:W-:Y:S01]  /*18f30*/  IMAD.HI.U32 R8, R9, R246, RZ ;  /* 0x000000f609087227 */ /* 0x000fe200078e00ff */
[C---:B------:R-:W-:Y:S02]  /*18f40*/  ISETP.GT.U32.AND P1, PT, R2.reuse, R243, PT ;  /* 0x000000f30200720c */ /* 0x040fe40003f24070 */
[----:B------:R-:W-:Y:S01]  /*18f50*/  ISETP.GT.U32.AND P0, PT, R2, R242, PT ;  /* 0x000000f20200720c */ /* 0x000fe20003f04070 */
[----:B------:R-:W-:Y:S01]  /*18f60*/  @!P6 IMAD.MOV R241, RZ, RZ, -R241 ;  /* 0x000000fffff1e224 */ /* 0x000fe200078e0af1 */
[----:B------:R-:W-:Y:S01]  /*18f70*/  ISETP.GE.AND P6, PT, R3, RZ, PT ;  /* 0x000000ff0300720c */ /* 0x000fe20003fc6270 */
[----:B------:R-:W-:-:S04]  /*18f80*/  IMAD.HI.U32 R4, R9, R245, RZ ;  /* 0x000000f509047227 */ /* 0x000fc800078e00ff */
[----:B------:R-:W-:Y:S01]  /*18f90*/  IMAD.MOV R3, RZ, RZ, -R8 ;  /* 0x000000ffff037224 */ /* 0x000fe200078e0a08 */
[----:B------:R-:W-:Y:S01]  /*18fa0*/  IABS R8, R18 ;  /* 0x0000001200087213 */ /* 0x000fe20000000000 */
[----:B------:R-:W-:Y:S02]  /*18fb0*/  VIADD R7, R0, 0xd ;  /* 0x0000000d00077836 */ /* 0x000fe40000000000 */
[----:B------:R-:W-:Y:S02]  /*18fc0*/  IMAD.MOV R4, RZ, RZ, -R4 ;  /* 0x000000ffff047224 */ /* 0x000fe400078e0a04 */
[----:B------:R-:W-:Y:S01]  /*18fd0*/  @!P5 IMAD.IADD R244, R244, 0x1, -R2 ;  /* 0x00000001f4f4d824 */ /* 0x000fe200078e0a02 */
[----:B------:R-:W-:Y:S01]  /*18fe0*/  IABS R247, R7 ;  /* 0x0000000700f77213 */ /* 0x000fe20000000000 */
[C---:B------:R-:W-:Y:S02]  /*18ff0*/  IMAD R246, R2.reuse, R3, R246 ;  /* 0x0000000302f67224 */ /* 0x040fe400078e02f6 */
[C---:B------:R-:W-:Y:S01]  /*19000*/  IMAD R245, R2.reuse, R4, R245 ;  /* 0x0000000402f57224 */ /* 0x040fe200078e02f5 */
[C---:B------:R-:W-:Y:S01]  /*19010*/  ISETP.GT.U32.AND P5, PT, R2.reuse, R244, PT ;  /* 0x000000f40200720c */ /* 0x040fe20003fa4070 */
[--C-:B------:R-:W-:Y:S01]  /*19020*/  @!P1 IMAD.IADD R243, R243, 0x1, -R2.reuse ;  /* 0x00000001f3f39824 */ /* 0x100fe200078e0a02 */
[----:B------:R-:W-:Y:S01]  /*19030*/  ISETP.GT.U32.AND P1, PT, R2, R246, PT ;  /* 0x000000f60200720c */ /* 0x000fe20003f24070 */
[----:B------:R-:W-:Y:S01]  /*19040*/  @!P0 IMAD.IADD R242, R242, 0x1, -R2 ;  /* 0x00000001f2f28824 */ /* 0x000fe200078e0a02 */
[----:B------:R-:W-:Y:S01]  /*19050*/  ISETP.GT.U32.AND P0, PT, R2, R245, PT ;  /* 0x000000f50200720c */ /* 0x000fe20003f04070 */
[----:B------:R-:W-:-:S04]  /*19060*/  IMAD.HI.U32 R4, R9, R247, RZ ;  /* 0x000000f709047227 */ /* 0x000fc800078e00ff */
[----:B------:R-:W-:Y:S02]  /*19070*/  IMAD.MOV R3, RZ, RZ, -R4 ;  /* 0x000000ffff037224 */ /* 0x000fe400078e0a04 */
[----:B------:R-:W-:Y:S02]  /*19080*/  VIADD R4, R0, 0xc ;  /* 0x0000000c00047836 */ /* 0x000fe40000000000 */
[----:B------:R-:W-:Y:S02]  /*19090*/  IMAD R247, R2, R3, R247 ;  /* 0x0000000302f77224 */ /* 0x000fe400078e02f7 */
[--C-:B------:R-:W-:Y:S01]  /*190a0*/  @!P5 IMAD.IADD R244, R244, 0x1, -R2.reuse ;  /* 0x00000001f4f4d824 */ /* 0x100fe200078e0a02 */
[----:B------:R-:W-:Y:S01]  /*190b0*/  IABS R248, R4 ;  /* 0x0000000400f87213 */ /* 0x000fe20000000000 */
[--C-:B------:R-:W-:Y:S01]  /*190c0*/  @!P1 IMAD.IADD R246, R246, 0x1, -R2.reuse ;  /* 0x00000001f6f69824 */ /* 0x100fe200078e0a02 */
[----:B------:R-:W-:Y:S01]  /*190d0*/  ISETP.GT.U32.AND P5, PT, R2, R247, PT ;  /* 0x000000f70200720c */ /* 0x000fe20003fa4070 */
[----:B------:R-:W-:Y:S01]  /*190e0*/  @!P0 IMAD.IADD R245, R245, 0x1, -R2 ;  /* 0x00000001f5f58824 */ /* 0x000fe200078e0a02 */
[----:B------:R-:W-:Y:S01]  /*190f0*/  ISETP.GE.AND P1, PT, R4, RZ, PT ;  /* 0x000000ff0400720c */ /* 0x000fe20003f26270 */
[----:B------:R-:W-:Y:S01]  /*19100*/  @!P2 IMAD.MOV R242, RZ, RZ, -R242 ;  /* 0x000000fffff2a224 */ /* 0x000fe200078e0af2 */
[----:B------:R-:W-:Y:S01]  /*19110*/  ISETP.GE.AND P2, PT, R6, RZ, PT ;  /* 0x000000ff0600720c */ /* 0x000fe20003f46270 */
[----:B------:R-:W-:Y:S01]  /*19120*/  @!P4 IMAD.MOV R244, RZ, RZ, -R244 ;  /* 0x000000fffff4c224 */ /* 0x000fe200078e0af4 */
[C---:B------:R-:W-:Y:S01]  /*19130*/  ISETP.GT.U32.AND P4, PT, R2.reuse, R246, PT ;  /* 0x000000f60200720c */ /* 0x040fe20003f84070 */
[----:B------:R-:W-:Y:S01]  /*19140*/  IMAD.HI.U32 R6, R9, R248, RZ ;  /* 0x000000f809067227 */ /* 0x000fe200078e00ff */
[----:B------:R-:W-:-:S03]  /*19150*/  ISETP.GT.U32.AND P0, PT, R2, R245, PT ;  /* 0x000000f50200720c */ /* 0x000fc60003f04070 */
        /* <DEDUP_REMOVED lines=9> */
[----:B------:R-:W-:Y:S01]  /*191f0*/  VIADD R3, R0, 0xa ;  /* 0x0000000a00037836 */ /* 0x000fe20000000000 */
[----:B------:R-:W-:Y:S01]  /*19200*/  ISETP.GT.U32.AND P5, PT, R2, R247, PT ;  /* 0x000000f70200720c */ /* 0x000fe20003fa4070 */
[----:B------:R-:W-:-:S03]  /*19210*/  IMAD.HI.U32 R6, R9, R249, RZ ;  /* 0x000000f909067227 */ /* 0x000fc600078e00ff */
[----:B------:R-:W-:Y:S01]  /*19220*/  IABS R250, R3 ;  /* 0x0000000300fa7213 */ /* 0x000fe20000000000 */
[----:B------:R-:W-:Y:S02]  /*19230*/  IMAD.MOV R4, RZ, RZ, -R6 ;  /* 0x000000ffff047224 */ /* 0x000fe400078e0a06 */
[----:B------:R-:W-:Y:S01]  /*19240*/  @!P6 IMAD.MOV R245, RZ, RZ, -R245 ;  /* 0x000000fffff5e224 */ /* 0x000fe200078e0af5 */
[----:B------:R-:W-:Y:S01]  /*19250*/  ISETP.GE.AND P6, PT, R3, RZ, PT ;  /* 0x000000ff0300720c */ /* 0x000fe20003fc6270 */
[----:B------:R-:W-:Y:S02]  /*19260*/  VIADD R12, R0, 0x7 ;  /* 0x00000007000c7836 */ /* 0x000fe40000000000 */
[----:B------:R-:W-:Y:S02]  /*19270*/  IMAD R249, R2, R4, R249 ;  /* 0x0000000402f97224 */ /* 0x000fe400078e02f9 */
[----:B------:R-:W-:Y:S01]  /*19280*/  VIADD R3, R0, 0x9 ;  /* 0x0000000900037836 */ /* 0x000fe20000000000 */
[----:B------:R-:W-:Y:S01]  /*19290*/  IABS R6, R12 ;  /* 0x0000000c00067213 */ /* 0x000fe20000000000 */
[----:B------:R-:W-:Y:S01]  /*192a0*/  @!P4 IMAD.IADD R248, R248, 0x1, -R2 ;  /* 0x00000001f8f8c824 */ /* 0x000fe200078e0a02 */
[----:B------:R-:W-:Y:S01]  /*192b0*/  ISETP.GT.U32.AND P4, PT, R2, R249, PT ;  /* 0x000000f90200720c */ /* 0x000fe20003f84070 */
[----:B------:R-:W-:Y:S01]  /*192c0*/  IMAD.HI.U32 R4, R9, R250, RZ ;  /* 0x000000fa09047227 */ /* 0x000fe200078e00ff */
[----:B------:R-:W-:-:S03]  /*192d0*/  IABS R251, R3 ;  /* 0x0000000300fb7213 */ /* 0x000fc60000000000 */
[----:B------:R-:W-:Y:S01]  /*192e0*/  @!P3 IMAD.MOV R243, RZ, RZ, -R243 ;  /* 0x000000fffff3b224 */ /* 0x000fe200078e0af3 */
[----:B------:R-:W-:Y:S01]  /*192f0*/  ISETP.GE.AND P3, PT, R7, RZ, PT ;  /* 0x000000ff0700720c */ /* 0x000fe20003f66270 */
[----:B------:R-:W-:Y:S01]  /*19300*/  @!P5 IMAD.IADD R247, R247, 0x1, -R2 ;  /* 0x00000001f7f7d824 */ /* 0x000fe200078e0a02 */
[----:B------:R-:W-:Y:S01]  /*19310*/  ISETP.GE.AND P5, PT, R3, RZ, PT ;  /* 0x000000ff0300720c */ /* 0x000fe20003fa6270 */
[----:B------:R-:W-:Y:S01]  /*19320*/  @!P2 IMAD.MOV R246, RZ, RZ, -R246 ;  /* 0x000000fffff6a224 */ /* 0x000fe200078e0af6 */
[C---:B------:R-:W-:Y:S01]  /*19330*/  ISETP.GT.U32.AND P2, PT, R2.reuse, R248, PT ;  /* 0x000000f80200720c */ /* 0x040fe20003f44070 */
[----:B------:R-:W-:Y:S01]  /*19340*/  IMAD.MOV R7, RZ, RZ, -R4 ;  /* 0x000000ffff077224 */ /* 0x000fe200078e0a04 */
[----:B------:R-:W-:Y:S01]  /*19350*/  IABS R3, R19 ;  /* 0x0000001300037213 */ /* 0x000fe20000000000 */
[----:B------:R-:W-:Y:S02]  /*19360*/  IMAD.MOV.U32 R4, RZ, RZ, R6 ;  /* 0x000000ffff047224 */ /* 0x000fe400078e0006 */
[----:B------:R-:W-:-:S02]  /*19370*/  IMAD R250, R2, R7, R250 ;  /* 0x0000000702fa7224 */ /* 0x000fc400078e02fa */
[----:B------:R-:W-:Y:S02]  /*19380*/  IMAD.MOV.U32 R6, RZ, RZ, R8 ;  /* 0x000000ffff067224 */ /* 0x000fe400078e0008 */
[----:B------:R-:W-:-:S04]  /*19390*/  IMAD.HI.U32 R7, R9, R251, RZ ;  /* 0x000000fb09077227 */ /* 0x000fc800078e00ff */
[----:B------:R-:W-:-:S04]  /*193a0*/  IMAD.HI.U32 R8, R9, R3, RZ ;  /* 0x0000000309087227 */ /* 0x000fc800078e00ff */
[----:B------:R-:W-:Y:S02]  /*193b0*/  IMAD.MOV R7, RZ, RZ, -R7 ;  /* 0x000000ffff077224 */ /* 0x000fe400078e0a07 */
[----:B------:R-:W-:Y:S02]  /*193c0*/  IMAD.MOV R8, RZ, RZ, -R8 ;  /* 0x000000ffff087224 */ /* 0x000fe400078e0a08 */
[----:B------:R-:W-:-:S04]  /*193d0*/  IMAD.HI.U32 R11, R9, R4, RZ ;  /* 0x00000004090b7227 */ /* 0x000fc800078e00ff */
[----:B------:R-:W-:Y:S01]  /*193e0*/  IMAD R251, R2, R7, R251 ;  /* 0x0000000702fb7224 */ /* 0x000fe200078e02fb */
[----:B------:R-:W-:Y:S01]  /*193f0*/  IABS R7, R17 ;  /* 0x0000001100077213 */ /* 0x000fe20000000000 */
[--C-:B------:R-:W-:Y:S01]  /*19400*/  @!P2 IMAD.IADD R248, R248, 0x1, -R2.reuse ;  /* 0x00000001f8f8a824 */ /* 0x100fe200078e0a02 */
[C---:B------:R-:W-:Y:S01]  /*19410*/  ISETP.GT.U32.AND P2, PT, R2.reuse, R250, PT ;  /* 0x000000fa0200720c */ /* 0x040fe20003f44070 */
[----:B------:R-:W-:Y:S01]  /*19420*/  IMAD R3, R2, R8, R3 ;  /* 0x0000000802037224 */ /* 0x000fe200078e0203 */
[----:B------:R-:W-:Y:S01]  /*19430*/  IABS R8, R16 ;  /* 0x0000001000087213 */ /* 0x000fe20000000000 */
[----:B------:R-:W-:Y:S02]  /*19440*/  IMAD.MOV R11, RZ, RZ, -R11 ;  /* 0x000000ffff0b7224 */ /* 0x000fe400078e0a0b */
[----:B------:R-:W-:Y:S02]  /*19450*/  VIADD R14, R0, 0x2 ;  /* 0x00000002000e7836 */ /* 0x000fe40000000000 */
[----:B------:R-:W-:-:S02]  /*19460*/  @!P4 IMAD.IADD R249, R249, 0x1, -R2 ;  /* 0x00000001f9f9c824 */ /* 0x000fc400078e0a02 */
[C---:B------:R-:W-:Y:S01]  /*19470*/  IMAD R4, R2.reuse, R11, R4 ;  /* 0x0000000b02047224 */ /* 0x040fe200078e0204 */
[----:B------:R-:W-:Y:S01]  /*19480*/  IABS R252, R14 ;  /* 0x0000000e00fc7213 */ /* 0x000fe20000000000 */
[----:B------:R-:W-:Y:S01]  /*19490*/  IMAD.HI.U32 R20, R9, R7, RZ ;  /* 0x0000000709147227 */ /* 0x000fe200078e00ff */
[----:B------:R-:W-:-:S03]  /*194a0*/  ISETP.GT.U32.AND P4, PT, R2, R249, PT ;  /* 0x000000f90200720c */ /* 0x000fc60003f84070 */
[----:B------:R-:W-:-:S04]  /*194b0*/  IMAD.HI.U32 R11, R9, R8, RZ ;  /* 0x00000008090b7227 */ /* 0x000fc800078e00ff */
[----:B------:R-:W-:Y:S02]  /*194c0*/  IMAD.MOV R21, RZ, RZ, -R20 ;  /* 0x000000ffff157224 */ /* 0x000fe400078e0a14 */
[----:B------:R-:W-:Y:S02]  /*194d0*/  IMAD.MOV R20, RZ, RZ, -R11 ;  /* 0x000000ffff147224 */ /* 0x000fe400078e0a0b */
[----:B------:R-:W-:Y:S02]  /*194e0*/  IMAD.MOV.U32 R11, RZ, RZ, R252 ;  /* 0x000000ffff0b7224 */ /* 0x000fe400078e00fc */
[----:B------:R-:W0:Y:S01]  /*194f0*/  S2R R252, SR_TID.X ;  /* 0x0000000000fc7919 */ /* 0x000e220000002100 */
[--C-:B------:R-:W-:Y:S01]  /*19500*/  @!P2 IMAD.IADD R250, R250, 0x1, -R2.reuse ;  /* 0x00000001fafaa824 */ /* 0x100fe200078e0a02 */
[C---:B------:R-:W-:Y:S01]  /*19510*/  ISETP.GT.U32.AND P2, PT, R2.reuse, R3, PT ;  /* 0x000000030200720c */ /* 0x040fe20003f44070 */
[----:B------:R-:W-:Y:S01]  /*19520*/  @!P4 IMAD.IADD R249, R249, 0x1, -R2 ;  /* 0x00000001f9f9c824 */ /* 0x000fe200078e0a02 */
[----:B------:R-:W-:Y:S01]  /*19530*/  ISETP.GT.U32.AND P4, PT, R2, R251, PT ;  /* 0x000000fb0200720c */ /* 0x000fe20003f84070 */
[----:B------:R-:W-:-:S04]  /*19540*/  IMAD.HI.U32 R10, R9, R6, RZ ;  /* 0x00000006090a7227 */ /* 0x000fc800078e00ff */
[C---:B------:R-:W-:Y:S02]  /*19550*/  VIADD R13, R0.reuse, 0x1 ;  /* 0x00000001000d7836 */ /* 0x040fe40000000000 */
[----:B------:R-:W-:Y:S02]  /*19560*/  IMAD.MOV R10, RZ, RZ, -R10 ;  /* 0x000000ffff0a7224 */ /* 0x000fe400078e0a0a */
[----:B------:R-:W-:Y:S01]  /*19570*/  VIADD R15, R0, 0x3 ;  /* 0x00000003000f7836 */ /* 0x000fe20000000000 */
[----:B------:R-:W-:Y:S01]  /*19580*/  IABS R22, R13 ;  /* 0x0000000d00167213 */ /* 0x000fe20000000000 */
[----:B------:R-:W-:Y:S01]  /*19590*/  @!P2 IMAD.IADD R3, R3, 0x1, -R2 ;  /* 0x000000010303a824 */ /* 0x000fe200078e0a02 */
[C---:B------:R-:W-:Y:S01]  /*195a0*/  ISETP.GT.U32.AND P2, PT, R2.reuse, R250, PT ;  /* 0x000000fa0200720c */ /* 0x040fe20003f44070 */
[C---:B------:R-:W-:Y:S01]  /*195b0*/  IMAD R6, R2.reuse, R10, R6 ;  /* 0x0000000a02067224 */ /* 0x040fe200078e0206 */
[----:B------:R-:W-:Y:S01]  /*195c0*/  IABS R10, R15 ;  /* 0x0000000f000a7213 */ /* 0x000fe20000000000 */
[----:B------:R-:W-:Y:S01]  /*195d0*/  @!P4 IMAD.IADD R251, R251, 0x1, -R2 ;  /* 0x00000001fbfbc824 */ /* 0x000fe200078e0a02 */
[C---:B------:R-:W-:Y:S01]  /*195e0*/  ISETP.GT.U32.AND P4, PT, R2.reuse, R4, PT ;  /* 0x000000040200720c */ /* 0x040fe20003f84070 */
[----:B------:R-:W-:-:S02]  /*195f0*/  IMAD R7, R2, R21, R7 ;  /* 0x0000001502077224 */ /* 0x000fc400078e0207 */
[----:B-1----:R-:W-:Y:S02]  /*19600*/  IMAD.MOV.U32 R0, RZ, RZ, R22 ;  /* 0x000000ffff007224 */ /* 0x002fe400078e0016 */
[----:B------:R-:W-:Y:S01]  /*19610*/  @!P3 IMAD.MOV R247, RZ, RZ, -R247 ;  /* 0x000000fffff7b224 */ /* 0x000fe200078e0af7 */
[----:B------:R-:W-:Y:S01]  /*19620*/  ISETP.GT.U32.AND P3, PT, R2, R251, PT ;  /* 0x000000fb0200720c */ /* 0x000fe20003f64070 */
[----:B------:R-:W-:-:S04]  /*19630*/  IMAD.HI.U32 R22, R9, R10, RZ ;  /* 0x0000000a09167227 */ /* 0x000fc800078e00ff */
[----:B------:R-:W-:Y:S01]  /*19640*/  @!P2 IMAD.IADD R250, R250, 0x1, -R2 ;  /* 0x00000001fafaa824 */ /* 0x000fe200078e0a02 */
[----:B------:R-:W-:Y:S01]  /*19650*/  ISETP.GT.U32.AND P2, PT, R2, R7, PT ;  /* 0x000000070200720c */ /* 0x000fe20003f44070 */
[----:B------:R-:W-:Y:S01]  /*19660*/  IMAD.HI.U32 R21, R9, R11, RZ ;  /* 0x0000000b09157227 */ /* 0x000fe200078e00ff */
[----:B0-----:R-:W-:-:S03]  /*19670*/  SHF.R.U32.HI R252, RZ, 0x6, R252 ;  /* 0x00000006fffc7819 */ /* 0x001fc600000116fc */
[----:B------:R-:W-:Y:S01]  /*19680*/  IMAD R8, R2, R20, R8 ;  /* 0x0000001402087224 */ /* 0x000fe200078e0208 */
[----:B------:R-:W-:Y:S01]  /*19690*/  SGXT.U32 R252, R252, 0x1 ;  /* 0x00000001fcfc781a */ /* 0x000fe20000000000 */
[----:B------:R-:W-:-:S03]  /*196a0*/  IMAD.HI.U32 R20, R9, R0, RZ ;  /* 0x0000000009147227 */ /* 0x000fc600078e00ff */
[----:B------:R-:W-:Y:S01]  /*196b0*/  LOP3.LUT R252, R252, 0x7c, RZ, 0xfc, !PT ;  /* 0x0000007cfcfc7812 */ /* 0x000fe200078efcff */
[----:B------:R-:W-:Y:S02]  /*196c0*/  IMAD.MOV R9, RZ, RZ, -R22 ;  /* 0x000000ffff097224 */ /* 0x000fe400078e0a16 */
[----:B------:R-:W-:Y:S02]  /*196d0*/  IMAD.MOV R21, RZ, RZ, -R21 ;  /* 0x000000ffff157224 */ /* 0x000fe400078e0a15 */
[----:B------:R-:W-:Y:S01]  /*196e0*/  @!P0 IMAD.MOV R249, RZ, RZ, -R249 ;  /* 0x000000fffff98224 */ /* 0x000fe200078e0af9 */
[C---:B------:R-:W-:Y:S01]  /*196f0*/  ISETP.GT.U32.AND P0, PT, R2.reuse, R6, PT ;  /* 0x000000060200720c */ /* 0x040fe20003f04070 */
[C---:B------:R-:W-:Y:S02]  /*19700*/  IMAD R9, R2.reuse, R9, R10 ;  /* 0x0000000902097224 */ /* 0x040fe400078e020a */
[----:B------:R-:W-:Y:S01]  /*19710*/  @!P1 IMAD.MOV R248, RZ, RZ, -R248 ;  /* 0x000000fffff89224 */ /* 0x000fe200078e0af8 */
[C---:B------:R-:W-:Y:S01]  /*19720*/  ISETP.GT.U32.AND P1, PT, R2.reuse, R3, PT ;  /* 0x000000030200720c */ /* 0x040fe20003f24070 */
[----:B------:R-:W-:-:S02]  /*19730*/  IMAD R10, R2, R21, R11 ;  /* 0x00000015020a7224 */ /* 0x000fc400078e020b */
[----:B------:R-:W-:Y:S02]  /*19740*/  IMAD.MOV R11, RZ, RZ, -R20 ;  /* 0x000000ffff0b7224 */ /* 0x000fe400078e0a14 */
[--C-:B------:R-:W-:Y:S02]  /*19750*/  @!P4 IMAD.IADD R4, R4, 0x1, -R2.reuse ;  /* 0x000000010404c824 */ /* 0x100fe400078e0a02 */
[--C-:B------:R-:W-:Y:S01]  /*19760*/  @!P3 IMAD.IADD R251, R251, 0x1, -R2.reuse ;  /* 0x00000001fbfbb824 */ /* 0x100fe200078e0a02 */
[----:B------:R-:W-:Y:S01]  /*19770*/  ISETP.GT.U32.AND P3, PT, R2, R8, PT ;  /* 0x000000080200720c */ /* 0x000fe20003f64070 */
[----:B------:R-:W-:Y:S01]  /*19780*/  @!P2 IMAD.IADD R7, R7, 0x1, -R2 ;  /* 0x000000010707a824 */ /* 0x000fe200078e0a02 */
[----:B------:R-:W-:Y:S01]  /*19790*/  ISETP.GE.AND P2, PT, R12, RZ, PT ;  /* 0x000000ff0c00720c */ /* 0x000fe20003f46270 */
[C---:B------:R-:W-:Y:S01]  /*197a0*/  IMAD R11, R2.reuse, R11, R0 ;  /* 0x0000000b020b7224 */ /* 0x040fe200078e0200 */
[----:B------:R-:W-:Y:S01]  /*197b0*/  ISETP.GT.U32.AND P4, PT, R2, R4, PT ;  /* 0x000000040200720c */ /* 0x000fe20003f84070 */
[----:B------:R-:W-:-:S02]  /*197c0*/  IMAD R12, R252, UR41, RZ ;  /* 0x00000029fc0c7c24 */ /* 0x000fc4000f8e02ff */
[----:B------:R-:W-:Y:S02]  /*197d0*/  IMAD R0, RZ, RZ, -UR41 ;  /* 0x80000029ff007e24 */ /* 0x000fe4000f8e02ff */
[----:B------:R-:W-:Y:S01]  /*197e0*/  @!P0 IMAD.IADD R6, R6, 0x1, -R2 ;  /* 0x0000000106068824 */ /* 0x000fe200078e0a02 */
[----:B------:R-:W-:Y:S01]  /*197f0*/  ISETP.GT.U32.AND P0, PT, R2, R10, PT ;  /* 0x0000000a0200720c */ /* 0x000fe20003f04070 */
[----:B------:R-:W-:Y:S02]  /*19800*/  IMAD R12, R0, 0x2, R12 ;  /* 0x00000002000c7824 */ /* 0x000fe400078e020c */
[--C-:B------:R-:W-:Y:S01]  /*19810*/  @!P1 IMAD.IADD R3, R3, 0x1, -R2.reuse ;  /* 0x0000000103039824 */ /* 0x100fe200078e0a02 */
[----:B------:R-:W-:Y:S01]  /*19820*/  ISETP.GT.U32.AND P1, PT, R2, R9, PT ;  /* 0x000000090200720c */ /* 0x000fe20003f24070 */
[--C-:B------:R-:W-:Y:S01]  /*19830*/  @!P3 IMAD.IADD R8, R8, 0x1, -R2.reuse ;  /* 0x000000010808b824 */ /* 0x100fe200078e0a02 */
[----:B------:R0:W-:Y:S01]  /*19840*/  STL [R1+0xa4c], R12 ;  /* 0x000a4c0c01007387 */ /* 0x0001e20000100800 */
[----:B------:R-:W-:Y:S01]  /*19850*/  ISETP.GT.U32.AND P3, PT, R2, R11, PT ;  /* 0x0000000b0200720c */ /* 0x000fe20003f64070 */
[----:B------:R-:W-:Y:S01]  /*19860*/  @!P4 IMAD.IADD R4, R4, 0x1, -R2 ;  /* 0x000000010404c824 */ /* 0x000fe200078e0a02 */
[----:B------:R-:W-:Y:S01]  /*19870*/  ISETP.GE.AND P4, PT, R19, RZ, PT ;  /* 0x000000ff1300720c */ /* 0x000fe20003f86270 */
[----:B------:R-:W-:Y:S01]  /*19880*/  @!P5 IMAD.MOV R251, RZ, RZ, -R251 ;  /* 0x000000fffffbd224 */ /* 0x000fe200078e0afb */
[C---:B------:R-:W-:Y:S01]  /*19890*/  ISETP.GT.U32.AND P5, PT, R2.reuse, R7, PT ;  /* 0x000000070200720c */ /* 0x040fe20003fa4070 */
[----:B------:R-:W-:Y:S01]  /*198a0*/  @!P6 IMAD.MOV R250, RZ, RZ, -R250 ;  /* 0x000000fffffae224 */ /* 0x000fe200078e0afa */
[----:B------:R-:W-:Y:S01]  /*198b0*/  ISETP.GT.U32.AND P6, PT, R2, R8, PT ;  /* 0x000000080200720c */ /* 0x000fe20003fc4070 */
[----:B------:R-:W-:Y:S01]  /*198c0*/  @!P0 IMAD.IADD R10, R10, 0x1, -R2 ;  /* 0x000000010a0a8824 */ /* 0x000fe200078e0a02 */
[----:B------:R-:W-:Y:S01]  /*198d0*/  ISETP.GT.U32.AND P0, PT, R2, R6, PT ;  /* 0x000000060200720c */ /* 0x000fe20003f04070 */
[----:B0-----:R-:W-:-:S02]  /*198e0*/  IMAD R12, R0, 0x2, R12 ;  /* 0x00000002000c7824 */ /* 0x001fc400078e020c */
[--C-:B------:R-:W-:Y:S01]  /*198f0*/  @!P1 IMAD.IADD R9, R9, 0x1, -R2.reuse ;  /* 0x0000000109099824 */ /* 0x100fe200078e0a02 */
[----:B------:R-:W-:Y:S01]  /*19900*/  ISETP.GE.AND P1, PT, R18, RZ, PT ;  /* 0x000000ff1200720c */ /* 0x000fe20003f26270 */
[--C-:B------:R-:W-:Y:S01]  /*19910*/  @!P3 IMAD.IADD R11, R11, 0x1, -R2.reuse ;  /* 0x000000010b0bb824 */ /* 0x100fe200078e0a02 */
[----:B------:R0:W-:Y:S01]  /*19920*/  STL [R1+0xa54], R12 ;  /* 0x000a540c01007387 */ /* 0x0001e20000100800 */
[----:B------:R-:W-:Y:S01]  /*19930*/  @!P4 IMAD.MOV R3, RZ, RZ, -R3 ;  /* 0x000000ffff03c224 */ /* 0x000fe200078e0a03 */
[C---:B------:R-:W-:Y:S01]  /*19940*/  ISETP.GT.U32.AND P3, PT, R2.reuse, R9, PT ;  /* 0x000000090200720c */ /* 0x040fe20003f64070 */
[--C-:B------:R-:W-:Y:S01]  /*19950*/  @!P5 IMAD.IADD R7, R7, 0x1, -R2.reuse ;  /* 0x000000010707d824 */ /* 0x100fe200078e0a02 */
[----:B------:R-:W-:Y:S01]  /*19960*/  ISETP.GT.U32.AND P4, PT, R2, R10, PT ;  /* 0x0000000a0200720c */ /* 0x000fe20003f84070 */
[--C-:B------:R-:W-:Y:S01]  /*19970*/  @!P6 IMAD.IADD R8, R8, 0x1, -R2.reuse ;  /* 0x000000010808e824 */ /* 0x100fe200078e0a02 */
[----:B------:R-:W-:Y:S01]  /*19980*/  ISETP.GE.AND P5, PT, R16, RZ, PT ;  /* 0x000000ff1000720c */ /* 0x000fe20003fa6270 */
[----:B------:R-:W-:Y:S01]  /*19990*/  @!P0 IMAD.IADD R6, R6, 0x1, -R2 ;  /* 0x0000000106068824 */ /* 0x000fe200078e0a02 */
[----:B------:R-:W-:Y:S01]  /*199a0*/  ISETP.GE.AND P0, PT, R17, RZ, PT ;  /* 0x000000ff1100720c */ /* 0x000fe20003f06270 */
[----:B------:R-:W-:Y:S01]  /*199b0*/  @!P2 IMAD.MOV R4, RZ, RZ, -R4 ;  /* 0x000000ffff04a224 */ /* 0x000fe200078e0a04 */
[----:B------:R-:W-:Y:S01]  /*199c0*/  ISETP.GE.AND P6, PT, R15, RZ, PT ;  /* 0x000000ff0f00720c */ /* 0x000fe20003fc6270 */
[----:B0-----:R-:W-:Y:S01]  /*199d0*/  IMAD R12, R0, 0x2, R12 ;  /* 0x00000002000c7824 */ /* 0x001fe200078e020c */
[----:B------:R-:W-:-:S03]  /*199e0*/  ISETP.GT.U32.AND P2, PT, R2, R11, PT ;  /* 0x0000000b0200720c */ /* 0x000fc60003f44070 */
[--C-:B------:R-:W-:Y:S01]  /*199f0*/  @!P3 IMAD.IADD R9, R9, 0x1, -R2.reuse ;  /* 0x000000010909b824 */ /* 0x100fe200078e0a02 */
[----:B------:R0:W-:Y:S01]  /*19a00*/  STL [R1+0xa20], R12 ;  /* 0x000a200c01007387 */ /* 0x0001e20000100800 */
[----:B------:R-:W-:Y:S01]  /*19a10*/  ISETP.GE.AND P3, PT, R14, RZ, PT ;  /* 0x000000ff0e00720c */ /* 0x000fe20003f66270 */
[----:B------:R-:W-:Y:S01]  /*19a20*/  @!P4 IMAD.IADD R10, R10, 0x1, -R2 ;  /* 0x000000010a0ac824 */ /* 0x000fe200078e0a02 */
[----:B------:R-:W-:Y:S01]  /*19a30*/  ISETP.GE.AND P4, PT, R13, RZ, PT ;  /* 0x000000ff0d00720c */ /* 0x000fe20003f86270 */
[----:B0-----:R-:W-:-:S04]  /*19a40*/  IMAD R12, R0, 0x2, R12 ;  /* 0x00000002000c7824 */ /* 0x001fc800078e020c */
[C---:B------:R-:W-:Y:S01]  /*19a50*/  IMAD R22, R0.reuse, 0x2, R12 ;  /* 0x0000000200167824 */ /* 0x040fe200078e020c */
[----:B------:R0:W-:Y:S04]  /*19a60*/  STL [R1+0xa1c], R12 ;  /* 0x000a1c0c01007387 */ /* 0x0001e80000100800 */
[----:B------:R-:W2:Y:S04]  /*19a70*/  LDL.LU R21, [R1+0x28] ;  /* 0x0000280001157983 */ /* 0x000ea80000300800 */
[----:B------:R-:W3:Y:S04]  /*19a80*/  LDL.LU R20, [R1+0x24] ;  /* 0x0000240001147983 */ /* 0x000ee80000300800 */
[----:B------:R-:W4:Y:S04]  /*19a90*/  LDL.LU R19, [R1+0x20] ;  /* 0x0000200001137983 */ /* 0x000f280000300800 */
[----:B------:R1:W-:Y:S04]  /*19aa0*/  STL [R1+0xa24], R22 ;  /* 0x000a241601007387 */ /* 0x0003e80000100800 */
[----:B------:R-:W4:Y:S04]  /*19ab0*/  LDL.LU R18, [R1+0x1c] ;  /* 0x00001c0001127983 */ /* 0x000f280000300800 */
[----:B------:R-:W4:Y:S04]  /*19ac0*/  LDL.LU R17, [R1+0x18] ;  /* 0x0000180001117983 */ /* 0x000f280000300800 */
[----:B------:R-:W4:Y:S04]  /*19ad0*/  LDL.LU R16, [R1+0x14] ;  /* 0x0000140001107983 */ /* 0x000f280000300800 */
[----:B------:R-:W4:Y:S04]  /*19ae0*/  LDL.LU R15, [R1+0x10] ;  /* 0x00001000010f7983 */ /* 0x000f280000300800 */
[----:B------:R-:W4:Y:S04]  /*19af0*/  LDL.LU R14, [R1+0xc] ;  /* 0x00000c00010e7983 */ /* 0x000f280000300800 */
[----:B------:R-:W4:Y:S04]  /*19b00*/  LDL.LU R13, [R1+0x8] ;  /* 0x00000800010d7983 */ /* 0x000f280000300800 */
[----:B0-----:R-:W4:Y:S04]  /*19b10*/  LDL.LU R12, [R1+0x4] ;  /* 0x00000400010c7983 */ /* 0x001f280000300800 */
[----:B------:R-:W4:Y:S01]  /*19b20*/  LDL.LU R252, [R1] ;  /* 0x0000000001fc7983 */ /* 0x000f220000300800 */
[----:B-1----:R-:W-:-:S02]  /*19b30*/  IMAD R22, R0, 0x2, R22 ;  /* 0x0000000200167824 */ /* 0x002fc400078e0216 */
[----:B------:R-:W-:Y:S01]  /*19b40*/  @!P2 IMAD.IADD R11, R11, 0x1, -R2 ;  /* 0x000000010b0ba824 */ /* 0x000fe200078e0a02 */
[----:B------:R-:W-:Y:S01]  /*19b50*/  ISETP.NE.AND P2, PT, R5, RZ, PT ;  /* 0x000000ff0500720c */ /* 0x000fe20003f45270 */
[----:B------:R-:W0:Y:S01]  /*19b60*/  S2R R2, SR_TID.X ;  /* 0x0000000000027919 */ /* 0x000e220000002100 */
[----:B------:R-:W-:Y:S01]  /*19b70*/  LOP3.LUT R5, RZ, R5, RZ, 0x33, !PT ;  /* 0x00000005ff057212 */ /* 0x000fe200078e33ff */
[----:B------:R1:W-:Y:S02]  /*19b80*/  STL [R1+0xa28], R22 ;  /* 0x000a281601007387 */ /* 0x0003e40000100800 */
[----:B-1----:R-:W-:-:S05]  /*19b90*/  IMAD R22, R0, 0x4, R22 ;  /* 0x0000000400167824 */ /* 0x002fca00078e0216 */
[----:B------:R1:W-:Y:S04]  /*19ba0*/  STL [R1+0xa84], R22 ;  /* 0x000a841601007387 */ /* 0x0003e80000100800 */
[----:B-1----:R-:W4:Y:S01]  /*19bb0*/  LDL.LU R22, [R1+0x19d0] ;  /* 0x0019d00001167983 */ /* 0x002f220000300800 */
[----:B0-----:R-:W-:Y:S01]  /*19bc0*/  LOP3.LUT R2, R2, 0x7f, RZ, 0xc0, !PT ;  /* 0x0000007f02027812 */ /* 0x001fe200078ec0ff */
[----:B------:R-:W-:-:S04]  /*19bd0*/  @!P0 IMAD.MOV R7, RZ, RZ, -R7 ;  /* 0x000000ffff078224 */ /* 0x000fc800078e0a07 */
[----:B------:R-:W-:Y:S01]  /*19be0*/  IMAD R2, R2, UR42, RZ ;  /* 0x0000002a02027c24 */ /* 0x000fe2000f8e02ff */
[C---:B--2---:R-:W-:Y:S02]  /*19bf0*/  SEL R21, R5.reuse, R21, !P2 ;  /* 0x0000001505157207 */ /* 0x044fe40005000000 */
[----:B---3--:R-:W-:-:S03]  /*19c00*/  SEL R20, R5, R20, !P2 ;  /* 0x0000001405147207 */ /* 0x008fc60005000000 */
[----:B------:R0:W-:Y:S01]  /*19c10*/  STL [R1+0x670], R21 ;  /* 0x0006701501007387 */ /* 0x0001e20000100800 */
[----:B----4-:R-:W-:-:S03]  /*19c20*/  SEL R19, R5, R19, !P2 ;  /* 0x0000001305137207 */ /* 0x010fc60005000000 */
[----:B0-----:R-:W2:Y:S01]  /*19c30*/  LDL.LU R21, [R1+0x19cc] ;  /* 0x0019cc0001157983 */ /* 0x001ea20000300800 */
[----:B------:R-:W-:-:S03]  /*19c40*/  SEL R18, R5, R18, !P2 ;  /* 0x0000001205127207 */ /* 0x000fc60005000000 */
[----:B------:R0:W-:Y:S01]  /*19c50*/  STL [R1+0x66c], R20 ;  /* 0x00066c1401007387 */ /* 0x0001e20000100800 */
[C---:B------:R-:W-:Y:S02]  /*19c60*/  SEL R17, R5.reuse, R17, !P2 ;  /* 0x0000001105117207 */ /* 0x040fe40005000000 */
[C---:B------:R-:W-:Y:S01]  /*19c70*/  SEL R16, R5.reuse, R16, !P2 ;  /* 0x0000001005107207 */ /* 0x040fe20005000000 */
[----:B0-----:R-:W3:Y:S01]  /*19c80*/  LDL.LU R20, [R1+0x19c8] ;  /* 0x0019c80001147983 */ /* 0x001ee20000300800 */
[----:B------:R-:W-:-:S03]  /*19c90*/  SEL R15, R5, R15, !P2 ;  /* 0x0000000f050f7207 */ /* 0x000fc60005000000 */
[----:B------:R0:W-:Y:S01]  /*19ca0*/  STL [R1+0x668], R19 ;  /* 0x0006681301007387 */ /* 0x0001e20000100800 */
[C---:B------:R-:W-:Y:S02]  /*19cb0*/  SEL R14, R5.reuse, R14, !P2 ;  /* 0x0000000e050e7207 */ /* 0x040fe40005000000 */
[C---:B------:R-:W-:Y:S01]  /*19cc0*/  SEL R13, R5.reuse, R13, !P2 ;  /* 0x0000000d050d7207 */ /* 0x040fe20005000000 */
[----:B0-----:R-:W4:Y:S04]  /*19cd0*/  LDL.LU R19, [R1+0x19c4] ;  /* 0x0019c40001137983 */ /* 0x001f280000300800 */
[----:B------:R0:W-:Y:S01]  /*19ce0*/  STL [R1+0x664], R18 ;  /* 0x0006641201007387 */ /* 0x0001e20000100800 */
[----:B------:R-:W-:-:S03]  /*19cf0*/  SEL R12, R5, R12, !P2 ;  /* 0x0000000c050c7207 */ /* 0x000fc60005000000 */
[----:B0-----:R-:W2:Y:S04]  /*19d00*/  LDL.LU R18, [R1+0x19c0] ;  /* 0x0019c00001127983 */ /* 0x001ea80000300800 */
[----:B------:R0:W-:Y:S01]  /*19d10*/  STL [R1+0x64c], R17 ;  /* 0x00064c1101007387 */ /* 0x0001e20000100800 */
[----:B------:R-:W-:-:S03]  /*19d20*/  SEL R252, R5, R252, !P2 ;  /* 0x000000fc05fc7207 */ /* 0x000fc60005000000 */
[----:B0-----:R-:W3:Y:S04]  /*19d30*/  LDL.LU R17, [R1+0x19bc] ;  /* 0x0019bc0001117983 */ /* 0x001ee80000300800 */
[----:B------:R0:W-:Y:S04]  /*19d40*/  STL [R1+0x648], R16 ;  /* 0x0006481001007387 */ /* 0x0001e80000100800 */
[----:B0-----:R-:W4:Y:S04]  /*19d50*/  LDL.LU R16, [R1+0x19b8] ;  /* 0x0019b80001107983 */ /* 0x001f280000300800 */
[----:B------:R0:W-:Y:S04]  /*19d60*/  STL [R1+0x644], R15 ;  /* 0x0006440f01007387 */ /* 0x0001e80000100800 */
[----:B0-----:R-:W2:Y:S04]  /*19d70*/  LDL.LU R15, [R1+0x19b4] ;  /* 0x0019b400010f7983 */ /* 0x001ea80000300800 */
[----:B------:R0:W-:Y:S04]  /*19d80*/  STL [R1+0x640], R14 ;  /* 0x0006400e01007387 */ /* 0x0001e80000100800 */
[----:B0-----:R-:W3:Y:S04]  /*19d90*/  LDL.LU R14, [R1+0x19b0] ;  /* 0x0019b000010e7983 */ /* 0x001ee80000300800 */
[----:B------:R0:W-:Y:S04]  /*19da0*/  STL [R1+0x63c], R13 ;  /* 0x00063c0d01007387 */ /* 0x0001e80000100800 */
[----:B0-----:R-:W4:Y:S04]  /*19db0*/  LDL.LU R13, [R1+0x19ac] ;  /* 0x0019ac00010d7983 */ /* 0x001f280000300800 */
[----:B------:R0:W-:Y:S04]  /*19dc0*/  STL [R1+0x638], R12 ;  /* 0x0006380c01007387 */ /* 0x0001e80000100800 */
[----:B0-----:R-:W2:Y:S04]  /*19dd0*/  LDL.LU R12, [R1+0x19a8] ;  /* 0x0019a800010c7983 */ /* 0x001ea80000300800 */
[----:B------:R0:W-:Y:S04]  /*19de0*/  STL [R1+0x634], R252 ;  /* 0x000634fc01007387 */ /* 0x0001e80000100800 */
[----:B0-----:R-:W3:Y:S01]  /*19df0*/  LDL.LU R252, [R1+0x19a4] ;  /* 0x0019a40001fc7983 */ /* 0x001ee20000300800 */
[----:B--2---:R-:W-:-:S02]  /*19e00*/  SEL R12, R5, R12, !P2 ;  /* 0x0000000c050c7207 */ /* 0x004fc40005000000 */
[----:B---3--:R-:W-:-:S05]  /*19e10*/  SEL R252, R5, R252, !P2 ;  /* 0x000000fc05fc7207 */ /* 0x008fca0005000000 */
[----:B------:R4:W-:Y:S04]  /*19e20*/  STL [R1+0x630], R252 ;  /* 0x000630fc01007387 */ /* 0x0009e80000100800 */
[----:B------:R0:W-:Y:S01]  /*19e30*/  STL [R1+0x62c], R12 ;  /* 0x00062c0c01007387 */ /* 0x0001e20000100800 */
[C---:B----4-:R-:W-:Y:S02]  /*19e40*/  SEL R252, R5.reuse, R13, !P2 ;  /* 0x0000000d05fc7207 */ /* 0x050fe40005000000 */
[C---:B------:R-:W-:Y:S02]  /*19e50*/  SEL R13, R5.reuse, R15, !P2 ;  /* 0x0000000f050d7207 */ /* 0x040fe40005000000 */
[C---:B0-----:R-:W-:Y:S02]  /*19e60*/  SEL R12, R5.reuse, R14, !P2 ;  /* 0x0000000e050c7207 */ /* 0x041fe40005000000 */
[C---:B------:R-:W-:Y:S01]  /*19e70*/  SEL R14, R5.reuse, R16, !P2 ;  /* 0x00000010050e7207 */ /* 0x040fe20005000000 */
[----:B------:R-:W-:Y:S04]  /*19e80*/  STL [R1+0x624], R252 ;  /* 0x000624fc01007387 */ /* 0x000fe80000100800 */
[----:B------:R0:W-:Y:S04]  /*19e90*/  STL [R1+0x61c], R12 ;  /* 0x00061c0c01007387 */ /* 0x0001e80000100800 */
[----:B------:R1:W-:Y:S04]  /*19ea0*/  STL [R1+0x618], R13 ;  /* 0x0006180d01007387 */ /* 0x0003e80000100800 */
[----:B------:R2:W-:Y:S01]  /*19eb0*/  STL [R1+0x614], R14 ;  /* 0x0006140e01007387 */ /* 0x0005e20000100800 */
[----:B0-----:R-:W-:-:S02]  /*19ec0*/  SEL R12, R5, R17, !P2 ;  /* 0x00000011050c7207 */ /* 0x001fc40005000000 */
[----:B-1----:R-:W-:-:S03]  /*19ed0*/  SEL R13, R5, R18, !P2 ;  /* 0x00000012050d7207 */ /* 0x002fc60005000000 */
[----:B------:R0:W-:Y:S01]  /*19ee0*/  STL [R1+0x610], R12 ;  /* 0x0006100c01007387 */ /* 0x0001e20000100800 */
[----:B--2---:R-:W-:-:S03]  /*19ef0*/  SEL R14, R5, R19, !P2 ;  /* 0x00000013050e7207 */ /* 0x004fc60005000000 */
[----:B------:R1:W-:Y:S04]  /*19f00*/  STL [R1+0x608], R13 ;  /* 0x0006080d01007387 */ /* 0x0003e80000100800 */
[----:B------:R2:W-:Y:S01]  /*19f10*/  STL [R1+0x604], R14 ;  /* 0x0006040e01007387 */ /* 0x0005e20000100800 */
[C---:B0-----:R-:W-:Y:S02]  /*19f20*/  SEL R12, R5.reuse, R20, !P2 ;  /* 0x00000014050c7207 */ /* 0x041fe40005000000 */
        /* <DEDUP_REMOVED lines=286> */
[----:B------:R-:W-:Y:S01]  /*1b110*/  STL [R1+0x250], R14 ;  /* 0x0002500e01007387 */ /* 0x000fe20000100800 */
[----:B0-----:R-:W-:-:S03]  /*1b120*/  SEL R12, R5, R164, !P2 ;  /* 0x000000a4050c7207 */ /* 0x001fc60005000000 */
[----:B------:R-:W2:Y:S01]  /*1b130*/  LDL.LU R252, [R1+0x150] ;  /* 0x0001500001fc7983 */ /* 0x000ea20000300800 */
[----:B-1----:R-:W-:-:S03]  /*1b140*/  SEL R13, R5, R165, !P2 ;  /* 0x000000a5050d7207 */ /* 0x002fc60005000000 */
[----:B------:R0:W-:Y:S04]  /*1b150*/  STL [R1+0x238], R12 ;  /* 0x0002380c01007387 */ /* 0x0001e80000100800 */
[----:B------:R1:W-:Y:S04]  /*1b160*/  STL [R1+0x230], R13 ;  /* 0x0002300d01007387 */ /* 0x0003e80000100800 */
[----:B------:R-:W3:Y:S01]  /*1b170*/  LDL.LU R18, [R1+0x154] ;  /* 0x0001540001127983 */ /* 0x000ee20000300800 */
[C---:B0-----:R-:W-:Y:S02]  /*1b180*/  SEL R12, R5.reuse, R166, !P2 ;  /* 0x000000a6050c7207 */ /* 0x041fe40005000000 */
[----:B-1----:R-:W-:-:S03]  /*1b190*/  SEL R13, R5, R167, !P2 ;  /* 0x000000a7050d7207 */ /* 0x002fc60005000000 */
[----:B------:R0:W-:Y:S04]  /*1b1a0*/  STL [R1+0x228], R12 ;  /* 0x0002280c01007387 */ /* 0x0001e80000100800 */
[----:B------:R-:W4:Y:S01]  /*1b1b0*/  LDL.LU R14, [R1+0x158] ;  /* 0x00015800010e7983 */ /* 0x000f220000300800 */
[----:B0-----:R-:W-:-:S03]  /*1b1c0*/  SEL R12, R5, R168, !P2 ;  /* 0x000000a8050c7207 */ /* 0x001fc60005000000 */
[----:B------:R-:W-:Y:S01]  /*1b1d0*/  STL [R1+0x220], R13 ;  /* 0x0002200d01007387 */ /* 0x000fe20000100800 */
[----:B------:R-:W-:-:S03]  /*1b1e0*/  SEL R15, R5, R169, !P2 ;  /* 0x000000a9050f7207 */ /* 0x000fc60005000000 */
[----:B------:R0:W-:Y:S04]  /*1b1f0*/  STL [R1+0x218], R12 ;  /* 0x0002180c01007387 */ /* 0x0001e80000100800 */
[----:B0-----:R-:W4:Y:S01]  /*1b200*/  LDL.LU R12, [R1+0x168] ;  /* 0x00016800010c7983 */ /* 0x001f220000300800 */
[----:B------:R-:W-:-:S03]  /*1b210*/  SEL R13, R5, R170, !P2 ;  /* 0x000000aa050d7207 */ /* 0x000fc60005000000 */
[----:B------:R-:W-:Y:S04]  /*1b220*/  STL [R1+0x20c], R15 ;  /* 0x00020c0f01007387 */ /* 0x000fe80000100800 */
[----:B------:R-:W4:Y:S04]  /*1b230*/  LDL.LU R33, [R1+0x188] ;  /* 0x0001880001217983 */ /* 0x000f280000300800 */
[----:B------:R-:W4:Y:S04]  /*1b240*/  LDL.LU R32, [R1+0x1b4] ;  /* 0x0001b40001207983 */ /* 0x000f280000300800 */
[----:B------:R0:W-:Y:S04]  /*1b250*/  STL [R1+0x208], R13 ;  /* 0x0002080d01007387 */ /* 0x0001e80000100800 */
[----:B------:R-:W4:Y:S04]  /*1b260*/  LDL.LU R17, [R1+0x194] ;  /* 0x0001940001117983 */ /* 0x000f280000300800 */
[----:B------:R-:W4:Y:S01]  /*1b270*/  LDL.LU R31, [R1+0x198] ;  /* 0x00019800011f7983 */ /* 0x000f220000300800 */
[----:B0-----:R-:W-:-:S03]  /*1b280*/  SEL R13, R5, R171, !P2 ;  /* 0x000000ab050d7207 */ /* 0x001fc60005000000 */
[----:B------:R-:W4:Y:S04]  /*1b290*/  LDL.LU R30, [R1+0x1b0] ;  /* 0x0001b000011e7983 */ /* 0x000f280000300800 */
[----:B------:R0:W-:Y:S04]  /*1b2a0*/  STL [R1+0x204], R13 ;  /* 0x0002040d01007387 */ /* 0x0001e80000100800 */
[----:B------:R-:W4:Y:S04]  /*1b2b0*/  LDL.LU R16, [R1+0x1ac] ;  /* 0x0001ac0001107983 */ /* 0x000f280000300800 */
[----:B------:R-:W4:Y:S04]  /*1b2c0*/  LDL.LU R29, [R1+0x1a8] ;  /* 0x0001a800011d7983 */ /* 0x000f280000300800 */
[----:B------:R-:W4:Y:S01]  /*1b2d0*/  LDL.LU R15, [R1+0x1a0] ;  /* 0x0001a000010f7983 */ /* 0x000f220000300800 */
[----:B0-----:R-:W-:-:S05]  /*1b2e0*/  SEL R13, R5, R172, !P2 ;  /* 0x000000ac050d7207 */ /* 0x001fca0005000000 */
[----:B------:R0:W-:Y:S04]  /*1b2f0*/  STL [R1+0x1f4], R13 ;  /* 0x0001f40d01007387 */ /* 0x0001e80000100800 */
[----:B------:R-:W4:Y:S04]  /*1b300*/  LDL.LU R28, [R1+0x1a4] ;  /* 0x0001a400011c7983 */ /* 0x000f280000300800 */
[----:B0-----:R-:W4:Y:S01]  /*1b310*/  LDL.LU R13, [R1+0x19c] ;  /* 0x00019c00010d7983 */ /* 0x001f220000300800 */
[----:B------:R-:W-:-:S05]  /*1b320*/  SEL R19, R5, R173, !P2 ;  /* 0x000000ad05137207 */ /* 0x000fca0005000000 */
[----:B------:R0:W-:Y:S04]  /*1b330*/  STL [R1+0x1f0], R19 ;  /* 0x0001f01301007387 */ /* 0x0001e80000100800 */
[----:B------:R-:W4:Y:S04]  /*1b340*/  LDL.LU R27, [R1+0x190] ;  /* 0x00019000011b7983 */ /* 0x000f280000300800 */
[----:B------:R-:W4:Y:S01]  /*1b350*/  LDL.LU R26, [R1+0x18c] ;  /* 0x00018c00011a7983 */ /* 0x000f220000300800 */
[----:B0-----:R-:W-:-:S05]  /*1b360*/  SEL R19, R5, R174, !P2 ;  /* 0x000000ae05137207 */ /* 0x001fca0005000000 */
[----:B------:R0:W-:Y:S04]  /*1b370*/  STL [R1+0x1ec], R19 ;  /* 0x0001ec1301007387 */ /* 0x0001e80000100800 */
[----:B------:R-:W4:Y:S04]  /*1b380*/  LDL.LU R25, [R1+0x16c] ;  /* 0x00016c0001197983 */ /* 0x000f280000300800 */
[----:B------:R-:W4:Y:S04]  /*1b390*/  LDL.LU R24, [R1+0x170] ;  /* 0x0001700001187983 */ /* 0x000f280000300800 */
[----:B------:R-:W4:Y:S04]  /*1b3a0*/  LDL.LU R23, [R1+0x17c] ;  /* 0x00017c0001177983 */ /* 0x000f280000300800 */
[----:B------:R-:W4:Y:S04]  /*1b3b0*/  LDL.LU R22, [R1+0x180] ;  /* 0x0001800001167983 */ /* 0x000f280000300800 */
[----:B------:R-:W4:Y:S04]  /*1b3c0*/  LDL.LU R21, [R1+0x184] ;  /* 0x0001840001157983 */ /* 0x000f280000300800 */
[----:B0-----:R-:W4:Y:S01]  /*1b3d0*/  LDL.LU R19, [R1+0x174] ;  /* 0x0001740001137983 */ /* 0x001f220000300800 */
[----:B--2---:R-:W-:-:S03]  /*1b3e0*/  SEL R20, R5, R252, !P2 ;  /* 0x000000fc05147207 */ /* 0x004fc60005000000 */
[----:B------:R-:W2:Y:S04]  /*1b3f0*/  LDL.LU R252, [R1+0x178] ;  /* 0x0001780001fc7983 */ /* 0x000ea80000300800 */
[----:B------:R0:W-:Y:S01]  /*1b400*/  STL [R1+0x1e8], R20 ;  /* 0x0001e81401007387 */ /* 0x0001e20000100800 */
[----:B---3--:R-:W-:-:S03]  /*1b410*/  SEL R34, R5, R18, !P2 ;  /* 0x0000001205227207 */ /* 0x008fc60005000000 */
[----:B0-----:R-:W3:Y:S04]  /*1b420*/  LDL.LU R20, [R1+0x164] ;  /* 0x0001640001147983 */ /* 0x001ee80000300800 */
[----:B------:R-:W3:Y:S04]  /*1b430*/  LDL.LU R18, [R1+0x160] ;  /* 0x0001600001127983 */ /* 0x000ee80000300800 */
[----:B------:R4:W-:Y:S02]  /*1b440*/  STL [R1+0x1d8], R34 ;  /* 0x0001d82201007387 */ /* 0x0009e40000100800 */
[----:B----4-:R-:W-:-:S02]  /*1b450*/  SEL R34, R5, R14, !P2 ;  /* 0x0000000e05227207 */ /* 0x010fc40005000000 */
[----:B------:R-:W4:Y:S04]  /*1b460*/  LDL.LU R14, [R1+0x15c] ;  /* 0x00015c00010e7983 */ /* 0x000f280000300800 */
[----:B------:R0:W-:Y:S01]  /*1b470*/  STL [R1+0x1d0], R34 ;  /* 0x0001d02201007387 */ /* 0x0001e20000100800 */
[----:B------:R-:W-:-:S03]  /*1b480*/  SEL R35, R5, R12, !P2 ;  /* 0x0000000c05237207 */ /* 0x000fc60005000000 */
[----:B------:R-:W4:Y:S01]  /*1b490*/  LDL.LU R12, [R1+0x14c] ;  /* 0x00014c00010c7983 */ /* 0x000f220000300800 */
[----:B0-----:R-:W-:-:S03]  /*1b4a0*/  SEL R34, R5, R33, !P2 ;  /* 0x0000002105227207 */ /* 0x001fc60005000000 */
[----:B------:R-:W-:Y:S01]  /*1b4b0*/  STL [R1+0x1cc], R35 ;  /* 0x0001cc2301007387 */ /* 0x000fe20000100800 */
[----:B------:R-:W-:-:S03]  /*1b4c0*/  SEL R32, R5, R32, !P2 ;  /* 0x0000002005207207 */ /* 0x000fc60005000000 */
[----:B------:R-:W-:Y:S01]  /*1b4d0*/  STL [R1+0x1c8], R34 ;  /* 0x0001c82201007387 */ /* 0x000fe20000100800 */
[----:B------:R-:W-:-:S03]  /*1b4e0*/  SEL R33, R5, R17, !P2 ;  /* 0x0000001105217207 */ /* 0x000fc60005000000 */
[----:B------:R-:W4:Y:S04]  /*1b4f0*/  LDL.LU R17, [R1+0x148] ;  /* 0x0001480001117983 */ /* 0x000f280000300800 */
[----:B------:R0:W-:Y:S01]  /*1b500*/  STL [R1+0x1c4], R32 ;  /* 0x0001c42001007387 */ /* 0x0001e20000100800 */
[----:B------:R-:W-:-:S03]  /*1b510*/  SEL R30, R5, R30, !P2 ;  /* 0x0000001e051e7207 */ /* 0x000fc60005000000 */
[----:B------:R-:W-:Y:S01]  /*1b520*/  STL [R1+0x1c0], R33 ;  /* 0x0001c02101007387 */ /* 0x000fe20000100800 */
[C---:B0-----:R-:W-:Y:S02]  /*1b530*/  SEL R32, R5.reuse, R31, !P2 ;  /* 0x0000001f05207207 */ /* 0x041fe40005000000 */
[----:B------:R-:W-:-:S03]  /*1b540*/  SEL R31, R5, R16, !P2 ;  /* 0x00000010051f7207 */ /* 0x000fc60005000000 */
[----:B------:R-:W-:Y:S04]  /*1b550*/  STL [R1+0x1bc], R32 ;  /* 0x0001bc2001007387 */ /* 0x000fe80000100800 */
[----:B------:R-:W4:Y:S04]  /*1b560*/  LDL.LU R16, [R1+0x144] ;  /* 0x0001440001107983 */ /* 0x000f280000300800 */
[----:B------:R0:W-:Y:S04]  /*1b570*/  STL [R1+0x1b8], R30 ;  /* 0x0001b81e01007387 */ /* 0x0001e80000100800 */
[----:B------:R-:W-:Y:S01]  /*1b580*/  STL [R1+0x1b4], R31 ;  /* 0x0001b41f01007387 */ /* 0x000fe20000100800 */
[----:B0-----:R-:W-:-:S02]  /*1b590*/  SEL R30, R5, R29, !P2 ;  /* 0x0000001d051e7207 */ /* 0x001fc40005000000 */
[C---:B------:R-:W-:Y:S02]  /*1b5a0*/  SEL R29, R5.reuse, R15, !P2 ;  /* 0x0000000f051d7207 */ /* 0x040fe40005000000 */
[----:B------:R-:W4:Y:S04]  /*1b5b0*/  LDL.LU R15, [R1+0x140] ;  /* 0x00014000010f7983 */ /* 0x000f280000300800 */
[----:B------:R-:W-:Y:S04]  /*1b5c0*/  STL [R1+0x1b0], R30 ;  /* 0x0001b01e01007387 */ /* 0x000fe80000100800 */
[----:B------:R0:W-:Y:S02]  /*1b5d0*/  STL [R1+0x1ac], R29 ;  /* 0x0001ac1d01007387 */ /* 0x0001e40000100800 */
[----:B0-----:R-:W-:-:S02]  /*1b5e0*/  SEL R29, R5, R13, !P2 ;  /* 0x0000000d051d7207 */ /* 0x001fc40005000000 */
[----:B------:R-:W4:Y:S01]  /*1b5f0*/  LDL.LU R13, [R1+0xec] ;  /* 0x0000ec00010d7983 */ /* 0x000f220000300800 */
[----:B------:R-:W-:-:S05]  /*1b600*/  SEL R28, R5, R28, !P2 ;  /* 0x0000001c051c7207 */ /* 0x000fca0005000000 */
[----:B------:R0:W-:Y:S04]  /*1b610*/  STL [R1+0x1a8], R28 ;  /* 0x0001a81c01007387 */ /* 0x0001e80000100800 */
[----:B------:R-:W-:Y:S01]  /*1b620*/  STL [R1+0x1a4], R29 ;  /* 0x0001a41d01007387 */ /* 0x000fe20000100800 */
[C---:B0-----:R-:W-:Y:S02]  /*1b630*/  SEL R28, R5.reuse, R27, !P2 ;  /* 0x0000001b051c7207 */ /* 0x041fe40005000000 */
[C---:B------:R-:W-:Y:S02]  /*1b640*/  SEL R27, R5.reuse, R26, !P2 ;  /* 0x0000001a051b7207 */ /* 0x040fe40005000000 */
[C---:B------:R-:W-:Y:S02]  /*1b650*/  SEL R26, R5.reuse, R25, !P2 ;  /* 0x00000019051a7207 */ /* 0x040fe40005000000 */
[C---:B------:R-:W-:Y:S01]  /*1b660*/  SEL R25, R5.reuse, R24, !P2 ;  /* 0x0000001805197207 */ /* 0x040fe20005000000 */
[----:B------:R-:W-:Y:S01]  /*1b670*/  STL [R1+0x1a0], R28 ;  /* 0x0001a01c01007387 */ /* 0x000fe20000100800 */
[----:B------:R-:W-:-:S02]  /*1b680*/  SEL R24, R5, R23, !P2 ;  /* 0x0000001705187207 */ /* 0x000fc40005000000 */
[C---:B------:R-:W-:Y:S01]  /*1b690*/  SEL R23, R5.reuse, R22, !P2 ;  /* 0x0000001605177207 */ /* 0x040fe20005000000 */
[----:B------:R-:W-:Y:S01]  /*1b6a0*/  STL [R1+0x19c], R27 ;  /* 0x00019c1b01007387 */ /* 0x000fe20000100800 */
[----:B------:R-:W-:-:S03]  /*1b6b0*/  SEL R21, R5, R21, !P2 ;  /* 0x0000001505157207 */ /* 0x000fc60005000000 */
[----:B------:R-:W-:Y:S01]  /*1b6c0*/  STL [R1+0x198], R26 ;  /* 0x0001981a01007387 */ /* 0x000fe20000100800 */
[----:B------:R-:W-:-:S03]  /*1b6d0*/  SEL R22, R5, R19, !P2 ;  /* 0x0000001305167207 */ /* 0x000fc60005000000 */
[----:B------:R-:W-:Y:S04]  /*1b6e0*/  STL [R1+0x194], R25 ;  /* 0x0001941901007387 */ /* 0x000fe80000100800 */
[----:B------:R-:W-:Y:S04]  /*1b6f0*/  STL [R1+0x190], R24 ;  /* 0x0001901801007387 */ /* 0x000fe80000100800 */
[----:B------:R-:W-:Y:S04]  /*1b700*/  STL [R1+0x18c], R23 ;  /* 0x00018c1701007387 */ /* 0x000fe80000100800 */
[----:B------:R-:W4:Y:S04]  /*1b710*/  LDL.LU R19, [R1+0x100] ;  /* 0x0001000001137983 */ /* 0x000f280000300800 */
[----:B------:R2:W-:Y:S04]  /*1b720*/  STL [R1+0x188], R21 ;  /* 0x0001881501007387 */ /* 0x0005e80000100800 */
[----:B------:R-:W-:Y:S01]  /*1b730*/  STL [R1+0x184], R22 ;  /* 0x0001841601007387 */ /* 0x000fe20000100800 */
[----:B--2---:R-:W-:-:S03]  /*1b740*/  SEL R21, R5, R252, !P2 ;  /* 0x000000fc05157207 */ /* 0x004fc60005000000 */
[----:B------:R-:W2:Y:S04]  /*1b750*/  LDL.LU R252, [R1+0x13c] ;  /* 0x00013c0001fc7983 */ /* 0x000ea80000300800 */
[----:B------:R0:W-:Y:S01]  /*1b760*/  STL [R1+0x180], R21 ;  /* 0x0001801501007387 */ /* 0x0001e20000100800 */
[C---:B---3--:R-:W-:Y:S02]  /*1b770*/  SEL R20, R5.reuse, R20, !P2 ;  /* 0x0000001405147207 */ /* 0x048fe40005000000 */
[C---:B0-----:R-:W-:Y:S02]  /*1b780*/  SEL R21, R5.reuse, R18, !P2 ;  /* 0x0000001205157207 */ /* 0x041fe40005000000 */
[----:B------:R-:W3:Y:S04]  /*1b790*/  LDL.LU R18, [R1+0x138] ;  /* 0x0001380001127983 */ /* 0x000ee80000300800 */
[----:B------:R4:W-:Y:S04]  /*1b7a0*/  STL [R1+0x17c], R20 ;  /* 0x00017c1401007387 */ /* 0x0009e80000100800 */
[----:B------:R-:W-:Y:S01]  /*1b7b0*/  STL [R1+0x178], R21 ;  /* 0x0001781501007387 */ /* 0x000fe20000100800 */
[----:B----4-:R-:W-:-:S03]  /*1b7c0*/  SEL R20, R5, R14, !P2 ;  /* 0x0000000e05147207 */ /* 0x010fc60005000000 */
[----:B------:R-:W4:Y:S04]  /*1b7d0*/  LDL.LU R14, [R1+0x134] ;  /* 0x00013400010e7983 */ /* 0x000f280000300800 */
[----:B------:R-:W-:Y:S01]  /*1b7e0*/  STL [R1+0x174], R20 ;  /* 0x0001741401007387 */ /* 0x000fe20000100800 */
[----:B------:R-:W-:-:S03]  /*1b7f0*/  SEL R12, R5, R12, !P2 ;  /* 0x0000000c050c7207 */ /* 0x000fc60005000000 */
[----:B------:R-:W4:Y:S04]  /*1b800*/  LDL.LU R31, [R1+0x120] ;  /* 0x00012000011f7983 */ /* 0x000f280000300800 */
[----:B------:R-:W4:Y:S04]  /*1b810*/  LDL.LU R30, [R1+0x128] ;  /* 0x00012800011e7983 */ /* 0x000f280000300800 */
[----:B------:R0:W-:Y:S04]  /*1b820*/  STL [R1+0x170], R12 ;  /* 0x0001700c01007387 */ /* 0x0001e80000100800 */
[----:B0-----:R-:W4:Y:S01]  /*1b830*/  LDL.LU R12, [R1+0x12c] ;  /* 0x00012c00010c7983 */ /* 0x001f220000300800 */
        /* <DEDUP_REMOVED lines=9> */
[----:B------:R-:W4:Y:S01]  /*1b8d0*/  LDL.LU R26, [R1+0x110] ;  /* 0x00011000011a7983 */ /* 0x000f220000300800 */
[----:B0-----:R-:W-:-:S03]  /*1b8e0*/  SEL R20, R5, R15, !P2 ;  /* 0x0000000f05147207 */ /* 0x001fc60005000000 */
[----:B------:R-:W4:Y:S04]  /*1b8f0*/  LDL.LU R15, [R1+0x10c] ;  /* 0x00010c00010f7983 */ /* 0x000f280000300800 */
[----:B------:R-:W-:Y:S04]  /*1b900*/  STL [R1+0x164], R20 ;  /* 0x0001641401007387 */ /* 0x000fe80000100800 */
[----:B------:R-:W4:Y:S04]  /*1b910*/  LDL.LU R25, [R1+0x108] ;  /* 0x0001080001197983 */ /* 0x000f280000300800 */
[----:B------:R-:W4:Y:S01]  /*1b920*/  LDL.LU R21, [R1+0x104] ;  /* 0x0001040001157983 */ /* 0x000f220000300800 */
[----:B------:R-:W-:-:S05]  /*1b930*/  SEL R13, R5, R13, !P2 ;  /* 0x0000000d050d7207 */ /* 0x000fca0005000000 */
[----:B------:R0:W-:Y:S04]  /*1b940*/  STL [R1+0x160], R13 ;  /* 0x0001600d01007387 */ /* 0x0001e80000100800 */
[----:B------:R-:W4:Y:S04]  /*1b950*/  LDL.LU R24, [R1+0xfc] ;  /* 0x0000fc0001187983 */ /* 0x000f280000300800 */
[----:B0-----:R-:W4:Y:S01]  /*1b960*/  LDL.LU R13, [R1+0xf8] ;  /* 0x0000f800010d7983 */ /* 0x001f220000300800 */
[C---:B------:R-:W-:Y:S02]  /*1b970*/  SEL R20, R5.reuse, R175, !P2 ;  /* 0x000000af05147207 */ /* 0x040fe40005000000 */
[----:B------:R-:W-:-:S03]  /*1b980*/  SEL R22, R5, R176, !P2 ;  /* 0x000000b005167207 */ /* 0x000fc60005000000 */
[----:B------:R0:W-:Y:S04]  /*1b990*/  STL [R1+0x15c], R20 ;  /* 0x00015c1401007387 */ /* 0x0001e80000100800 */
[----:B------:R-:W4:Y:S04]  /*1b9a0*/  LDL.LU R23, [R1+0xf0] ;  /* 0x0000f00001177983 */ /* 0x000f280000300800 */
[----:B0-----:R-:W4:Y:S04]  /*1b9b0*/  LDL.LU R20, [R1+0xf4] ;  /* 0x0000f40001147983 */ /* 0x001f280000300800 */
[----:B------:R0:W-:Y:S02]  /*1b9c0*/  STL [R1+0x158], R22 ;  /* 0x0001581601007387 */ /* 0x0001e40000100800 */
[----:B0-----:R-:W-:-:S02]  /*1b9d0*/  SEL R22, R5, R19, !P2 ;  /* 0x0000001305167207 */ /* 0x001fc40005000000 */
[----:B------:R-:W4:Y:S04]  /*1b9e0*/  LDL.LU R19, [R1+0xbc] ;  /* 0x0000bc0001137983 */ /* 0x000f280000300800 */
[----:B------:R0:W-:Y:S04]  /*1b9f0*/  STL [R1+0x154], R22 ;  /* 0x0001541601007387 */ /* 0x0001e80000100800 */
[----:B0-----:R-:W4:Y:S01]  /*1ba00*/  LDL.LU R22, [R1+0xcc] ;  /* 0x0000cc0001167983 */ /* 0x001f220000300800 */
[----:B--2---:R-:W-:-:S03]  /*1ba10*/  SEL R32, R5, R252, !P2 ;  /* 0x000000fc05207207 */ /* 0x004fc60005000000 */
[----:B------:R-:W2:Y:S04]  /*1ba20*/  LDL.LU R252, [R1+0xe8] ;  /* 0x0000e80001fc7983 */ /* 0x000ea80000300800 */
[----:B------:R3:W-:Y:S02]  /*1ba30*/  STL [R1+0x150], R32 ;  /* 0x0001502001007387 */ /* 0x0007e40000100800 */
[C---:B---3--:R-:W-:Y:S02]  /*1ba40*/  SEL R32, R5.reuse, R18, !P2 ;  /* 0x0000001205207207 */ /* 0x048fe40005000000 */
[----:B------:R-:W3:Y:S04]  /*1ba50*/  LDL.LU R18, [R1+0xd4] ;  /* 0x0000d40001127983 */ /* 0x000ee80000300800 */
[----:B------:R0:W-:Y:S01]  /*1ba60*/  STL [R1+0x14c], R32 ;  /* 0x00014c2001007387 */ /* 0x0001e20000100800 */
[----:B----4-:R-:W-:-:S03]  /*1ba70*/  SEL R33, R5, R14, !P2 ;  /* 0x0000000e05217207 */ /* 0x010fc60005000000 */
[----:B------:R-:W4:Y:S01]  /*1ba80*/  LDL.LU R14, [R1+0xd8] ;  /* 0x0000d800010e7983 */ /* 0x000f220000300800 */
[----:B0-----:R-:W-:-:S03]  /*1ba90*/  SEL R32, R5, R31, !P2 ;  /* 0x0000001f05207207 */ /* 0x001fc60005000000 */
[----:B------:R-:W-:Y:S01]  /*1baa0*/  STL [R1+0x148], R33 ;  /* 0x0001482101007387 */ /* 0x000fe20000100800 */
[----:B------:R-:W-:-:S03]  /*1bab0*/  SEL R30, R5, R30, !P2 ;  /* 0x0000001e051e7207 */ /* 0x000fc60005000000 */
[----:B------:R-:W-:Y:S01]  /*1bac0*/  STL [R1+0x144], R32 ;  /* 0x0001442001007387 */ /* 0x000fe20000100800 */
[----:B------:R-:W-:-:S03]  /*1bad0*/  SEL R31, R5, R12, !P2 ;  /* 0x0000000c051f7207 */ /* 0x000fc60005000000 */
[----:B------:R-:W4:Y:S04]  /*1bae0*/  LDL.LU R12, [R1+0xdc] ;  /* 0x0000dc00010c7983 */ /* 0x000f280000300800 */
[----:B------:R0:W-:Y:S04]  /*1baf0*/  STL [R1+0x140], R30 ;  /* 0x0001401e01007387 */ /* 0x0001e80000100800 */
[----:B------:R-:W-:Y:S01]  /*1bb00*/  STL [R1+0x13c], R31 ;  /* 0x00013c1f01007387 */ /* 0x000fe20000100800 */
[C---:B0-----:R-:W-:Y:S02]  /*1bb10*/  SEL R30, R5.reuse, R29, !P2 ;  /* 0x0000001d051e7207 */ /* 0x041fe40005000000 */
[----:B------:R-:W-:-:S03]  /*1bb20*/  SEL R29, R5, R28, !P2 ;  /* 0x0000001c051d7207 */ /* 0x000fc60005000000 */
[----:B------:R-:W-:Y:S01]  /*1bb30*/  STL [R1+0x138], R30 ;  /* 0x0001381e01007387 */ /* 0x000fe20000100800 */
[----:B------:R-:W-:-:S03]  /*1bb40*/  SEL R28, R5, R17, !P2 ;  /* 0x00000011051c7207 */ /* 0x000fc60005000000 */
[----:B------:R-:W4:Y:S01]  /*1bb50*/  LDL.LU R17, [R1+0xe0] ;  /* 0x0000e00001117983 */ /* 0x000f220000300800 */
[----:B------:R-:W-:-:S03]  /*1bb60*/  SEL R27, R5, R27, !P2 ;  /* 0x0000001b051b7207 */ /* 0x000fc60005000000 */
[----:B------:R-:W-:Y:S04]  /*1bb70*/  STL [R1+0x134], R29 ;  /* 0x0001341d01007387 */ /* 0x000fe80000100800 */
[----:B------:R0:W-:Y:S02]  /*1bb80*/  STL [R1+0x130], R28 ;  /* 0x0001301c01007387 */ /* 0x0001e40000100800 */
[C---:B0-----:R-:W-:Y:S02]  /*1bb90*/  SEL R28, R5.reuse, R16, !P2 ;  /* 0x00000010051c7207 */ /* 0x041fe40005000000 */
[----:B------:R-:W4:Y:S04]  /*1bba0*/  LDL.LU R16, [R1+0xe4] ;  /* 0x0000e40001107983 */ /* 0x000f280000300800 */
[----:B------:R0:W-:Y:S04]  /*1bbb0*/  STL [R1+0x12c], R27 ;  /* 0x00012c1b01007387 */ /* 0x0001e80000100800 */
[----:B------:R-:W-:Y:S01]  /*1bbc0*/  STL [R1+0x128], R28 ;  /* 0x0001281c01007387 */ /* 0x000fe20000100800 */
[----:B0-----:R-:W-:-:S02]  /*1bbd0*/  SEL R27, R5, R26, !P2 ;  /* 0x0000001a051b7207 */ /* 0x001fc40005000000 */
[C---:B------:R-:W-:Y:S02]  /*1bbe0*/  SEL R26, R5.reuse, R15, !P2 ;  /* 0x0000000f051a7207 */ /* 0x040fe40005000000 */
        /* <DEDUP_REMOVED lines=16> */
[----:B------:R0:W-:Y:S01]  /*1bcf0*/  STL [R1+0x10c], R23 ;  /* 0x00010c1701007387 */ /* 0x0001e20000100800 */
[----:B------:R-:W-:-:S03]  /*1bd00*/  SEL R22, R5, R22, !P2 ;  /* 0x0000001605167207 */ /* 0x000fc60005000000 */
[----:B------:R-:W-:Y:S01]  /*1bd10*/  STL [R1+0x108], R24 ;  /* 0x0001081801007387 */ /* 0x000fe20000100800 */
[----:B0-----:R-:W-:-:S03]  /*1bd20*/  SEL R23, R5, R19, !P2 ;  /* 0x0000001305177207 */ /* 0x001fc60005000000 */
[----:B------:R-:W4:Y:S04]  /*1bd30*/  LDL.LU R19, [R1+0xc8] ;  /* 0x0000c80001137983 */ /* 0x000f280000300800 */
[----:B------:R2:W-:Y:S02]  /*1bd40*/  STL [R1+0x104], R23 ;  /* 0x0001041701007387 */ /* 0x0005e40000100800 */
[C---:B--2---:R-:W-:Y:S02]  /*1bd50*/  SEL R23, R5.reuse, R252, !P2 ;  /* 0x000000fc05177207 */ /* 0x044fe40005000000 */
[----:B------:R-:W2:Y:S04]  /*1bd60*/  LDL.LU R252, [R1+0xc4] ;  /* 0x0000c40001fc7983 */ /* 0x000ea80000300800 */
[----:B------:R3:W-:Y:S04]  /*1bd70*/  STL [R1+0x100], R22 ;  /* 0x0001001601007387 */ /* 0x0007e80000100800 */
[----:B------:R-:W-:Y:S01]  /*1bd80*/  STL [R1+0xfc], R23 ;  /* 0x0000fc1701007387 */ /* 0x000fe20000100800 */
[----:B---3--:R-:W-:-:S03]  /*1bd90*/  SEL R22, R5, R18, !P2 ;  /* 0x0000001205167207 */ /* 0x008fc60005000000 */
[----:B------:R-:W3:Y:S04]  /*1bda0*/  LDL.LU R18, [R1+0xc0] ;  /* 0x0000c00001127983 */ /* 0x000ee80000300800 */
[----:B------:R-:W-:Y:S04]  /*1bdb0*/  STL [R1+0xf8], R22 ;  /* 0x0000f81601007387 */ /* 0x000fe80000100800 */
[----:B------:R-:W3:Y:S04]  /*1bdc0*/  LDL.LU R31, [R1+0x9c] ;  /* 0x00009c00011f7983 */ /* 0x000ee80000300800 */
[----:B------:R-:W3:Y:S01]  /*1bdd0*/  LDL.LU R30, [R1+0xa0] ;  /* 0x0000a000011e7983 */ /* 0x000ee20000300800 */
[----:B----4-:R-:W-:-:S05]  /*1bde0*/  SEL R14, R5, R14, !P2 ;  /* 0x0000000e050e7207 */ /* 0x010fca0005000000 */
[----:B------:R0:W-:Y:S04]  /*1bdf0*/  STL [R1+0xf4], R14 ;  /* 0x0000f40e01007387 */ /* 0x0001e80000100800 */
[----:B0-----:R-:W4:Y:S04]  /*1be00*/  LDL.LU R14, [R1+0xb8] ;  /* 0x0000b800010e7983 */ /* 0x001f280000300800 */
[----:B------:R-:W4:Y:S04]  /*1be10*/  LDL.LU R29, [R1+0xa8] ;  /* 0x0000a800011d7983 */ /* 0x000f280000300800 */
[----:B------:R-:W4:Y:S01]  /*1be20*/  LDL.LU R28, [R1+0xb4] ;  /* 0x0000b400011c7983 */ /* 0x000f220000300800 */
[----:B------:R-:W-:-:S05]  /*1be30*/  SEL R12, R5, R12, !P2 ;  /* 0x0000000c050c7207 */ /* 0x000fca0005000000 */
[----:B------:R0:W-:Y:S04]  /*1be40*/  STL [R1+0xf0], R12 ;  /* 0x0000f00c01007387 */ /* 0x0001e80000100800 */
[----:B0-----:R-:W4:Y:S04]  /*1be50*/  LDL.LU R12, [R1+0xac] ;  /* 0x0000ac00010c7983 */ /* 0x001f280000300800 */
[----:B------:R-:W4:Y:S01]  /*1be60*/  LDL.LU R27, [R1+0xb0] ;  /* 0x0000b000011b7983 */ /* 0x000f220000300800 */
[----:B------:R-:W-:-:S03]  /*1be70*/  SEL R22, R5, R17, !P2 ;  /* 0x0000001105167207 */ /* 0x000fc60005000000 */
[----:B------:R-:W4:Y:S04]  /*1be80*/  LDL.LU R17, [R1+0x724] ;  /* 0x0007240001117983 */ /* 0x000f280000300800 */
[----:B------:R0:W-:Y:S04]  /*1be90*/  STL [R1+0xec], R22 ;  /* 0x0000ec1601007387 */ /* 0x0001e80000100800 */
[----:B------:R-:W4:Y:S01]  /*1bea0*/  LDL.LU R26, [R1+0xa4] ;  /* 0x0000a400011a7983 */ /* 0x000f220000300800 */
[----:B0-----:R-:W-:-:S03]  /*1beb0*/  SEL R22, R5, R16, !P2 ;  /* 0x0000001005167207 */ /* 0x001fc60005000000 */
        /* <DEDUP_REMOVED lines=13> */
[----:B------:R0:W-:Y:S02]  /*1bf90*/  STL [R1+0xdc], R22 ;  /* 0x0000dc1601007387 */ /* 0x0001e40000100800 */
[C---:B0-----:R-:W-:Y:S02]  /*1bfa0*/  SEL R22, R5.reuse, R20, !P2 ;  /* 0x0000001405167207 */ /* 0x041fe40005000000 */
[----:B------:R-:W4:Y:S04]  /*1bfb0*/  LDL.LU R20, [R1+0x7c] ;  /* 0x00007c0001147983 */ /* 0x000f280000300800 */
[----:B------:R0:W-:Y:S01]  /*1bfc0*/  STL [R1+0xd8], R22 ;  /* 0x0000d81601007387 */ /* 0x0001e20000100800 */
[----:B------:R-:W-:-:S03]  /*1bfd0*/  SEL R32, R5, R19, !P2 ;  /* 0x0000001305207207 */ /* 0x000fc60005000000 */
[----:B0-----:R-:W4:Y:S04]  /*1bfe0*/  LDL.LU R22, [R1+0x78] ;  /* 0x0000780001167983 */ /* 0x001f280000300800 */
[----:B------:R-:W4:Y:S04]  /*1bff0*/  LDL.LU R19, [R1+0x74] ;  /* 0x0000740001137983 */ /* 0x000f280000300800 */
[----:B------:R2:W-:Y:S02]  /*1c000*/  STL [R1+0xd4], R32 ;  /* 0x0000d42001007387 */ /* 0x0005e40000100800 */
[----:B--2---:R-:W-:-:S02]  /*1c010*/  SEL R32, R5, R252, !P2 ;  /* 0x000000fc05207207 */ /* 0x004fc40005000000 */
[----:B------:R-:W2:Y:S04]  /*1c020*/  LDL.LU R252, [R1+0x70] ;  /* 0x0000700001fc7983 */ /* 0x000ea80000300800 */
[----:B------:R0:W-:Y:S01]  /*1c030*/  STL [R1+0xd0], R32 ;  /* 0x0000d02001007387 */ /* 0x0001e20000100800 */
[----:B---3--:R-:W-:-:S03]  /*1c040*/  SEL R33, R5, R18, !P2 ;  /* 0x0000001205217207 */ /* 0x008fc60005000000 */
[----:B------:R-:W3:Y:S01]  /*1c050*/  LDL.LU R18, [R1+0x60] ;  /* 0x0000600001127983 */ /* 0x000ee20000300800 */
[----:B0-----:R-:W-:-:S03]  /*1c060*/  SEL R32, R5, R31, !P2 ;  /* 0x0000001f05207207 */ /* 0x001fc60005000000 */
[----:B------:R-:W-:Y:S01]  /*1c070*/  STL [R1+0xcc], R33 ;  /* 0x0000cc2101007387 */ /* 0x000fe20000100800 */
[----:B------:R-:W-:-:S03]  /*1c080*/  SEL R30, R5, R30, !P2 ;  /* 0x0000001e051e7207 */ /* 0x000fc60005000000 */
[----:B------:R-:W-:Y:S01]  /*1c090*/  STL [R1+0xc8], R32 ;  /* 0x0000c82001007387 */ /* 0x000fe20000100800 */
[----:B----4-:R-:W-:-:S03]  /*1c0a0*/  SEL R31, R5, R14, !P2 ;  /* 0x0000000e051f7207 */ /* 0x010fc60005000000 */
        /* <DEDUP_REMOVED lines=17> */
[----:B------:R-:W4:Y:S04]  /*1c1c0*/  LDL.LU R16, [R1+0x71c] ;  /* 0x00071c0001107983 */ /* 0x000f280000300800 */
[----:B------:R-:W-:Y:S04]  /*1c1d0*/  STL [R1+0xa8], R27 ;  /* 0x0000a81b01007387 */ /* 0x000fe80000100800 */
[----:B------:R0:W-:Y:S01]  /*1c1e0*/  STL [R1+0xa4], R26 ;  /* 0x0000a41a01007387 */ /* 0x0001e20000100800 */
[----:B------:R-:W-:-:S02]  /*1c1f0*/  SEL R25, R5, R25, !P2 ;  /* 0x0000001905197207 */ /* 0x000fc40005000000 */
        /* <DEDUP_REMOVED lines=14> */
[----:B0-----:R-:W-:-:S03]  /*1c2e0*/  SEL R23, R5, R20, !P2 ;  /* 0x0000001405177207 */ /* 0x001fc60005000000 */
[----:B------:R-:W4:Y:S01]  /*1c2f0*/  LDL.LU R20, [R1+0x710] ;  /* 0x0007100001147983 */ /* 0x000f220000300800 */
[----:B------:R-:W-:-:S03]  /*1c300*/  SEL R22, R5, R22, !P2 ;  /* 0x0000001605167207 */ /* 0x000fc60005000000 */
[----:B------:R0:W-:Y:S02]  /*1c310*/  STL [R1+0x88], R23 ;  /* 0x0000881701007387 */ /* 0x0001e40000100800 */
[C---:B0-----:R-:W-:Y:S02]  /*1c320*/  SEL R23, R5.reuse, R19, !P2 ;  /* 0x0000001305177207 */ /* 0x041fe40005000000 */
[----:B------:R-:W4:Y:S04]  /*1c330*/  LDL.LU R19, [R1+0x70c] ;  /* 0x00070c0001137983 */ /* 0x000f280000300800 */
[----:B------:R2:W-:Y:S04]  /*1c340*/  STL [R1+0x84], R22 ;  /* 0x0000841601007387 */ /* 0x0005e80000100800 */
[----:B------:R-:W-:Y:S01]  /*1c350*/  STL [R1+0x80], R23 ;  /* 0x0000801701007387 */ /* 0x000fe20000100800 */
[----:B--2---:R-:W-:-:S03]  /*1c360*/  SEL R22, R5, R252, !P2 ;  /* 0x000000fc05167207 */ /* 0x004fc60005000000 */
[----:B------:R-:W2:Y:S04]  /*1c370*/  LDL.LU R252, [R1+0x708] ;  /* 0x0007080001fc7983 */ /* 0x000ea80000300800 */
[----:B------:R-:W-:Y:S04]  /*1c380*/  STL [R1+0x7c], R22 ;  /* 0x00007c1601007387 */ /* 0x000fe80000100800 */
[----:B------:R-:W2:Y:S04]  /*1c390*/  LDL.LU R31, [R1+0x704] ;  /* 0x00070400011f7983 */ /* 0x000ea80000300800 */
[----:B------:R-:W2:Y:S01]  /*1c3a0*/  LDL.LU R30, [R1+0x700] ;  /* 0x00070000011e7983 */ /* 0x000ea20000300800 */
[----:B---3--:R-:W-:-:S05]  /*1c3b0*/  SEL R18, R5, R18, !P2 ;  /* 0x0000001205127207 */ /* 0x008fca0005000000 */
[----:B------:R0:W-:Y:S04]  /*1c3c0*/  STL [R1+0x78], R18 ;  /* 0x0000781201007387 */ /* 0x0001e80000100800 */
[----:B0-----:R-:W3:Y:S04]  /*1c3d0*/  LDL.LU R18, [R1+0x6fc] ;  /* 0x0006fc0001127983 */ /* 0x001ee80000300800 */
[----:B------:R-:W3:Y:S04]  /*1c3e0*/  LDL.LU R29, [R1+0x6f8] ;  /* 0x0006f800011d7983 */ /* 0x000ee80000300800 */
[----:B------:R-:W3:Y:S01]  /*1c3f0*/  LDL.LU R28, [R1+0x6dc] ;  /* 0x0006dc00011c7983 */ /* 0x000ee20000300800 */
[----:B----4-:R-:W-:-:S05]  /*1c400*/  SEL R14, R5, R14, !P2 ;  /* 0x0000000e050e7207 */ /* 0x010fca0005000000 */
        /* <DEDUP_REMOVED lines=18> */
[----:B------:R-:W4:Y:S04]  /*1c530*/  LDL.LU R23, [R1+0x6d4] ;  /* 0x0006d40001177983 */ /* 0x000f280000300800 */
[----:B0-----:R-:W4:Y:S01]  /*1c540*/  LDL.LU R22, [R1+0x6d8] ;  /* 0x0006d80001167983 */ /* 0x001f220000300800 */
[----:B------:R-:W-:-:S05]  /*1c550*/  SEL R21, R5, R21, !P2 ;  /* 0x0000001505157207 */ /* 0x000fca0005000000 */
[----:B------:R0:W-:Y:S02]  /*1c560*/  STL [R1+0x60], R21 ;  /* 0x0000601501007387 */ /* 0x0001e40000100800 */
[C---:B0-----:R-:W-:Y:S02]  /*1c570*/  SEL R21, R5.reuse, R13, !P2 ;  /* 0x0000000d05157207 */ /* 0x041fe40005000000 */
[----:B------:R-:W4:Y:S04]  /*1c580*/  LDL.LU R13, [R1+0x650] ;  /* 0x00065000010d7983 */ /* 0x000f280000300800 */
[----:B------:R0:W-:Y:S04]  /*1c590*/  STL [R1+0x5c], R21 ;  /* 0x00005c1501007387 */ /* 0x0001e80000100800 */
[----:B0-----:R-:W4:Y:S01]  /*1c5a0*/  LDL.LU R21, [R1+0x654] ;  /* 0x0006540001157983 */ /* 0x001f220000300800 */
[----:B------:R-:W-:-:S03]  /*1c5b0*/  SEL R32, R5, R20, !P2 ;  /* 0x0000001405207207 */ /* 0x000fc60005000000 */
[----:B------:R-:W4:Y:S04]  /*1c5c0*/  LDL.LU R20, [R1+0x674] ;  /* 0x0006740001147983 */ /* 0x000f280000300800 */
[----:B------:R0:W-:Y:S02]  /*1c5d0*/  STL [R1+0x58], R32 ;  /* 0x0000582001007387 */ /* 0x0001e40000100800 */
[C---:B0-----:R-:W-:Y:S02]  /*1c5e0*/  SEL R32, R5.reuse, R19, !P2 ;  /* 0x0000001305207207 */ /* 0x041fe40005000000 */
[----:B------:R-:W4:Y:S04]  /*1c5f0*/  LDL.LU R19, [R1+0x6b8] ;  /* 0x0006b80001137983 */ /* 0x000f280000300800 */
[----:B------:R0:W-:Y:S01]  /*1c600*/  STL [R1+0x54], R32 ;  /* 0x0000542001007387 */ /* 0x0001e20000100800 */
[----:B--2---:R-:W-:-:S03]  /*1c610*/  SEL R33, R5, R252, !P2 ;  /* 0x000000fc05217207 */ /* 0x004fc60005000000 */
[----:B------:R-:W2:Y:S01]  /*1c620*/  LDL.LU R252, [R1+0x6bc] ;  /* 0x0006bc0001fc7983 */ /* 0x000ea20000300800 */
[----:B0-----:R-:W-:-:S03]  /*1c630*/  SEL R32, R5, R31, !P2 ;  /* 0x0000001f05207207 */ /* 0x001fc60005000000 */
[----:B------:R-:W-:Y:S01]  /*1c640*/  STL [R1+0x50], R33 ;  /* 0x0000502101007387 */ /* 0x000fe20000100800 */
[----:B------:R-:W-:-:S03]  /*1c650*/  SEL R30, R5, R30, !P2 ;  /* 0x0000001e051e7207 */ /* 0x000fc60005000000 */
[----:B------:R-:W-:Y:S01]  /*1c660*/  STL [R1+0x4c], R32 ;  /* 0x00004c2001007387 */ /* 0x000fe20000100800 */
[----:B---3--:R-:W-:-:S03]  /*1c670*/  SEL R31, R5, R18, !P2 ;  /* 0x00000012051f7207 */ /* 0x008fc60005000000 */
[----:B------:R-:W3:Y:S04]  /*1c680*/  LDL.LU R18, [R1+0x6c4] ;  /* 0x0006c40001127983 */ /* 0x000ee80000300800 */
[----:B------:R0:W-:Y:S04]  /*1c690*/  STL [R1+0x48], R30 ;  /* 0x0000481e01007387 */ /* 0x0001e80000100800 */
[----:B------:R-:W-:Y:S01]  /*1c6a0*/  STL [R1+0x44], R31 ;  /* 0x0000441f01007387 */ /* 0x000fe20000100800 */
[C---:B0-----:R-:W-:Y:S02]  /*1c6b0*/  SEL R30, R5.reuse, R29, !P2 ;  /* 0x0000001d051e7207 */ /* 0x041fe40005000000 */
[----:B------:R-:W-:-:S03]  /*1c6c0*/  SEL R29, R5, R28, !P2 ;  /* 0x0000001c051d7207 */ /* 0x000fc60005000000 */
[----:B------:R-:W-:Y:S01]  /*1c6d0*/  STL [R1+0x40], R30 ;  /* 0x0000401e01007387 */ /* 0x000fe20000100800 */
[----:B----4-:R-:W-:-:S03]  /*1c6e0*/  SEL R28, R5, R14, !P2 ;  /* 0x0000000e051c7207 */ /* 0x010fc60005000000 */
        /* <DEDUP_REMOVED lines=21> */
[----:B------:R0:W-:Y:S04]  /*1c840*/  STL [R1+0x1c], R25 ;  /* 0x00001c1901007387 */ /* 0x0001e80000100800 */
[----:B------:R1:W-:Y:S01]  /*1c850*/  STL [R1+0x18], R24 ;  /* 0x0000181801007387 */ /* 0x0003e20000100800 */
[----:B0-----:R-:W-:-:S02]  /*1c860*/  SEL R25, R5, R23, !P2 ;  /* 0x0000001705197207 */ /* 0x001fc40005000000 */
[C---:B------:R-:W-:Y:S01]  /*1c870*/  SEL R23, R5.reuse, R22, !P2 ;  /* 0x0000001605177207 */ /* 0x040fe20005000000 */
[----:B-1----:R-:W4:Y:S04]  /*1c880*/  LDL.LU R24, [R1+0x6a8] ;  /* 0x0006a80001187983 */ /* 0x002f280000300800 */
[----:B------:R-:W-:Y:S04]  /*1c890*/  STL [R1+0x14], R25 ;  /* 0x0000141901007387 */ /* 0x000fe80000100800 */
[----:B------:R0:W-:Y:S01]  /*1c8a0*/  STL [R1+0x10], R23 ;  /* 0x0000101701007387 */ /* 0x0001e20000100800 */
[----:B------:R-:W-:-:S03]  /*1c8b0*/  SEL R22, R5, R13, !P2 ;  /* 0x0000000d05167207 */ /* 0x000fc60005000000 */
[----:B------:R-:W4:Y:S04]  /*1c8c0*/  LDL.LU R13, [R1+0x6ac] ;  /* 0x0006ac00010d7983 */ /* 0x000f280000300800 */
[----:B------:R1:W-:Y:S04]  /*1c8d0*/  STL [R1+0xc], R22 ;  /* 0x00000c1601007387 */ /* 0x0003e80000100800 */
[----:B0-----:R-:W4:Y:S01]  /*1c8e0*/  LDL.LU R23, [R1+0x6a4] ;  /* 0x0006a40001177983 */ /* 0x001f220000300800 */
[C---:B------:R-:W-:Y:S02]  /*1c8f0*/  SEL R21, R5.reuse, R21, !P2 ;  /* 0x0000001505157207 */ /* 0x040fe40005000000 */
[----:B------:R-:W-:-:S03]  /*1c900*/  SEL R20, R5, R20, !P2 ;  /* 0x0000001405147207 */ /* 0x000fc60005000000 */
[----:B------:R0:W-:Y:S04]  /*1c910*/  STL [R1+0x8], R21 ;  /* 0x0000081501007387 */ /* 0x0001e80000100800 */
[----:B------:R0:W-:Y:S04]  /*1c920*/  STL [R1+0x4], R20 ;  /* 0x0000041401007387 */ /* 0x0001e80000100800 */
[----:B-1----:R-:W4:Y:S01]  /*1c930*/  LDL.LU R22, [R1+0x698] ;  /* 0x0006980001167983 */ /* 0x002f220000300800 */
[----:B------:R-:W-:-:S05]  /*1c940*/  SEL R19, R5, R19, !P2 ;  /* 0x0000001305137207 */ /* 0x000fca0005000000 */
[----:B------:R1:W-:Y:S04]  /*1c950*/  STL [R1], R19 ;  /* 0x0000001301007387 */ /* 0x0003e80000100800 */
[----:B0-----:R-:W4:Y:S04]  /*1c960*/  LDL.LU R21, [R1+0x694] ;  /* 0x0006940001157983 */ /* 0x001f280000300800 */
[----:B------:R-:W4:Y:S01]  /*1c970*/  LDL.LU R20, [R1+0x690] ;  /* 0x0006900001147983 */ /* 0x000f220000300800 */
[----:B--2---:R-:W-:-:S05]  /*1c980*/  SEL R252, R5, R252, !P2 ;  /* 0x000000fc05fc7207 */ /* 0x004fca0005000000 */
[----:B------:R-:W-:Y:S04]  /*1c990*/  STL [R1+0x1930], R252 ;  /* 0x001930fc01007387 */ /* 0x000fe80000100800 */
[----:B-1----:R-:W2:Y:S01]  /*1c9a0*/  LDL.LU R19, [R1+0x68c] ;  /* 0x00068c0001137983 */ /* 0x002ea20000300800 */
[----:B---3--:R-:W-:-:S03]  /*1c9b0*/  SEL R175, R5, R18, !P2 ;  /* 0x0000001205af7207 */ /* 0x008fc60005000000 */
[----:B------:R-:W3:Y:S04]  /*1c9c0*/  LDL.LU R18, [R1+0x678] ;  /* 0x0006780001127983 */ /* 0x000ee80000300800 */
[----:B------:R-:W-:Y:S01]  /*1c9d0*/  STL [R1+0x1934], R175 ;  /* 0x001934af01007387 */ /* 0x000fe20000100800 */
[----:B----4-:R-:W-:-:S03]  /*1c9e0*/  SEL R100, R5, R14, !P2 ;  /* 0x0000000e05647207 */ /* 0x010fc60005000000 */
[----:B------:R-:W4:Y:S04]  /*1c9f0*/  LDL.LU R14, [R1+0x684] ;  /* 0x00068400010e7983 */ /* 0x000f280000300800 */
[----:B------:R-:W-:Y:S01]  /*1ca00*/  STL [R1+0x1938], R100 ;  /* 0x0019386401007387 */ /* 0x000fe20000100800 */
[----:B------:R-:W-:-:S03]  /*1ca10*/  SEL R102, R5, R12, !P2 ;  /* 0x0000000c05667207 */ /* 0x000fc60005000000 */
        /* <DEDUP_REMOVED lines=11> */
[----:B------:R-:W-:-:S05]  /*1cad0*/  SEL R110, R5, R24, !P2 ;  /* 0x00000018056e7207 */ /* 0x000fca0005000000 */
[----:B------:R-:W-:Y:S01]  /*1cae0*/  STL [R1+0x194c], R110 ;  /* 0x00194c6e01007387 */ /* 0x000fe20000100800 */
[----:B------:R-:W-:-:S03]  /*1caf0*/  SEL R112, R5, R13, !P2 ;  /* 0x0000000d05707207 */ /* 0x000fc60005000000 */
[----:B------:R-:W4:Y:S01]  /*1cb00*/  LDL.LU R13, [R1+0x65c] ;  /* 0x00065c00010d7983 */ /* 0x000f220000300800 */
[----:B------:R-:W-:-:S03]  /*1cb10*/  SEL R114, R5, R23, !P2 ;  /* 0x0000001705727207 */ /* 0x000fc60005000000 */
[----:B------:R-:W-:Y:S04]  /*1cb20*/  STL [R1+0x1950], R112 ;  /* 0x0019507001007387 */ /* 0x000fe80000100800 */
[----:B------:R-:W-:Y:S01]  /*1cb30*/  STL [R1+0x1954], R114 ;  /* 0x0019547201007387 */ /* 0x000fe20000100800 */
[----:B------:R-:W-:-:S05]  /*1cb40*/  SEL R116, R5, R22, !P2 ;  /* 0x0000001605747207 */ /* 0x000fca0005000000 */
[----:B------:R-:W-:Y:S01]  /*1cb50*/  STL [R1+0x1958], R116 ;  /* 0x0019587401007387 */ /* 0x000fe20000100800 */
[C---:B------:R-:W-:Y:S02]  /*1cb60*/  SEL R118, R5.reuse, R21, !P2 ;  /* 0x0000001505767207 */ /* 0x040fe40005000000 */
[----:B------:R-:W-:-:S03]  /*1cb70*/  SEL R120, R5, R20, !P2 ;  /* 0x0000001405787207 */ /* 0x000fc60005000000 */
[----:B------:R-:W-:Y:S04]  /*1cb80*/  STL [R1+0x195c], R118 ;  /* 0x00195c7601007387 */ /* 0x000fe80000100800 */
[----:B------:R-:W-:Y:S01]  /*1cb90*/  STL [R1+0x1960], R120 ;  /* 0x0019607801007387 */ /* 0x000fe20000100800 */
[----:B--2---:R-:W-:-:S05]  /*1cba0*/  SEL R66, R5, R19, !P2 ;  /* 0x0000001305427207 */ /* 0x004fca0005000000 */
[----:B------:R0:W-:Y:S01]  /*1cbb0*/  STL [R1+0x1964], R66 ;  /* 0x0019644201007387 */ /* 0x0001e20000100800 */
[----:B---3--:R-:W-:-:S05]  /*1cbc0*/  SEL R68, R5, R18, !P2 ;  /* 0x0000001205447207 */ /* 0x008fca0005000000 */
[----:B------:R-:W-:Y:S04]  /*1cbd0*/  STL [R1+0x1968], R68 ;  /* 0x0019684401007387 */ /* 0x000fe80000100800 */
[----:B------:R-:W2:Y:S01]  /*1cbe0*/  LDL.LU R32, [R1+0x658] ;  /* 0x0006580001207983 */ /* 0x000ea20000300800 */
[----:B----4-:R-:W-:-:S05]  /*1cbf0*/  SEL R70, R5, R14, !P2 ;  /* 0x0000000e05467207 */ /* 0x010fca0005000000 */
[----:B------:R-:W-:Y:S04]  /*1cc00*/  STL [R1+0x196c], R70 ;  /* 0x00196c4601007387 */ /* 0x000fe80000100800 */
[----:B------:R-:W3:Y:S01]  /*1cc10*/  LDL.LU R14, [R1+0x628] ;  /* 0x00062800010e7983 */ /* 0x000ee20000300800 */
[----:B------:R-:W-:-:S03]  /*1cc20*/  SEL R72, R5, R12, !P2 ;  /* 0x0000000c05487207 */ /* 0x000fc60005000000 */
[----:B------:R-:W4:Y:S04]  /*1cc30*/  LDL.LU R12, [R1+0x60c] ;  /* 0x00060c00010c7983 */ /* 0x000f280000300800 */
[----:B------:R-:W-:Y:S01]  /*1cc40*/  STL [R1+0x1970], R72 ;  /* 0x0019704801007387 */ /* 0x000fe20000100800 */
[----:B------:R-:W-:-:S05]  /*1cc50*/  SEL R74, R5, R17, !P2 ;  /* 0x00000011054a7207 */ /* 0x000fca0005000000 */
[----:B------:R-:W-:Y:S04]  /*1cc60*/  STL [R1+0x1974], R74 ;  /* 0x0019744a01007387 */ /* 0x000fe80000100800 */
[----:B------:R-:W4:Y:S04]  /*1cc70*/  LDL.LU R31, [R1+0x5f4] ;  /* 0x0005f400011f7983 */ /* 0x000f280000300800 */
[----:B------:R-:W4:Y:S01]  /*1cc80*/  LDL.LU R30, [R1+0x5ec] ;  /* 0x0005ec00011e7983 */ /* 0x000f220000300800 */
[----:B------:R-:W-:-:S05]  /*1cc90*/  SEL R76, R5, R16, !P2 ;  /* 0x00000010054c7207 */ /* 0x000fca0005000000 */
[----:B------:R-:W-:Y:S04]  /*1cca0*/  STL [R1+0x1978], R76 ;  /* 0x0019784c01007387 */ /* 0x000fe80000100800 */
[----:B------:R-:W4:Y:S04]  /*1ccb0*/  LDL.LU R29, [R1+0x5bc] ;  /* 0x0005bc00011d7983 */ /* 0x000f280000300800 */
[----:B------:R-:W4:Y:S01]  /*1ccc0*/  LDL.LU R28, [R1+0x5b8] ;  /* 0x0005b800011c7983 */ /* 0x000f220000300800 */
[----:B------:R-:W-:-:S05]  /*1ccd0*/  SEL R78, R5, R15, !P2 ;  /* 0x0000000f054e7207 */ /* 0x000fca0005000000 */
[----:B------:R-:W-:Y:S04]  /*1cce0*/  STL [R1+0x197c], R78 ;  /* 0x00197c4e01007387 */ /* 0x000fe80000100800 */
[----:B------:R-:W4:Y:S04]  /*1ccf0*/  LDL.LU R27, [R1+0x5b4] ;  /* 0x0005b400011b7983 */ /* 0x000f280000300800 */
[----:B------:R-:W4:Y:S04]  /*1cd00*/  LDL.LU R26, [R1+0x454] ;  /* 0x00045400011a7983 */ /* 0x000f280000300800 */
[----:B------:R-:W4:Y:S04]  /*1cd10*/  LDL.LU R25, [R1+0x5b0] ;  /* 0x0005b00001197983 */ /* 0x000f280000300800 */
[----:B------:R-:W4:Y:S04]  /*1cd20*/  LDL.LU R24, [R1+0x4b4] ;  /* 0x0004b40001187983 */ /* 0x000f280000300800 */
[----:B------:R-:W4:Y:S04]  /*1cd30*/  LDL.LU R23, [R1+0x59c] ;  /* 0x00059c0001177983 */ /* 0x000f280000300800 */
[----:B------:R-:W4:Y:S04]  /*1cd40*/  LDL.LU R22, [R1+0x52c] ;  /* 0x00052c0001167983 */ /* 0x000f280000300800 */
[----:B------:R-:W4:Y:S04]  /*1cd50*/  LDL.LU R21, [R1+0x544] ;  /* 0x0005440001157983 */ /* 0x000f280000300800 */
[----:B------:R-:W4:Y:S04]  /*1cd60*/  LDL.LU R19, [R1+0x54c] ;  /* 0x00054c0001137983 */ /* 0x000f280000300800 */
[----:B------:R-:W4:Y:S01]  /*1cd70*/  LDL.LU R20, [R1+0x554] ;  /* 0x0005540001147983 */ /* 0x000f220000300800 */
[----:B------:R-:W-:-:S03]  /*1cd80*/  SEL R80, R5, R13, !P2 ;  /* 0x0000000d05507207 */ /* 0x000fc60005000000 */
[----:B------:R-:W4:Y:S04]  /*1cd90*/  LDL.LU R18, [R1+0x534] ;  /* 0x0005340001127983 */ /* 0x000f280000300800 */
[----:B------:R-:W4:Y:S04]  /*1cda0*/  LDL.LU R17, [R1+0x4e8] ;  /* 0x0004e80001117983 */ /* 0x000f280000300800 */
[----:B------:R-:W4:Y:S04]  /*1cdb0*/  LDL.LU R16, [R1+0x4ec] ;  /* 0x0004ec0001107983 */ /* 0x000f280000300800 */
[----:B------:R-:W4:Y:S04]  /*1cdc0*/  LDL.LU R15, [R1+0x4fc] ;  /* 0x0004fc00010f7983 */ /* 0x000f280000300800 */
[----:B------:R-:W4:Y:S04]  /*1cdd0*/  LDL.LU R13, [R1+0x4cc] ;  /* 0x0004cc00010d7983 */ /* 0x000f280000300800 */
[----:B------:R-:W-:Y:S01]  /*1cde0*/  STL [R1+0x1980], R80 ;  /* 0x0019805001007387 */ /* 0x000fe20000100800 */
[----:B--2---:R-:W-:-:S05]  /*1cdf0*/  SEL R82, R5, R32, !P2 ;  /* 0x0000002005527207 */ /* 0x004fca0005000000 */
[----:B------:R-:W-:Y:S01]  /*1ce00*/  STL [R1+0x1984], R82 ;  /* 0x0019845201007387 */ /* 0x000fe20000100800 */
[----:B---3--:R-:W-:-:S05]  /*1ce10*/  SEL R84, R5, R14, !P2 ;  /* 0x0000000e05547207 */ /* 0x008fca0005000000 */
[----:B------:R1:W-:Y:S04]  /*1ce20*/  STL [R1+0x1988], R84 ;  /* 0x0019885401007387 */ /* 0x0003e80000100800 */
[----:B------:R-:W2:Y:S01]  /*1ce30*/  LDL.LU R14, [R1+0x4c4] ;  /* 0x0004c400010e7983 */ /* 0x000ea20000300800 */
[----:B----4-:R-:W-:-:S03]  /*1ce40*/  SEL R86, R5, R12, !P2 ;  /* 0x0000000c05567207 */ /* 0x010fc60005000000 */
[----:B------:R-:W3:Y:S04]  /*1ce50*/  LDL.LU R12, [R1+0x4c0] ;  /* 0x0004c000010c7983 */ /* 0x000ee80000300800 */
[----:B------:R-:W-:Y:S01]  /*1ce60*/  STL [R1+0x198c], R86 ;  /* 0x00198c5601007387 */ /* 0x000fe20000100800 */
[C---:B------:R-:W-:Y:S02]  /*1ce70*/  SEL R88, R5.reuse, R31, !P2 ;  /* 0x0000001f05587207 */ /* 0x040fe40005000000 */
[----:B------:R-:W-:-:S03]  /*1ce80*/  SEL R90, R5, R30, !P2 ;  /* 0x0000001e055a7207 */ /* 0x000fc60005000000 */
[----:B------:R-:W-:Y:S04]  /*1ce90*/  STL [R1+0x1990], R88 ;  /* 0x0019905801007387 */ /* 0x000fe80000100800 */
[----:B------:R-:W-:Y:S01]  /*1cea0*/  STL [R1+0x1994], R90 ;  /* 0x0019945a01007387 */ /* 0x000fe20000100800 */
[C---:B------:R-:W-:Y:S02]  /*1ceb0*/  SEL R92, R5.reuse, R29, !P2 ;  /* 0x0000001d055c7207 */ /* 0x040fe40005000000 */
[----:B------:R-:W-:-:S03]  /*1cec0*/  SEL R94, R5, R28, !P2 ;  /* 0x0000001c055e7207 */ /* 0x000fc60005000000 */
[----:B------:R-:W-:Y:S04]  /*1ced0*/  STL [R1+0x1998], R92 ;  /* 0x0019985c01007387 */ /* 0x000fe80000100800 */
[----:B------:R-:W-:Y:S01]  /*1cee0*/  STL [R1+0x199c], R94 ;  /* 0x00199c5e01007387 */ /* 0x000fe20000100800 */
[----:B------:R-:W-:-:S05]  /*1cef0*/  SEL R96, R5, R27, !P2 ;  /* 0x0000001b05607207 */ /* 0x000fca0005000000 */
[----:B------:R-:W-:Y:S04]  /*1cf00*/  STL [R1+0x19a0], R96 ;  /* 0x0019a06001007387 */ /* 0x000fe80000100800 */
[----:B------:R-:W4:Y:S04]  /*1cf10*/  LDL.LU R41, [R1+0x4bc] ;  /* 0x0004bc0001297983 */ /* 0x000f280000300800 */
[----:B------:R-:W4:Y:S04]  /*1cf20*/  LDL.LU R40, [R1+0x48c] ;  /* 0x00048c0001287983 */ /* 0x000f280000300800 */
[----:B------:R-:W4:Y:S01]  /*1cf30*/  LDL.LU R39, [R1+0x46c] ;  /* 0x00046c0001277983 */ /* 0x000f220000300800 */
[----:B------:R-:W-:-:S03]  /*1cf40*/  SEL R85, R5, R15, !P2 ;  /* 0x0000000f05557207 */ /* 0x000fc60005000000 */
[----:B------:R-:W4:Y:S01]  /*1cf50*/  LDL.LU R15, [R1+0x464] ;  /* 0x00046400010f7983 */ /* 0x000f220000300800 */
[----:B------:R-:W-:-:S03]  /*1cf60*/  SEL R89, R5, R13, !P2 ;  /* 0x0000000d05597207 */ /* 0x000fc60005000000 */
        /* <DEDUP_REMOVED lines=11> */
[----:B------:R-:W4:Y:S01]  /*1d020*/  LDL.LU R29, [R1+0x414] ;  /* 0x00041400011d7983 */ /* 0x000f220000300800 */
[----:B------:R-:W-:-:S03]  /*1d030*/  SEL R117, R5, R21, !P2 ;  /* 0x0000001505757207 */ /* 0x000fc60005000000 */
[----:B------:R-:W4:Y:S01]  /*1d040*/  LDL.LU R28, [R1+0x418] ;  /* 0x00041800011c7983 */ /* 0x000f220000300800 */
[----:B------:R-:W-:-:S03]  /*1d050*/  SEL R101, R5, R25, !P2 ;  /* 0x0000001905657207 */ /* 0x000fc60005000000 */
[----:B------:R-:W4:Y:S01]  /*1d060*/  LDL.LU R27, [R1+0x3fc] ;  /* 0x0003fc00011b7983 */ /* 0x000f220000300800 */
[----:B------:R-:W-:-:S03]  /*1d070*/  SEL R105, R5, R24, !P2 ;  /* 0x0000001805697207 */ /* 0x000fc60005000000 */
[----:B------:R-:W4:Y:S01]  /*1d080*/  LDL.LU R26, [R1+0x3f4] ;  /* 0x0003f400011a7983 */ /* 0x000f220000300800 */
[C---:B------:R-:W-:Y:S02]  /*1d090*/  SEL R109, R5.reuse, R23, !P2 ;  /* 0x00000017056d7207 */ /* 0x040fe40005000000 */
[C---:B------:R-:W-:Y:S02]  /*1d0a0*/  SEL R73, R5.reuse, R18, !P2 ;  /* 0x0000001205497207 */ /* 0x040fe40005000000 */
[C---:B------:R-:W-:Y:S02]  /*1d0b0*/  SEL R113, R5.reuse, R22, !P2 ;  /* 0x0000001605717207 */ /* 0x040fe40005000000 */
[C---:B------:R-:W-:Y:S02]  /*1d0c0*/  SEL R69, R5.reuse, R20, !P2 ;  /* 0x0000001405457207 */ /* 0x040fe40005000000 */
[C---:B------:R-:W-:Y:S02]  /*1d0d0*/  SEL R77, R5.reuse, R17, !P2 ;  /* 0x00000011054d7207 */ /* 0x040fe40005000000 */
[----:B------:R-:W-:-:S02]  /*1d0e0*/  SEL R81, R5, R16, !P2 ;  /* 0x0000001005517207 */ /* 0x000fc40005000000 */
[C---:B--2---:R-:W-:Y:S02]  /*1d0f0*/  SEL R93, R5.reuse, R14, !P2 ;  /* 0x0000000e055d7207 */ /* 0x044fe40005000000 */
[----:B------:R-:W2:Y:S04]  /*1d100*/  LDL.LU R14, [R1+0x3ec] ;  /* 0x0003ec00010e7983 */ /* 0x000ea80000300800 */
[----:B------:R-:W2:Y:S04]  /*1d110*/  LDL.LU R21, [R1+0x3e8] ;  /* 0x0003e80001157983 */ /* 0x000ea80000300800 */
[----:B------:R-:W2:Y:S04]  /*1d120*/  LDL.LU R25, [R1+0x39c] ;  /* 0x00039c0001197983 */ /* 0x000ea80000300800 */
[----:B------:R-:W2:Y:S04]  /*1d130*/  LDL.LU R24, [R1+0x3a0] ;  /* 0x0003a00001187983 */ /* 0x000ea80000300800 */
[----:B------:R-:W2:Y:S04]  /*1d140*/  LDL.LU R23, [R1+0x3d0] ;  /* 0x0003d00001177983 */ /* 0x000ea80000300800 */
[----:B------:R-:W2:Y:S01]  /*1d150*/  LDL.LU R18, [R1+0x3ac] ;  /* 0x0003ac0001127983 */ /* 0x000ea20000300800 */
[----:B---3--:R-:W-:-:S03]  /*1d160*/  SEL R97, R5, R12, !P2 ;  /* 0x0000000c05617207 */ /* 0x008fc60005000000 */
[----:B------:R-:W3:Y:S04]  /*1d170*/  LDL.LU R22, [R1+0x3cc] ;  /* 0x0003cc0001167983 */ /* 0x000ee80000300800 */
[----:B------:R-:W3:Y:S04]  /*1d180*/  LDL.LU R20, [R1+0x3b0] ;  /* 0x0003b00001147983 */ /* 0x000ee80000300800 */
[----:B------:R-:W3:Y:S04]  /*1d190*/  LDL.LU R17, [R1+0x3c0] ;  /* 0x0003c00001117983 */ /* 0x000ee80000300800 */
[----:B------:R-:W3:Y:S04]  /*1d1a0*/  LDL.LU R16, [R1+0x3b4] ;  /* 0x0003b40001107983 */ /* 0x000ee80000300800 */
[----:B------:R-:W3:Y:S01]  /*1d1b0*/  LDL.LU R12, [R1+0x3a8] ;  /* 0x0003a800010c7983 */ /* 0x000ee20000300800 */
[----:B----4-:R-:W-:-:S03]  /*1d1c0*/  SEL R71, R5, R15, !P2 ;  /* 0x0000000f05477207 */ /* 0x010fc60005000000 */
        /* <DEDUP_REMOVED lines=9> */
[C---:B------:R-:W-:Y:S02]  /*1d260*/  SEL R103, R5.reuse, R41, !P2 ;  /* 0x0000002905677207 */ /* 0x040fe40005000000 */
[C---:B------:R-:W-:Y:S02]  /*1d270*/  SEL R111, R5.reuse, R40, !P2 ;  /* 0x00000028056f7207 */ /* 0x040fe40005000000 */
[C---:B------:R-:W-:Y:S02]  /*1d280*/  SEL R95, R5.reuse, R37, !P2 ;  /* 0x00000025055f7207 */ /* 0x040fe40005000000 */
[C---:B------:R-:W-:Y:S02]  /*1d290*/  SEL R87, R5.reuse, R38, !P2 ;  /* 0x0000002605577207 */ /* 0x040fe40005000000 */
[C---:B------:R-:W-:Y:S02]  /*1d2a0*/  SEL R67, R5.reuse, R35, !P2 ;  /* 0x0000002305437207 */ /* 0x040fe40005000000 */
[----:B--2---:R-:W-:-:S02]  /*1d2b0*/  SEL R63, R5, R23, !P2 ;  /* 0x00000017053f7207 */ /* 0x004fc40005000000 */
[C---:B---3--:R-:W-:Y:S02]  /*1d2c0*/  SEL R46, R5.reuse, R16, !P2 ;  /* 0x00000010052e7207 */ /* 0x048fe40005000000 */
[C---:B------:R-:W-:Y:S02]  /*1d2d0*/  SEL R51, R5.reuse, R12, !P2 ;  /* 0x0000000c05337207 */ /* 0x040fe40005000000 */
[----:B------:R-:W2:Y:S04]  /*1d2e0*/  LDL.LU R12, [R1+0x390] ;  /* 0x00039000010c7983 */ /* 0x000ea80000300800 */
[----:B------:R-:W3:Y:S04]  /*1d2f0*/  LDL.LU R16, [R1+0x38c] ;  /* 0x00038c0001107983 */ /* 0x000ee80000300800 */
[----:B------:R-:W2:Y:S04]  /*1d300*/  LDL.LU R33, [R1+0x378] ;  /* 0x0003780001217983 */ /* 0x000ea80000300800 */
[----:B------:R-:W3:Y:S04]  /*1d310*/  LDL.LU R30, [R1+0x374] ;  /* 0x00037400011e7983 */ /* 0x000ee80000300800 */
        /* <DEDUP_REMOVED lines=11> */
[----:B------:R-:W3:Y:S01]  /*1d3d0*/  LDL.LU R42, [R1+0x32c] ;  /* 0x00032c00012a7983 */ /* 0x000ee20000300800 */
[----:B------:R-:W-:-:S03]  /*1d3e0*/  SEL R37, R5, R17, !P2 ;  /* 0x0000001105257207 */ /* 0x000fc60005000000 */
[----:B------:R-:W3:Y:S04]  /*1d3f0*/  LDL.LU R41, [R1+0x318] ;  /* 0x0003180001297983 */ /* 0x000ee80000300800 */
[----:B------:R-:W3:Y:S01]  /*1d400*/  LDL.LU R40, [R1+0x314] ;  /* 0x0003140001287983 */ /* 0x000ee20000300800 */
[C---:B----4-:R-:W-:Y:S02]  /*1d410*/  SEL R59, R5.reuse, R15, !P2 ;  /* 0x0000000f053b7207 */ /* 0x050fe40005000000 */
[C---:B------:R-:W-:Y:S02]  /*1d420*/  SEL R60, R5.reuse, R13, !P2 ;  /* 0x0000000d053c7207 */ /* 0x040fe40005000000 */
[----:B------:R-:W4:Y:S04]  /*1d430*/  LDL.LU R13, [R1+0x304] ;  /* 0x00030400010d7983 */ /* 0x000f280000300800 */
[----:B------:R-:W4:Y:S04]  /*1d440*/  LDL.LU R15, [R1+0x300] ;  /* 0x00030000010f7983 */ /* 0x000f280000300800 */
[----:B------:R-:W4:Y:S04]  /*1d450*/  LDL.LU R17, [R1+0x2f0] ;  /* 0x0002f00001117983 */ /* 0x000f280000300800 */
[----:B------:R-:W4:Y:S04]  /*1d460*/  LDL.LU R38, [R1+0x2e8] ;  /* 0x0002e80001267983 */ /* 0x000f280000300800 */
[----:B------:R-:W4:Y:S01]  /*1d470*/  LDL.LU R35, [R1+0x2e4] ;  /* 0x0002e40001237983 */ /* 0x000f220000300800 */
[----:B------:R-:W-:-:S02]  /*1d480*/  SEL R62, R5, R27, !P2 ;  /* 0x0000001b053e7207 */ /* 0x000fc40005000000 */
[C---:B------:R-:W-:Y:S02]  /*1d490*/  SEL R27, R5.reuse, R20, !P2 ;  /* 0x00000014051b7207 */ /* 0x040fe40005000000 */
[C---:B------:R-:W-:Y:S01]  /*1d4a0*/  SEL R83, R5.reuse, R34, !P2 ;  /* 0x0000002205537207 */ /* 0x040fe20005000000 */
[----:B------:R-:W4:Y:S01]  /*1d4b0*/  LDL.LU R20, [R1+0x2e0] ;  /* 0x0002e00001147983 */ /* 0x000f220000300800 */
[C---:B------:R-:W-:Y:S02]  /*1d4c0*/  SEL R53, R5.reuse, R24, !P2 ;  /* 0x0000001805357207 */ /* 0x040fe40005000000 */
[C---:B------:R-:W-:Y:S01]  /*1d4d0*/  SEL R34, R5.reuse, R28, !P2 ;  /* 0x0000001c05227207 */ /* 0x040fe20005000000 */
[----:B------:R-:W4:Y:S01]  /*1d4e0*/  LDL.LU R24, [R1+0x2b0] ;  /* 0x0002b00001187983 */ /* 0x000f220000300800 */
[C---:B------:R-:W-:Y:S02]  /*1d4f0*/  SEL R75, R5.reuse, R32, !P2 ;  /* 0x00000020054b7207 */ /* 0x040fe40005000000 */
[C---:B------:R-:W-:Y:S01]  /*1d500*/  SEL R48, R5.reuse, R26, !P2 ;  /* 0x0000001a05307207 */ /* 0x040fe20005000000 */
[----:B------:R-:W4:Y:S01]  /*1d510*/  LDL.LU R28, [R1+0x2b8] ;  /* 0x0002b800011c7983 */ /* 0x000f220000300800 */
[----:B------:R-:W-:-:S02]  /*1d520*/  SEL R26, R5, R22, !P2 ;  /* 0x00000016051a7207 */ /* 0x000fc40005000000 */
[C---:B------:R-:W-:Y:S01]  /*1d530*/  SEL R50, R5.reuse, R25, !P2 ;  /* 0x0000001905327207 */ /* 0x040fe20005000000 */
[----:B------:R-:W4:Y:S04]  /*1d540*/  LDL.LU R32, [R1+0x2bc] ;  /* 0x0002bc0001207983 */ /* 0x000f280000300800 */
[----:B------:R-:W4:Y:S04]  /*1d550*/  LDL.LU R22, [R1+0x2c0] ;  /* 0x0002c00001167983 */ /* 0x000f280000300800 */
[----:B------:R-:W4:Y:S01]  /*1d560*/  LDL.LU R25, [R1+0x2d4] ;  /* 0x0002d40001197983 */ /* 0x000f220000300800 */
[----:B--2---:R-:W-:-:S02]  /*1d570*/  SEL R65, R5, R33, !P2 ;  /* 0x0000002105417207 */ /* 0x004fc40005000000 */
[C---:B---3--:R-:W-:Y:S02]  /*1d580*/  SEL R45, R5.reuse, R30, !P2 ;  /* 0x0000001e052d7207 */ /* 0x048fe40005000000 */
[----:B------:R-:W2:Y:S04]  /*1d590*/  LDL.LU R30, [R1+0x2c8] ;  /* 0x0002c800011e7983 */ /* 0x000ea80000300800 */
[----:B------:R-:W3:Y:S01]  /*1d5a0*/  LDL.LU R33, [R1+0x2c4] ;  /* 0x0002c40001217983 */ /* 0x000ee20000300800 */
[C---:B------:R-:W-:Y:S02]  /*1d5b0*/  SEL R55, R5.reuse, R54, !P2 ;  /* 0x0000003605377207 */ /* 0x040fe40005000000 */
[C---:B------:R-:W-:Y:S02]  /*1d5c0*/  SEL R54, R5.reuse, R49, !P2 ;  /* 0x0000003105367207 */ /* 0x040fe40005000000 */
[----:B------:R-:W-:-:S02]  /*1d5d0*/  SEL R56, R5, R43, !P2 ;  /* 0x0000002b05387207 */ /* 0x000fc40005000000 */
[C---:B------:R-:W-:Y:S02]  /*1d5e0*/  SEL R58, R5.reuse, R42, !P2 ;  /* 0x0000002a053a7207 */ /* 0x040fe40005000000 */
[C---:B------:R-:W-:Y:S02]  /*1d5f0*/  SEL R61, R5.reuse, R41, !P2 ;  /* 0x00000029053d7207 */ /* 0x040fe40005000000 */
[C---:B------:R-:W-:Y:S02]  /*1d600*/  SEL R64, R5.reuse, R40, !P2 ;  /* 0x0000002805407207 */ /* 0x040fe40005000000 */
[C---:B----4-:R-:W-:Y:S02]  /*1d610*/  SEL R41, R5.reuse, R38, !P2 ;  /* 0x0000002605297207 */ /* 0x050fe40005000000 */
[C---:B------:R-:W-:Y:S02]  /*1d620*/  SEL R43, R5.reuse, R35, !P2 ;  /* 0x00000023052b7207 */ /* 0x040fe40005000000 */
        /* <DEDUP_REMOVED lines=29> */
[----:B------:R-:W0:Y:S04]  /*1d800*/  LDL R160, [R1+0xa84] ;  /* 0x000a840001a07983 */ /* 0x000e280000100800 */
[----:B------:R-:W2:Y:S04]  /*1d810*/  LDL.LU R159, [R1+0x670] ;  /* 0x00067000019f7983 */ /* 0x000ea80000300800 */
[----:B------:R-:W3:Y:S04]  /*1d820*/  LDL.LU R158, [R1+0x66c] ;  /* 0x00066c00019e7983 */ /* 0x000ee80000300800 */
        /* <DEDUP_REMOVED lines=13> */
[----:B------:R-:W-:-:S02]  /*1d900*/  SEL R167, R5, R3, !P2 ;  /* 0x0000000305a77207 */ /* 0x000fc40005000000 */
[----:B------:R-:W-:Y:S01]  /*1d910*/  IADD3 R3, P0, R2, UR4, RZ ;  /* 0x0000000402037c10 */ /* 0x000fe2000ff1e0ff */
[----:B------:R-:W-:-:S03]  /*1d920*/  ULDC UR4, c[0x0][0x240] ;  /* 0x0000900000047ab9 */ /* 0x000fc60000000800 */
[----:B------:R-:W-:-:S05]  /*1d930*/  LEA.HI.X.SX32 R2, R2, UR5, 0x1, P0 ;  /* 0x0000000502027c11 */ /* 0x000fca00080f0eff */
[----:B------:R-:W-:Y:S01]  /*1d940*/  STL [R1+0x192c], R2 ;  /* 0x00192c0201007387 */ /* 0x000fe20000100800 */
[----:B0-----:R-:W-:-:S04]  /*1d950*/  IMAD R66, R0, 0x2, R160 ;  /* 0x0000000200427824 */ /* 0x001fc800078e02a0 */
[----:B------:R-:W-:Y:S01]  /*1d960*/  IMAD R0, R0, 0x2, R66 ;  /* 0x0000000200007824 */ /* 0x000fe200078e0242 */
[----:B------:R0:W-:Y:S01]  /*1d970*/  STL [R1+0x424], R66 ;  /* 0x0004244201007387 */ /* 0x0001e20000100800 */
[----:B--2---:R-:W-:Y:S02]  /*1d980*/  IMAD R169, R159, UR4, RZ ;  /* 0x000000049fa97c24 */ /* 0x004fe4000f8e02ff */
[----:B---3--:R-:W-:Y:S01]  /*1d990*/  IMAD R166, R158, UR4, RZ ;  /* 0x000000049ea67c24 */ /* 0x008fe2000f8e02ff */
[----:B------:R2:W-:Y:S01]  /*1d9a0*/  STL [R1+0x1928], R0 ;  /* 0x0019280001007387 */ /* 0x0005e20000100800 */
[----:B----4-:R-:W-:Y:S02]  /*1d9b0*/  IMAD R165, R157, UR4, RZ ;  /* 0x000000049da57c24 */ /* 0x010fe4000f8e02ff */
[----:B------:R-:W-:Y:S02]  /*1d9c0*/  IMAD R164, R156, UR4, RZ ;  /* 0x000000049ca47c24 */ /* 0x000fe4000f8e02ff */
[----:B------:R-:W-:-:S02]  /*1d9d0*/  IMAD R163, R155, UR4, RZ ;  /* 0x000000049ba37c24 */ /* 0x000fc4000f8e02ff */
[----:B------:R-:W-:Y:S02]  /*1d9e0*/  IMAD R162, R154, UR4, RZ ;  /* 0x000000049aa27c24 */ /* 0x000fe4000f8e02ff */
[----:B------:R-:W-:Y:S02]  /*1d9f0*/  IMAD R160, R152, UR4, RZ ;  /* 0x0000000498a07c24 */ /* 0x000fe4000f8e02ff */
[----:B------:R-:W3:Y:S01]  /*1da00*/  LDL.LU R152, [R1+0x618] ;  /* 0x0006180001987983 */ /* 0x000ee20000300800 */
[----:B------:R-:W-:-:S03]  /*1da10*/  IMAD R159, R151, UR4, RZ ;  /* 0x00000004979f7c24 */ /* 0x000fc6000f8e02ff */
[----:B------:R-:W4:Y:S01]  /*1da20*/  LDL.LU R151, [R1+0x614] ;  /* 0x0006140001977983 */ /* 0x000f220000300800 */
[----:B------:R-:W-:-:S03]  /*1da30*/  IMAD R158, R150, UR4, RZ ;  /* 0x00000004969e7c24 */ /* 0x000fc6000f8e02ff */
[----:B------:R-:W4:Y:S01]  /*1da40*/  LDL.LU R150, [R1+0x610] ;  /* 0x0006100001967983 */ /* 0x000f220000300800 */
[----:B------:R-:W-:-:S03]  /*1da50*/  IMAD R157, R149, UR4, RZ ;  /* 0x00000004959d7c24 */ /* 0x000fc6000f8e02ff */
[----:B------:R-:W4:Y:S01]  /*1da60*/  LDL.LU R149, [R1+0x608] ;  /* 0x0006080001957983 */ /* 0x000f220000300800 */
[----:B------:R-:W-:-:S03]  /*1da70*/  IMAD R156, R148, UR4, RZ ;  /* 0x00000004949c7c24 */ /* 0x000fc6000f8e02ff */
[----:B------:R-:W4:Y:S01]  /*1da80*/  LDL.LU R148, [R1+0x604] ;  /* 0x0006040001947983 */ /* 0x000f220000300800 */
[----:B------:R-:W-:Y:S02]  /*1da90*/  IMAD R161, R153, UR4, RZ ;  /* 0x0000000499a17c24 */ /* 0x000fe4000f8e02ff */
[----:B------:R-:W-:Y:S02]  /*1daa0*/  IMAD R155, R147, UR4, RZ ;  /* 0x00000004939b7c24 */ /* 0x000fe4000f8e02ff */
[----:B------:R-:W4:Y:S01]  /*1dab0*/  LDL.LU R147, [R1+0x600] ;  /* 0x0006000001937983 */ /* 0x000f220000300800 */
[----:B------:R-:W-:-:S03]  /*1dac0*/  IMAD R154, R146, UR4, RZ ;  /* 0x00000004929a7c24 */ /* 0x000fc6000f8e02ff */
[----:B------:R-:W4:Y:S01]  /*1dad0*/  LDL.LU R146, [R1+0x5fc] ;  /* 0x0005fc0001927983 */ /* 0x000f220000300800 */
[----:B------:R-:W-:-:S03]  /*1dae0*/  IMAD R153, R145, UR4, RZ ;  /* 0x0000000491997c24 */ /* 0x000fc6000f8e02ff */
[----:B------:R-:W4:Y:S04]  /*1daf0*/  LDL.LU R145, [R1+0x5f8] ;  /* 0x0005f80001917983 */ /* 0x000f280000300800 */
[----:B-1----:R-:W3:Y:S04]  /*1db00*/  LDL.LU R84, [R1+0x5f0] ;  /* 0x0005f00001547983 */ /* 0x002ee80000300800 */
[----:B------:R-:W4:Y:S04]  /*1db10*/  LDL.LU R82, [R1+0x5e8] ;  /* 0x0005e80001527983 */ /* 0x000f280000300800 */
[----:B------:R-:W4:Y:S04]  /*1db20*/  LDL.LU R80, [R1+0x5e4] ;  /* 0x0005e40001507983 */ /* 0x000f280000300800 */
[----:B------:R-:W4:Y:S04]  /*1db30*/  LDL.LU R78, [R1+0x5e0] ;  /* 0x0005e000014e7983 */ /* 0x000f280000300800 */
[----:B------:R-:W4:Y:S04]  /*1db40*/  LDL.LU R76, [R1+0x5dc] ;  /* 0x0005dc00014c7983 */ /* 0x000f280000300800 */
[----:B------:R-:W4:Y:S04]  /*1db50*/  LDL.LU R74, [R1+0x5d8] ;  /* 0x0005d800014a7983 */ /* 0x000f280000300800 */
[----:B------:R-:W4:Y:S04]  /*1db60*/  LDL.LU R72, [R1+0x5d4] ;  /* 0x0005d40001487983 */ /* 0x000f280000300800 */
[----:B------:R-:W4:Y:S04]  /*1db70*/  LDL.LU R70, [R1+0x5d0] ;  /* 0x0005d00001467983 */ /* 0x000f280000300800 */
[----:B------:R-:W2:Y:S04]  /*1db80*/  LDL.LU R68, [R1+0x5cc] ;  /* 0x0005cc0001447983 */ /* 0x000ea80000300800 */
[----:B0-----:R-:W3:Y:S04]  /*1db90*/  LDL.LU R66, [R1+0x5c8] ;  /* 0x0005c80001427983 */ /* 0x001ee80000300800 */
        /* <DEDUP_REMOVED lines=13> */
[----:B------:R-:W-:-:S02]  /*1dc70*/  @!P4 IMAD.MOV R11, RZ, RZ, -R11 ;  /* 0x000000ffff0bc224 */ /* 0x000fc400078e0a0b */
[----:B------:R-:W-:Y:S02]  /*1dc80*/  @!P3 IMAD.MOV R10, RZ, RZ, -R10 ;  /* 0x000000ffff0ab224 */ /* 0x000fe400078e0a0a */
[----:B------:R-:W-:Y:S01]  /*1dc90*/  @!P6 IMAD.MOV R9, RZ, RZ, -R9 ;  /* 0x000000ffff09e224 */ /* 0x000fe200078e0a09 */
[C---:B------:R-:W-:Y:S01]  /*1dca0*/  SEL R176, R5.reuse, R11, !P2 ;  /* 0x0000000b05b07207 */ /* 0x040fe20005000000 */
[----:B------:R-:W-:Y:S01]  /*1dcb0*/  @!P5 IMAD.MOV R8, RZ, RZ, -R8 ;  /* 0x000000ffff08d224 */ /* 0x000fe200078e0a08 */
[C---:B------:R-:W-:Y:S01]  /*1dcc0*/  SEL R174, R5.reuse, R10, !P2 ;  /* 0x0000000a05ae7207 */ /* 0x040fe20005000000 */
[----:B------:R-:W-:Y:S01]  /*1dcd0*/  @!P1 IMAD.MOV R6, RZ, RZ, -R6 ;  /* 0x000000ffff069224 */ /* 0x000fe200078e0a06 */
        /* <DEDUP_REMOVED lines=86> */
[----:B------:R-:W-:Y:S01]  /*1e240*/  SEL R205, R5, R205, !P2 ;  /* 0x000000cd05cd7207 */ /* 0x000fe20005000000 */
[----:B--2---:R-:W-:-:S02]  /*1e250*/  IMAD R0, R68, UR4, RZ ;  /* 0x0000000444007c24 */ /* 0x004fc4000f8e02ff */
[----:B---3--:R-:W-:-:S03]  /*1e260*/  IMAD R2, R66, UR4, RZ ;  /* 0x0000000442027c24 */ /* 0x008fc6000f8e02ff */
[----:B------:R0:W-:Y:S01]  /*1e270*/  STL [R1+0x1d4], R0 ;  /* 0x0001d40001007387 */ /* 0x0001e20000100800 */
[----:B----4-:R-:W-:-:S03]  /*1e280*/  IMAD R66, R120, UR4, RZ ;  /* 0x0000000478427c24 */ /* 0x010fc6000f8e02ff */
[----:B------:R1:W-:Y:S01]  /*1e290*/  STL [R1+0x1dc], R2 ;  /* 0x0001dc0201007387 */ /* 0x0003e20000100800 */
[----:B0-----:R-:W-:-:S03]  /*1e2a0*/  IMAD R0, R118, UR4, RZ ;  /* 0x0000000476007c24 */ /* 0x001fc6000f8e02ff */
[----:B------:R0:W-:Y:S01]  /*1e2b0*/  STL [R1+0x1e0], R66 ;  /* 0x0001e04201007387 */ /* 0x0001e20000100800 */
[----:B-1----:R-:W-:-:S03]  /*1e2c0*/  IMAD R2, R116, UR4, RZ ;  /* 0x0000000474027c24 */ /* 0x002fc6000f8e02ff */
[----:B------:R1:W-:Y:S01]  /*1e2d0*/  STL [R1+0x1e4], R0 ;  /* 0x0001e40001007387 */ /* 0x0003e20000100800 */
[----:B0-----:R-:W-:-:S03]  /*1e2e0*/  IMAD R66, R114, UR4, RZ ;  /* 0x0000000472427c24 */ /* 0x001fc6000f8e02ff */
[----:B------:R0:W-:Y:S01]  /*1e2f0*/  STL [R1+0x1f8], R2 ;  /* 0x0001f80201007387 */ /* 0x0001e20000100800 */
[----:B-1----:R-:W-:-:S03]  /*1e300*/  IMAD R0, R112, UR4, RZ ;  /* 0x0000000470007c24 */ /* 0x002fc6000f8e02ff */
[----:B------:R1:W-:Y:S04]  /*1e310*/  STL [R1+0x1fc], R66 ;  /* 0x0001fc4201007387 */ /* 0x0003e80000100800 */
[----:B------:R2:W-:Y:S01]  /*1e320*/  STL [R1+0x200], R0 ;  /* 0x0002000001007387 */ /* 0x0005e20000100800 */
[----:B0-----:R-:W-:Y:S02]  /*1e330*/  IMAD R2, R110, UR4, RZ ;  /* 0x000000046e027c24 */ /* 0x001fe4000f8e02ff */
[----:B-1----:R-:W-:-:S03]  /*1e340*/  IMAD R66, R108, UR4, RZ ;  /* 0x000000046c427c24 */ /* 0x002fc6000f8e02ff */
[----:B------:R0:W-:Y:S01]  /*1e350*/  STL [R1+0x210], R2 ;  /* 0x0002100201007387 */ /* 0x0001e20000100800 */
[----:B--2---:R-:W-:-:S03]  /*1e360*/  IMAD R0, R106, UR4, RZ ;  /* 0x000000046a007c24 */ /* 0x004fc6000f8e02ff */
        /* <DEDUP_REMOVED lines=9> */
[----:B-1----:R-:W-:Y:S01]  /*1e400*/  IMAD R66, R252, UR4, RZ ;  /* 0x00000004fc427c24 */ /* 0x002fe2000f8e02ff */
[----:B--2---:R-:W2:Y:S04]  /*1e410*/  LDL.LU R0, [R1+0x57c] ;  /* 0x00057c0001007983 */ /* 0x004ea80000300800 */
[----:B------:R0:W-:Y:S04]  /*1e420*/  STL [R1+0x23c], R2 ;  /* 0x00023c0201007387 */ /* 0x0001e80000100800 */
[----:B0-----:R-:W3:Y:S04]  /*1e430*/  LDL.LU R2, [R1+0x578] ;  /* 0x0005780001027983 */ /* 0x001ee80000300800 */
[----:B------:R0:W-:Y:S04]  /*1e440*/  STL [R1+0x240], R66 ;  /* 0x0002404201007387 */ /* 0x0001e80000100800 */
[----:B------:R-:W4:Y:S04]  /*1e450*/  LDL.LU R96, [R1+0x574] ;  /* 0x0005740001607983 */ /* 0x000f280000300800 */
[----:B------:R-:W4:Y:S04]  /*1e460*/  LDL.LU R94, [R1+0x570] ;  /* 0x00057000015e7983 */ /* 0x000f280000300800 */
[----:B------:R-:W4:Y:S04]  /*1e470*/  LDL.LU R92, [R1+0x56c] ;  /* 0x00056c00015c7983 */ /* 0x000f280000300800 */
[----:B------:R-:W4:Y:S04]  /*1e480*/  LDL.LU R90, [R1+0x568] ;  /* 0x00056800015a7983 */ /* 0x000f280000300800 */
[----:B------:R-:W4:Y:S01]  /*1e490*/  LDL.LU R88, [R1+0x564] ;  /* 0x0005640001587983 */ /* 0x000f220000300800 */
[----:B------:R-:W-:-:S03]  /*1e4a0*/  IMAD R11, R84, UR4, RZ ;  /* 0x00000004540b7c24 */ /* 0x000fc6000f8e02ff */
[----:B------:R-:W4:Y:S01]  /*1e4b0*/  LDL.LU R86, [R1+0x560] ;  /* 0x0005600001567983 */ /* 0x000f220000300800 */
[----:B------:R-:W-:Y:S02]  /*1e4c0*/  IMAD R10, R82, UR4, RZ ;  /* 0x00000004520a7c24 */ /* 0x000fe4000f8e02ff */
[----:B------:R-:W-:Y:S01]  /*1e4d0*/  IMAD R9, R80, UR4, RZ ;  /* 0x0000000450097c24 */ /* 0x000fe2000f8e02ff */
[----:B------:R-:W4:Y:S04]  /*1e4e0*/  LDL.LU R84, [R1+0x55c] ;  /* 0x00055c0001547983 */ /* 0x000f280000300800 */
[----:B------:R-:W4:Y:S01]  /*1e4f0*/  LDL.LU R82, [R1+0x558] ;  /* 0x0005580001527983 */ /* 0x000f220000300800 */
[----:B------:R-:W-:-:S03]  /*1e500*/  IMAD R8, R78, UR4, RZ ;  /* 0x000000044e087c24 */ /* 0x000fc6000f8e02ff */
[----:B------:R-:W4:Y:S01]  /*1e510*/  LDL.LU R80, [R1+0x550] ;  /* 0x0005500001507983 */ /* 0x000f220000300800 */
[----:B------:R-:W-:Y:S02]  /*1e520*/  IMAD R7, R76, UR4, RZ ;  /* 0x000000044c077c24 */ /* 0x000fe4000f8e02ff */
[----:B------:R-:W-:Y:S01]  /*1e530*/  IMAD R6, R74, UR4, RZ ;  /* 0x000000044a067c24 */ /* 0x000fe2000f8e02ff */
        /* <DEDUP_REMOVED lines=49> */
[----:B------:R-:W-:Y:S01]  /*1e850*/  SEL R168, R5, R4, !P2 ;  /* 0x0000000405a87207 */ /* 0x000fe20005000000 */
[----:B------:R-:W-:Y:S02]  /*1e860*/  IMAD R5, R72, UR4, RZ ;  /* 0x0000000448057c24 */ /* 0x000fe4000f8e02ff */
[----:B------:R-:W-:Y:S01]  /*1e870*/  IMAD R4, R70, UR4, RZ ;  /* 0x0000000446047c24 */ /* 0x000fe2000f8e02ff */
[----:B------:R-:W4:Y:S04]  /*1e880*/  LDL.LU R72, [R1+0x538] ;  /* 0x0005380001487983 */ /* 0x000f280000300800 */
[----:B------:R-:W4:Y:S04]  /*1e890*/  LDL.LU R70, [R1+0x530] ;  /* 0x0005300001467983 */ /* 0x000f280000300800 */
[----:B------:R-:W4:Y:S04]  /*1e8a0*/  LDL.LU R68, [R1+0x528] ;  /* 0x0005280001447983 */ /* 0x000f280000300800 */
[----:B0-----:R-:W4:Y:S04]  /*1e8b0*/  LDL.LU R66, [R1+0x524] ;  /* 0x0005240001427983 */ /* 0x001f280000300800 */
        /* <DEDUP_REMOVED lines=13> */
[----:B--2---:R-:W-:-:S05]  /*1e990*/  IMAD R0, R0, UR4, RZ ;  /* 0x0000000400007c24 */ /* 0x004fca000f8e02ff */
[----:B------:R3:W-:Y:S02]  /*1e9a0*/  STL [R1+0x244], R0 ;  /* 0x0002440001007387 */ /* 0x0007e40000100800 */
[----:B---3--:R-:W-:-:S05]  /*1e9b0*/  IMAD R0, R2, UR4, RZ ;  /* 0x0000000402007c24 */ /* 0x008fca000f8e02ff */
[----:B------:R0:W-:Y:S01]  /*1e9c0*/  STL [R1+0x248], R0 ;  /* 0x0002480001007387 */ /* 0x0001e20000100800 */
[----:B----4-:R-:W-:Y:S02]  /*1e9d0*/  IMAD R2, R96, UR4, RZ ;  /* 0x0000000460027c24 */ /* 0x010fe4000f8e02ff */
[----:B------:R-:W-:-:S03]  /*1e9e0*/  IMAD R94, R94, UR4, RZ ;  /* 0x000000045e5e7c24 */ /* 0x000fc6000f8e02ff */
[----:B------:R1:W-:Y:S01]  /*1e9f0*/  STL [R1+0x24c], R2 ;  /* 0x00024c0201007387 */ /* 0x0003e20000100800 */
[----:B0-----:R-:W-:-:S03]  /*1ea00*/  IMAD R0, R92, UR4, RZ ;  /* 0x000000045c007c24 */ /* 0x001fc6000f8e02ff */
[----:B------:R-:W-:Y:S04]  /*1ea10*/  STL [R1+0x25c], R94 ;  /* 0x00025c5e01007387 */ /* 0x000fe80000100800 */
[----:B------:R0:W-:Y:S01]  /*1ea20*/  STL [R1+0x260], R0 ;  /* 0x0002600001007387 */ /* 0x0001e20000100800 */
[----:B-1----:R-:W-:Y:S02]  /*1ea30*/  IMAD R2, R90, UR4, RZ ;  /* 0x000000045a027c24 */ /* 0x002fe4000f8e02ff */
[----:B------:R-:W-:-:S03]  /*1ea40*/  IMAD R88, R88, UR4, RZ ;  /* 0x0000000458587c24 */ /* 0x000fc6000f8e02ff */
[----:B------:R1:W-:Y:S01]  /*1ea50*/  STL [R1+0x26c], R2 ;  /* 0x00026c0201007387 */ /* 0x0003e20000100800 */
[----:B0-----:R-:W-:-:S03]  /*1ea60*/  IMAD R0, R86, UR4, RZ ;  /* 0x0000000456007c24 */ /* 0x001fc6000f8e02ff */
[----:B------:R-:W-:Y:S01]  /*1ea70*/  STL [R1+0x270], R88 ;  /* 0x0002705801007387 */ /* 0x000fe20000100800 */
[----:B------:R-:W-:-:S03]  /*1ea80*/  IMAD R82, R82, UR4, RZ ;  /* 0x0000000452527c24 */ /* 0x000fc6000f8e02ff */
[----:B------:R0:W-:Y:S01]  /*1ea90*/  STL [R1+0x274], R0 ;  /* 0x0002740001007387 */ /* 0x0001e20000100800 */
[----:B-1----:R-:W-:-:S05]  /*1eaa0*/  IMAD R2, R84, UR4, RZ ;  /* 0x0000000454027c24 */ /* 0x002fca000f8e02ff */
        /* <DEDUP_REMOVED lines=20> */
[----:B------:R0:W-:Y:S04]  /*1ebf0*/  STL [R1+0x2c4], R66 ;  /* 0x0002c44201007387 */ /* 0x0001e80000100800 */
[----:B------:R2:W-:Y:S01]  /*1ec00*/  STL [R1+0x2c8], R0 ;  /* 0x0002c80001007387 */ /* 0x0005e20000100800 */
[----:B-1----:R-:W-:Y:S02]  /*1ec10*/  IMAD R2, R116, UR4, RZ ;  /* 0x0000000474027c24 */ /* 0x002fe4000f8e02ff */
[----:B0-----:R-:W-:-:S03]  /*1ec20*/  IMAD R66, R114, UR4, RZ ;  /* 0x0000000472427c24 */ /* 0x001fc6000f8e02ff */
        /* <DEDUP_REMOVED lines=520> */
[----:B----4-:R-:W-:-:S05]  /*20cb0*/  IMAD R2, R96, UR4, RZ ;  /* 0x0000000460027c24 */ /* 0x010fca000f8e02ff */
[----:B------:R1:W-:Y:S01]  /*20cc0*/  STL [R1+0xec], R2 ;  /* 0x0000ec0201007387 */ /* 0x0003e20000100800 */
[----:B0-----:R-:W-:Y:S02]  /*20cd0*/  IMAD R0, R94, UR4, RZ ;  /* 0x000000045e007c24 */ /* 0x001fe4000f8e02ff */
[----:B------:R-:W-:-:S03]  /*20ce0*/  IMAD R92, R92, UR4, RZ ;  /* 0x000000045c5c7c24 */ /* 0x000fc6000f8e02ff */
[----:B------:R0:W-:Y:S01]  /*20cf0*/  STL [R1+0xe8], R0 ;  /* 0x0000e80001007387 */ /* 0x0001e20000100800 */
[----:B-1----:R-:W-:-:S03]  /*20d00*/  IMAD R2, R90, UR4, RZ ;  /* 0x000000045a027c24 */ /* 0x002fc6000f8e02ff */
[----:B------:R-:W-:Y:S01]  /*20d10*/  STL [R1+0xe4], R92 ;  /* 0x0000e45c01007387 */ /* 0x000fe20000100800 */
[----:B------:R-:W-:Y:S02]  /*20d20*/  IMAD R86, R86, UR4, RZ ;  /* 0x0000000456567c24 */ /* 0x000fe4000f8e02ff */
[----:B0-----:R-:W-:Y:S01]  /*20d30*/  IMAD R0, R88, UR4, RZ ;  /* 0x0000000458007c24 */ /* 0x001fe2000f8e02ff */
[----:B------:R0:W-:Y:S04]  /*20d40*/  STL [R1+0xe0], R2 ;  /* 0x0000e00201007387 */ /* 0x0001e80000100800 */
[----:B------:R1:W-:Y:S01]  /*20d50*/  STL [R1+0xdc], R0 ;  /* 0x0000dc0001007387 */ /* 0x0003e20000100800 */
[----:B0-----:R-:W-:-:S03]  /*20d60*/  IMAD R2, R84, UR4, RZ ;  /* 0x0000000454027c24 */ /* 0x001fc6000f8e02ff */
[----:B------:R-:W-:Y:S01]  /*20d70*/  STL [R1+0xd8], R86 ;  /* 0x0000d85601007387 */ /* 0x000fe20000100800 */
[----:B-1----:R-:W-:-:S03]  /*20d80*/  IMAD R0, R82, UR4, RZ ;  /* 0x0000000452007c24 */ /* 0x002fc6000f8e02ff */
[----:B------:R0:W-:Y:S01]  /*20d90*/  STL [R1+0xd4], R2 ;  /* 0x0000d40201007387 */ /* 0x0001e20000100800 */
[----:B------:R-:W-:-:S03]  /*20da0*/  IMAD R80, R80, UR4, RZ ;  /* 0x0000000450507c24 */ /* 0x000fc6000f8e02ff */
[----:B------:R1:W-:Y:S01]  /*20db0*/  STL [R1+0xd0], R0 ;  /* 0x0000d00001007387 */ /* 0x0003e20000100800 */
[----:B------:R-:W-:Y:S02]  /*20dc0*/  IMAD R74, R74, UR4, RZ ;  /* 0x000000044a4a7c24 */ /* 0x000fe4000f8e02ff */
[----:B0-----:R-:W-:Y:S01]  /*20dd0*/  IMAD R2, R78, UR4, RZ ;  /* 0x000000044e027c24 */ /* 0x001fe2000f8e02ff */
[----:B------:R-:W-:Y:S01]  /*20de0*/  STL [R1+0xcc], R80 ;  /* 0x0000cc5001007387 */ /* 0x000fe20000100800 */
[----:B-1----:R-:W-:-:S03]  /*20df0*/  IMAD R0, R76, UR4, RZ ;  /* 0x000000044c007c24 */ /* 0x002fc6000f8e02ff */
[----:B------:R0:W-:Y:S04]  /*20e00*/  STL [R1+0xc8], R2 ;  /* 0x0000c80201007387 */ /* 0x0001e80000100800 */
[----:B------:R1:W-:Y:S01]  /*20e10*/  STL [R1+0xc4], R0 ;  /* 0x0000c40001007387 */ /* 0x0003e20000100800 */
[----:B------:R-:W-:Y:S02]  /*20e20*/  IMAD R68, R68, UR4, RZ ;  /* 0x0000000444447c24 */ /* 0x000fe4000f8e02ff */
[----:B0-----:R-:W-:Y:S01]  /*20e30*/  IMAD R2, R72, UR4, RZ ;  /* 0x0000000448027c24 */ /* 0x001fe2000f8e02ff */
[----:B------:R-:W-:Y:S01]  /*20e40*/  STL [R1+0xc0], R74 ;  /* 0x0000c04a01007387 */ /* 0x000fe20000100800 */
[----:B-1----:R-:W-:-:S03]  /*20e50*/  IMAD R0, R70, UR4, RZ ;  /* 0x0000000446007c24 */ /* 0x002fc6000f8e02ff */
[----:B------:R0:W-:Y:S04]  /*20e60*/  STL [R1+0xbc], R2 ;  /* 0x0000bc0201007387 */ /* 0x0001e80000100800 */
[----:B------:R1:W-:Y:S01]  /*20e70*/  STL [R1+0xb8], R0 ;  /* 0x0000b80001007387 */ /* 0x0003e20000100800 */
[----:B0-----:R-:W-:-:S03]  /*20e80*/  IMAD R2, R66, UR4, RZ ;  /* 0x0000000442027c24 */ /* 0x001fc6000f8e02ff */
[----:B------:R-:W-:Y:S01]  /*20e90*/  STL [R1+0xb4], R68 ;  /* 0x0000b44401007387 */ /* 0x000fe20000100800 */
[----:B------:R-:W-:Y:S02]  /*20ea0*/  IMAD R66, R118, UR4, RZ ;  /* 0x0000000476427c24 */ /* 0x000fe4000f8e02ff */
[----:B-1----:R-:W-:Y:S01]  /*20eb0*/  IMAD R0, R120, UR4, RZ ;  /* 0x0000000478007c24 */ /* 0x002fe2000f8e02ff */
[----:B------:R0:W-:Y:S04]  /*20ec0*/  STL [R1+0xb0], R2 ;  /* 0x0000b00201007387 */ /* 0x0001e80000100800 */
        /* <DEDUP_REMOVED lines=21> */
[----:B------:R-:W2:Y:S01]  /*21020*/  LDL.LU R96, [R1+0x78] ;  /* 0x0000780001607983 */ /* 0x000ea20000300800 */
[----:B0-----:R-:W-:-:S03]  /*21030*/  IMAD R0, R252, UR4, RZ ;  /* 0x00000004fc007c24 */ /* 0x001fc6000f8e02ff */
[----:B------:R-:W-:Y:S04]  /*21040*/  STL [R1+0x80], R2 ;  /* 0x0000800201007387 */ /* 0x000fe80000100800 */
[----:B------:R-:W3:Y:S04]  /*21050*/  LDL.LU R94, [R1+0x74] ;  /* 0x00007400015e7983 */ /* 0x000ee80000300800 */
        /* <DEDUP_REMOVED lines=14> */
[----:B-1----:R-:W4:Y:S04]  /*21140*/  LDL.LU R66, [R1+0x3c] ;  /* 0x00003c0001427983 */ /* 0x002f280000300800 */
        /* <DEDUP_REMOVED lines=15> */
[----:B--2---:R-:W-:-:S05]  /*21240*/  IMAD R96, R96, UR4, RZ ;  /* 0x0000000460607c24 */ /* 0x004fca000f8e02ff */
[----:B------:R0:W-:Y:S01]  /*21250*/  STL [R1+0x78], R96 ;  /* 0x0000786001007387 */ /* 0x0001e20000100800 */
[----:B---3--:R-:W-:-:S03]  /*21260*/  IMAD R94, R94, UR4, RZ ;  /* 0x000000045e5e7c24 */ /* 0x008fc6000f8e02ff */
[----:B0-----:R-:W2:Y:S01]  /*21270*/  LDL.LU R96, [R1+0x19a0] ;  /* 0x0019a00001607983 */ /* 0x001ea20000300800 */
[----:B----4-:R-:W-:-:S03]  /*21280*/  IMAD R92, R92, UR4, RZ ;  /* 0x000000045c5c7c24 */ /* 0x010fc6000f8e02ff */
[----:B------:R0:W-:Y:S01]  /*21290*/  STL [R1+0x74], R94 ;  /* 0x0000745e01007387 */ /* 0x0001e20000100800 */
[----:B------:R-:W-:Y:S02]  /*212a0*/  IMAD R90, R90, UR4, RZ ;  /* 0x000000045a5a7c24 */ /* 0x000fe4000f8e02ff */
[----:B------:R-:W-:Y:S01]  /*212b0*/  IMAD R88, R88, UR4, RZ ;  /* 0x0000000458587c24 */ /* 0x000fe2000f8e02ff */
[----:B0-----:R-:W3:Y:S01]  /*212c0*/  LDL.LU R94, [R1+0x199c] ;  /* 0x00199c00015e7983 */ /* 0x001ee20000300800 */
[----:B------:R-:W-:-:S03]  /*212d0*/  IMAD R86, R86, UR4, RZ ;  /* 0x0000000456567c24 */ /* 0x000fc6000f8e02ff */
[----:B------:R0:W-:Y:S01]  /*212e0*/  STL [R1+0x70], R92 ;  /* 0x0000705c01007387 */ /* 0x0001e20000100800 */
[----:B------:R-:W-:Y:S02]  /*212f0*/  IMAD R84, R84, UR4, RZ ;  /* 0x0000000454547c24 */ /* 0x000fe4000f8e02ff */
[----:B------:R-:W-:Y:S01]  /*21300*/  IMAD R82, R82, UR4, RZ ;  /* 0x0000000452527c24 */ /* 0x000fe2000f8e02ff */
[----:B0-----:R-:W4:Y:S04]  /*21310*/  LDL.LU R92, [R1+0x1998] ;  /* 0x00199800015c7983 */ /* 0x001f280000300800 */
[----:B------:R0:W-:Y:S01]  /*21320*/  STL [R1+0x6c], R90 ;  /* 0x00006c5a01007387 */ /* 0x0001e20000100800 */
[----:B------:R-:W-:Y:S02]  /*21330*/  IMAD R80, R80, UR4, RZ ;  /* 0x0000000450507c24 */ /* 0x000fe4000f8e02ff */
[----:B------:R-:W-:Y:S01]  /*21340*/  IMAD R78, R78, UR4, RZ ;  /* 0x000000044e4e7c24 */ /* 0x000fe2000f8e02ff */
[----:B0-----:R-:W2:Y:S04]  /*21350*/  LDL.LU R90, [R1+0x1994] ;  /* 0x00199400015a7983 */ /* 0x001ea80000300800 */
[----:B------:R0:W-:Y:S01]  /*21360*/  STL [R1+0x68], R88 ;  /* 0x0000685801007387 */ /* 0x0001e20000100800 */
[----:B------:R-:W-:-:S03]  /*21370*/  IMAD R76, R76, UR4, RZ ;  /* 0x000000044c4c7c24 */ /* 0x000fc6000f8e02ff */
[----:B0-----:R-:W3:Y:S04]  /*21380*/  LDL.LU R88, [R1+0x1990] ;  /* 0x0019900001587983 */ /* 0x001ee80000300800 */
[----:B------:R0:W-:Y:S01]  /*21390*/  STL [R1+0x64], R86 ;  /* 0x0000645601007387 */ /* 0x0001e20000100800 */
[----:B------:R-:W-:-:S03]  /*213a0*/  IMAD R74, R74, UR4, RZ ;  /* 0x000000044a4a7c24 */ /* 0x000fc6000f8e02ff */
[----:B0-----:R-:W4:Y:S04]  /*213b0*/  LDL.LU R86, [R1+0x198c] ;  /* 0x00198c0001567983 */ /* 0x001f280000300800 */
[----:B------:R0:W-:Y:S01]  /*213c0*/  STL [R1+0x60], R84 ;  /* 0x0000605401007387 */ /* 0x0001e20000100800 */
[----:B------:R-:W-:-:S03]  /*213d0*/  IMAD R72, R72, UR4, RZ ;  /* 0x0000000448487c24 */ /* 0x000fc6000f8e02ff */
        /* <DEDUP_REMOVED lines=61> */
[----:B0-----:R-:W3:Y:S04]  /*217b0*/  LDL.LU R252, [R1+0x1930] ;  /* 0x0019300001fc7983 */ /* 0x001ee80000300800 */
[----:B------:R0:W-:Y:S02]  /*217c0*/  STL [R1+0x4], R0 ;  /* 0x0000040001007387 */ /* 0x0001e40000100800 */
[----:B0-----:R-:W-:Y:S01]  /*217d0*/  IMAD R0, R2, UR4, RZ ;  /* 0x0000000402007c24 */ /* 0x001fe2000f8e02ff */
[----:B------:R-:W-:-:S05]  /*217e0*/  IADD3 R2, P6, R169, R3, RZ ;  /* 0x00000003a9027210 */ /* 0x000fca0007fde0ff */
[----:B------:R0:W-:Y:S02]  /*217f0*/  STL [R1+0x644], R2 ;  /* 0x0006440201007387 */ /* 0x0001e40000100800 */
[----:B0-----:R-:W-:-:S05]  /*21800*/  IADD3 R2, P5, R166, R3, RZ ;  /* 0x00000003a6027210 */ /* 0x001fca0007fbe0ff */
        /* <DEDUP_REMOVED lines=10> */
[----:B------:R0:W-:Y:S04]  /*218b0*/  STL [R1+0x674], R2 ;  /* 0x0006740201007387 */ /* 0x0001e80000100800 */
[----:B0-----:R-:W4:Y:S01]  /*218c0*/  LDL.LU R2, [R1+0x192c] ;  /* 0x00192c0001027983 */ /* 0x001f220000300800 */
[----:B------:R-:W-:Y:S02]  /*218d0*/  IMAD R152, R152, UR4, RZ ;  /* 0x0000000498987c24 */ /* 0x000fe4000f8e02ff */
[----:B------:R-:W-:Y:S02]  /*218e0*/  IMAD R151, R151, UR4, RZ ;  /* 0x0000000497977c24 */ /* 0x000fe4000f8e02ff */
[----:B------:R-:W-:Y:S02]  /*218f0*/  IMAD R150, R150, UR4, RZ ;  /* 0x0000000496967c24 */ /* 0x000fe4000f8e02ff */
[----:B------:R-:W-:-:S02]  /*21900*/  IMAD R149, R149, UR4, RZ ;  /* 0x0000000495957c24 */ /* 0x000fc4000f8e02ff */
[----:B------:R-:W-:Y:S02]  /*21910*/  IMAD R148, R148, UR4, RZ ;  /* 0x0000000494947c24 */ /* 0x000fe4000f8e02ff */
[----:B------:R-:W-:Y:S02]  /*21920*/  IMAD R147, R147, UR4, RZ ;  /* 0x0000000493937c24 */ /* 0x000fe4000f8e02ff */
[----:B------:R-:W-:Y:S02]  /*21930*/  IMAD R146, R146, UR4, RZ ;  /* 0x0000000492927c24 */ /* 0x000fe4000f8e02ff */
[----:B------:R-:W-:Y:S01]  /*21940*/  IMAD R145, R145, UR4, RZ ;  /* 0x0000000491917c24 */ /* 0x000fe2000f8e02ff */
[----:B----4-:R-:W-:-:S05]  /*21950*/  LEA.HI.X.SX32 R169, R169, R2, 0x1, P6 ;  /* 0x00000002a9a97211 */ /* 0x010fca00030f0eff */
[----:B------:R0:W-:Y:S01]  /*21960*/  STL [R1+0x640], R169 ;  /* 0x000640a901007387 */ /* 0x0001e20000100800 */
[----:B------:R-:W-:Y:S02]  /*21970*/  LEA.HI.X.SX32 R165, R165, R2, 0x1, P4 ;  /* 0x00000002a5a57211 */ /* 0x000fe400020f0eff */
[----:B0-----:R-:W-:-:S05]  /*21980*/  IADD3 R169, P6, R160, R3, RZ ;  /* 0x00000003a0a97210 */ /* 0x001fca0007fde0ff */
[----:B------:R0:W-:Y:S02]  /*21990*/  STL [R1+0x67c], R169 ;  /* 0x00067ca901007387 */ /* 0x0001e40000100800 */
[----:B0-----:R-:W-:Y:S02]  /*219a0*/  LEA.HI.X.SX32 R169, R166, R2, 0x1, P5 ;  /* 0x00000002a6a97211 */ /* 0x001fe400028f0eff */
[----:B------:R-:W-:-:S03]  /*219b0*/  IADD3 R166, P5, R159, R3, RZ ;  /* 0x000000039fa67210 */ /* 0x000fc60007fbe0ff */
[----:B------:R0:W-:Y:S04]  /*219c0*/  STL [R1+0x648], R169 ;  /* 0x000648a901007387 */ /* 0x0001e80000100800 */
[----:B------:R1:W-:Y:S04]  /*219d0*/  STL [R1+0x684], R166 ;  /* 0x000684a601007387 */ /* 0x0003e80000100800 */
[----:B------:R4:W-:Y:S01]  /*219e0*/  STL [R1+0x650], R165 ;  /* 0x000650a501007387 */ /* 0x0009e20000100800 */
[----:B0-----:R-:W-:Y:S02]  /*219f0*/  IADD3 R169, P4, R158, R3, RZ ;  /* 0x000000039ea97210 */ /* 0x001fe40007f9e0ff */
[----:B-1----:R-:W-:-:S02]  /*21a00*/  LEA.HI.X.SX32 R166, R164, R2, 0x1, P3 ;  /* 0x00000002a4a67211 */ /* 0x002fc400018f0eff */
[-C--:B------:R-:W-:Y:S02]  /*21a10*/  LEA.HI.X.SX32 R164, R163, R2.reuse, 0x1, P2 ;  /* 0x00000002a3a47211 */ /* 0x080fe400010f0eff */
[-C--:B----4-:R-:W-:Y:S01]  /*21a20*/  IADD3 R165, P3, R157, R3.reuse, RZ ;  /* 0x000000039da57210 */ /* 0x090fe20007f7e0ff */
[----:B------:R-:W-:Y:S01]  /*21a30*/  STL [R1+0x68c], R169 ;  /* 0x00068ca901007387 */ /* 0x000fe20000100800 */
[-C--:B------:R-:W-:Y:S02]  /*21a40*/  IADD3 R163, P2, R156, R3.reuse, RZ ;  /* 0x000000039ca37210 */ /* 0x080fe40007f5e0ff */
[----:B------:R-:W-:Y:S01]  /*21a50*/  LEA.HI.X.SX32 R162, R162, R2, 0x1, P1 ;  /* 0x00000002a2a27211 */ /* 0x000fe200008f0eff */
[----:B------:R-:W-:Y:S04]  /*21a60*/  STL [R1+0x658], R166 ;  /* 0x000658a601007387 */ /* 0x000fe80000100800 */
[----:B------:R-:W-:Y:S04]  /*21a70*/  STL [R1+0x694], R165 ;  /* 0x000694a501007387 */ /* 0x000fe80000100800 */
[----:B------:R0:W-:Y:S04]  /*21a80*/  STL [R1+0x660], R164 ;  /* 0x000660a401007387 */ /* 0x0001e80000100800 */
[----:B------:R1:W-:Y:S04]  /*21a90*/  STL [R1+0x69c], R163 ;  /* 0x00069ca301007387 */ /* 0x0003e80000100800 */
[----:B------:R4:W-:Y:S01]  /*21aa0*/  STL [R1+0x668], R162 ;  /* 0x000668a201007387 */ /* 0x0009e20000100800 */
[----:B0-----:R-:W-:-:S02]  /*21ab0*/  IADD3 R164, P1, R155, R3, RZ ;  /* 0x000000039ba47210 */ /* 0x001fc40007f3e0ff */
[-C--:B-1----:R-:W-:Y:S02]  /*21ac0*/  LEA.HI.X.SX32 R163, R161, R2.reuse, 0x1, P0 ;  /* 0x00000002a1a37211 */ /* 0x082fe400000f0eff */
        /* <DEDUP_REMOVED lines=24> */
[----:B------:R-:W-:Y:S02]  /*21c50*/  LEA.HI.X.SX32 R155, R154, R2, 0x1, P0 ;  /* 0x000000029a9b7211 */ /* 0x000fe400000f0eff */
[-C--:B----4-:R-:W-:Y:S01]  /*21c60*/  IADD3 R156, P1, R148, R3.reuse, RZ ;  /* 0x00000003949c7210 */ /* 0x090fe20007f3e0ff */
[----:B------:R-:W-:Y:S01]  /*21c70*/  STL [R1+0x6d4], R158 ;  /* 0x0006d49e01007387 */ /* 0x000fe20000100800 */
[----:B------:R-:W-:-:S03]  /*21c80*/  IADD3 R154, P0, R147, R3, RZ ;  /* 0x00000003939a7210 */ /* 0x000fc60007f1e0ff */
[----:B------:R-:W-:Y:S01]  /*21c90*/  STL [R1+0x6a0], R157 ;  /* 0x0006a09d01007387 */ /* 0x000fe20000100800 */
[----:B------:R-:W-:-:S03]  /*21ca0*/  LEA.HI.X.SX32 R153, R153, R2, 0x1, P6 ;  /* 0x0000000299997211 */ /* 0x000fc600030f0eff */
[----:B------:R-:W-:Y:S04]  /*21cb0*/  STL [R1+0x6dc], R156 ;  /* 0x0006dc9c01007387 */ /* 0x000fe80000100800 */
[----:B------:R-:W-:Y:S04]  /*21cc0*/  STL [R1+0x6a8], R155 ;  /* 0x0006a89b01007387 */ /* 0x000fe80000100800 */
[----:B------:R-:W4:Y:S01]  /*21cd0*/  LDL.LU R169, [R1+0x1d4] ;  /* 0x0001d40001a97983 */ /* 0x000f220000300800 */
[----:B------:R-:W-:-:S03]  /*21ce0*/  LEA.HI.X.SX32 R152, R152, R2, 0x1, P5 ;  /* 0x0000000298987211 */ /* 0x000fc600028f0eff */
[----:B------:R0:W-:Y:S04]  /*21cf0*/  STL [R1+0x6e4], R154 ;  /* 0x0006e49a01007387 */ /* 0x0001e80000100800 */
[----:B------:R1:W-:Y:S01]  /*21d00*/  STL [R1+0x6b0], R153 ;  /* 0x0006b09901007387 */ /* 0x0003e20000100800 */
[----:B0-----:R-:W-:-:S03]  /*21d10*/  IADD3 R154, P6, R146, R3, RZ ;  /* 0x00000003929a7210 */ /* 0x001fc60007fde0ff */
[----:B-1----:R-:W2:Y:S01]  /*21d20*/  LDL.LU R153, [R1+0x1dc] ;  /* 0x0001dc0001997983 */ /* 0x002ea20000300800 */
[----:B------:R-:W-:-:S03]  /*21d30*/  IADD3 R155, P5, R145, R3, RZ ;  /* 0x00000003919b7210 */ /* 0x000fc60007fbe0ff */
[----:B------:R0:W-:Y:S04]  /*21d40*/  STL [R1+0x6ec], R154 ;  /* 0x0006ec9a01007387 */ /* 0x0001e80000100800 */
[----:B------:R1:W-:Y:S01]  /*21d50*/  STL [R1+0x6b8], R152 ;  /* 0x0006b89801007387 */ /* 0x0003e20000100800 */
[----:B------:R-:W-:-:S03]  /*21d60*/  LEA.HI.X.SX32 R150, R150, R2, 0x1, P3 ;  /* 0x0000000296967211 */ /* 0x000fc600018f0eff */
[----:B0-----:R-:W3:Y:S01]  /*21d70*/  LDL.LU R154, [R1+0x1e0] ;  /* 0x0001e000019a7983 */ /* 0x001ee20000300800 */
[----:B-1----:R-:W-:-:S03]  /*21d80*/  LEA.HI.X.SX32 R152, R151, R2, 0x1, P4 ;  /* 0x0000000297987211 */ /* 0x002fc600020f0eff */
[----:B------:R0:W-:Y:S01]  /*21d90*/  STL [R1+0x6f4], R155 ;  /* 0x0006f49b01007387 */ /* 0x0001e20000100800 */
[----:B------:R-:W-:-:S03]  /*21da0*/  IADD3 R151, P4, R11, R3, RZ ;  /* 0x000000030b977210 */ /* 0x000fc60007f9e0ff */
[----:B------:R-:W-:Y:S04]  /*21db0*/  STL [R1+0x6c0], R152 ;  /* 0x0006c09801007387 */ /* 0x000fe80000100800 */
[----:B0-----:R-:W3:Y:S04]  /*21dc0*/  LDL.LU R155, [R1+0x1e4] ;  /* 0x0001e400019b7983 */ /* 0x001ee80000300800 */
[----:B------:R0:W-:Y:S04]  /*21dd0*/  STL [R1+0x6fc], R151 ;  /* 0x0006fc9701007387 */ /* 0x0001e80000100800 */
[----:B------:R1:W-:Y:S04]  /*21de0*/  STL [R1+0x6c8], R150 ;  /* 0x0006c89601007387 */ /* 0x0003e80000100800 */
[----:B------:R-:W3:Y:S01]  /*21df0*/  LDL.LU R156, [R1+0x1f8] ;  /* 0x0001f800019c7983 */ /* 0x000ee20000300800 */
[----:B0-----:R-:W-:-:S02]  /*21e00*/  IADD3 R151, P3, R10, R3, RZ ;  /* 0x000000030a977210 */ /* 0x001fc40007f7e0ff */
[----:B-1----:R-:W-:-:S03]  /*21e10*/  LEA.HI.X.SX32 R150, R149, R2, 0x1, P2 ;  /* 0x0000000295967211 */ /* 0x002fc600010f0eff */
[----:B------:R-:W-:Y:S01]  /*21e20*/  STL [R1+0x704], R151 ;  /* 0x0007049701007387 */ /* 0x000fe20000100800 */
[----:B------:R-:W-:-:S03]  /*21e30*/  IADD3 R149, P2, R9, R3, RZ ;  /* 0x0000000309957210 */ /* 0x000fc60007f5e0ff */
[----:B------:R-:W-:Y:S01]  /*21e40*/  STL [R1+0x6d0], R150 ;  /* 0x0006d09601007387 */ /* 0x000fe20000100800 */
[----:B------:R-:W-:-:S03]  /*21e50*/  LEA.HI.X.SX32 R148, R148, R2, 0x1, P1 ;  /* 0x0000000294947211 */ /* 0x000fc600008f0eff */
[----:B------:R-:W3:Y:S04]  /*21e60*/  LDL.LU R157, [R1+0x1fc] ;  /* 0x0001fc00019d7983 */ /* 0x000ee80000300800 */
[----:B------:R0:W-:Y:S04]  /*21e70*/  STL [R1+0x70c], R149 ;  /* 0x00070c9501007387 */ /* 0x0001e80000100800 */
[----:B------:R1:W-:Y:S04]  /*21e80*/  STL [R1+0x6d8], R148 ;  /* 0x0006d89401007387 */ /* 0x0003e80000100800 */
[----:B------:R-:W3:Y:S01]  /*21e90*/  LDL.LU R158, [R1+0x200] ;  /* 0x00020000019e7983 */ /* 0x000ee20000300800 */
[----:B0-----:R-:W-:-:S02]  /*21ea0*/  IADD3 R149, P1, R8, R3, RZ ;  /* 0x0000000308957210 */ /* 0x001fc40007f3e0ff */
[----:B-1----:R-:W-:-:S03]  /*21eb0*/  LEA.HI.X.SX32 R148, R147, R2, 0x1, P0 ;  /* 0x0000000293947211 */ /* 0x002fc600000f0eff */
[----:B------:R-:W-:Y:S04]  /*21ec0*/  STL [R1+0x714], R149 ;  /* 0x0007149501007387 */ /* 0x000fe80000100800 */
[----:B------:R-:W-:Y:S04]  /*21ed0*/  STL [R1+0x6e0], R148 ;  /* 0x0006e09401007387 */ /* 0x000fe80000100800 */
[----:B------:R-:W3:Y:S01]  /*21ee0*/  LDL.LU R159, [R1+0x210] ;  /* 0x00021000019f7983 */ /* 0x000ee20000300800 */
[----:B------:R-:W-:Y:S02]  /*21ef0*/  IADD3 R147, P0, R7, R3, RZ ;  /* 0x0000000307937210 */ /* 0x000fe40007f1e0ff */
[----:B------:R-:W-:-:S03]  /*21f00*/  LEA.HI.X.SX32 R146, R146, R2, 0x1, P6 ;  /* 0x0000000292927211 */ /* 0x000fc600030f0eff */
[----:B------:R0:W-:Y:S04]  /*21f10*/  STL [R1+0x71c], R147 ;  /* 0x00071c9301007387 */ /* 0x0001e80000100800 */
[----:B------:R1:W-:Y:S04]  /*21f20*/  STL [R1+0x6e8], R146 ;  /* 0x0006e89201007387 */ /* 0x0003e80000100800 */
[----:B------:R-:W3:Y:S01]  /*21f30*/  LDL.LU R160, [R1+0x214] ;  /* 0x0002140001a07983 */ /* 0x000ee20000300800 */
[----:B0-----:R-:W-:Y:S02]  /*21f40*/  IADD3 R147, P6, R6, R3, RZ ;  /* 0x0000000306937210 */ /* 0x001fe40007fde0ff */
[----:B-1----:R-:W-:-:S03]  /*21f50*/  LEA.HI.X.SX32 R146, R145, R2, 0x1, P5 ;  /* 0x0000000291927211 */ /* 0x002fc600028f0eff */
[----:B------:R-:W-:Y:S01]  /*21f60*/  STL [R1+0x724], R147 ;  /* 0x0007249301007387 */ /* 0x000fe20000100800 */
[-C--:B------:R-:W-:Y:S02]  /*21f70*/  IADD3 R145, P5, R5, R3.reuse, RZ ;  /* 0x0000000305917210 */ /* 0x080fe40007fbe0ff */
[----:B------:R-:W-:Y:S01]  /*21f80*/  LEA.HI.X.SX32 R11, R11, R2, 0x1, P4 ;  /* 0x000000020b0b7211 */ /* 0x000fe200020f0eff */
[----:B------:R-:W-:Y:S04]  /*21f90*/  STL [R1+0x6f0], R146 ;  /* 0x0006f09201007387 */ /* 0x000fe80000100800 */
[----:B------:R-:W3:Y:S04]  /*21fa0*/  LDL.LU R161, [R1+0x21c] ;  /* 0x00021c0001a17983 */ /* 0x000ee80000300800 */
[----:B------:R0:W-:Y:S04]  /*21fb0*/  STL [R1+0x72c], R145 ;  /* 0x00072c9101007387 */ /* 0x0001e80000100800 */
[----:B------:R1:W-:Y:S04]  /*21fc0*/  STL [R1+0x6f8], R11 ;  /* 0x0006f80b01007387 */ /* 0x0003e80000100800 */
[----:B------:R-:W3:Y:S01]  /*21fd0*/  LDL.LU R162, [R1+0x224] ;  /* 0x0002240001a27983 */ /* 0x000ee20000300800 */
[----:B0-----:R-:W-:-:S02]  /*21fe0*/  IADD3 R145, P4, R4, R3, RZ ;  /* 0x0000000304917210 */ /* 0x001fc40007f9e0ff */
[----:B-1----:R-:W-:-:S03]  /*21ff0*/  LEA.HI.X.SX32 R11, R10, R2, 0x1, P3 ;  /* 0x000000020a0b7211 */ /* 0x002fc600018f0eff */
[----:B------:R-:W-:Y:S01]  /*22000*/  STL [R1+0x734], R145 ;  /* 0x0007349101007387 */ /* 0x000fe20000100800 */
[----:B------:R-:W-:-:S03]  /*22010*/  LEA.HI.X.SX32 R9, R9, R2, 0x1, P2 ;  /* 0x0000000209097211 */ /* 0x000fc600010f0eff */
[----:B------:R-:W-:Y:S04]  /*22020*/  STL [R1+0x700], R11 ;  /* 0x0007000b01007387 */ /* 0x000fe80000100800 */
[----:B------:R-:W3:Y:S01]  /*22030*/  LDL.LU R163, [R1+0x22c] ;  /* 0x00022c0001a37983 */ /* 0x000ee20000300800 */
[-C--:B------:R-:W-:Y:S02]  /*22040*/  LEA.HI.X.SX32 R7, R7, R2.reuse, 0x1, P0 ;  /* 0x0000000207077211 */ /* 0x080fe400000f0eff */
[----:B------:R-:W-:Y:S02]  /*22050*/  LEA.HI.X.SX32 R5, R5, R2, 0x1, P5 ;  /* 0x0000000205057211 */ /* 0x000fe400028f0eff */
[----:B----4-:R-:W-:-:S05]  /*22060*/  IADD3 R10, P3, R169, R3, RZ ;  /* 0x00000003a90a7210 */ /* 0x010fca0007f7e0ff */
[----:B------:R2:W-:Y:S04]  /*22070*/  STL [R1+0x73c], R10 ;  /* 0x00073c0a01007387 */ /* 0x0005e80000100800 */
[----:B------:R0:W-:Y:S04]  /*22080*/  STL [R1+0x708], R9 ;  /* 0x0007080901007387 */ /* 0x0001e80000100800 */
[----:B------:R-:W4:Y:S01]  /*22090*/  LDL.LU R164, [R1+0x234] ;  /* 0x0002340001a47983 */ /* 0x000f220000300800 */
[----:B--2---:R-:W-:Y:S02]  /*220a0*/  IADD3 R10, P2, R153, R3, RZ ;  /* 0x00000003990a7210 */ /* 0x004fe40007f5e0ff */
[----:B0-----:R-:W-:-:S03]  /*220b0*/  LEA.HI.X.SX32 R9, R8, R2, 0x1, P1 ;  /* 0x0000000208097211 */ /* 0x001fc600008f0eff */
[----:B------:R-:W-:Y:S04]  /*220c0*/  STL [R1+0x744], R10 ;  /* 0x0007440a01007387 */ /* 0x000fe80000100800 */
[----:B------:R-:W-:Y:S04]  /*220d0*/  STL [R1+0x710], R9 ;  /* 0x0007100901007387 */ /* 0x000fe80000100800 */
[----:B------:R-:W2:Y:S01]  /*220e0*/  LDL.LU R165, [R1+0x23c] ;  /* 0x00023c0001a57983 */ /* 0x000ea20000300800 */
[----:B---3--:R-:W-:-:S05]  /*220f0*/  IADD3 R8, P1, R154, R3, RZ ;  /* 0x000000039a087210 */ /* 0x008fca0007f3e0ff */
[----:B------:R0:W-:Y:S04]  /*22100*/  STL [R1+0x74c], R8 ;  /* 0x00074c0801007387 */ /* 0x0001e80000100800 */
[----:B------:R1:W-:Y:S04]  /*22110*/  STL [R1+0x718], R7 ;  /* 0x0007180701007387 */ /* 0x0003e80000100800 */
[----:B------:R-:W3:Y:S01]  /*22120*/  LDL.LU R151, [R1+0x240] ;  /* 0x0002400001977983 */ /* 0x000ee20000300800 */
[----:B0-----:R-:W-:Y:S02]  /*22130*/  IADD3 R8, P0, R155, R3, RZ ;  /* 0x000000039b087210 */ /* 0x001fe40007f1e0ff */
[----:B-1----:R-:W-:-:S03]  /*22140*/  LEA.HI.X.SX32 R7, R6, R2, 0x1, P6 ;  /* 0x0000000206077211 */ /* 0x002fc600030f0eff */
[----:B------:R-:W-:Y:S04]  /*22150*/  STL [R1+0x754], R8 ;  /* 0x0007540801007387 */ /* 0x000fe80000100800 */
[----:B------:R-:W-:Y:S01]  /*22160*/  STL [R1+0x720], R7 ;  /* 0x0007200701007387 */ /* 0x000fe20000100800 */
[----:B------:R-:W-:-:S03]  /*22170*/  IADD3 R6, P6, R156, R3, RZ ;  /* 0x000000039c067210 */ /* 0x000fc60007fde0ff */
[----:B------:R-:W3:Y:S04]  /*22180*/  LDL.LU R166, [R1+0x244] ;  /* 0x0002440001a67983 */ /* 0x000ee80000300800 */
[----:B------:R0:W-:Y:S04]  /*22190*/  STL [R1+0x75c], R6 ;  /* 0x00075c0601007387 */ /* 0x0001e80000100800 */
[----:B------:R1:W-:Y:S04]  /*221a0*/  STL [R1+0x728], R5 ;  /* 0x0007280501007387 */ /* 0x0003e80000100800 */
[----:B------:R-:W3:Y:S01]  /*221b0*/  LDL.LU R152, [R1+0x248] ;  /* 0x0002480001987983 */ /* 0x000ee20000300800 */
[----:B0-----:R-:W-:-:S02]  /*221c0*/  IADD3 R6, P5, R157, R3, RZ ;  /* 0x000000039d067210 */ /* 0x001fc40007fbe0ff */
[----:B-1----:R-:W-:-:S03]  /*221d0*/  LEA.HI.X.SX32 R5, R4, R2, 0x1, P4 ;  /* 0x0000000204057211 */ /* 0x002fc600020f0eff */
[----:B------:R-:W-:Y:S04]  /*221e0*/  STL [R1+0x764], R6 ;  /* 0x0007640601007387 */ /* 0x000fe80000100800 */
[----:B------:R0:W-:Y:S01]  /*221f0*/  STL [R1+0x730], R5 ;  /* 0x0007300501007387 */ /* 0x0001e20000100800 */
[-C--:B------:R-:W-:Y:S02]  /*22200*/  IADD3 R4, P4, R158, R3.reuse, RZ ;  /* 0x000000039e047210 */ /* 0x080fe40007f9e0ff */
[----:B0-----:R-:W-:Y:S02]  /*22210*/  LEA.HI.X.SX32 R5, R169, R2, 0x1, P3 ;  /* 0x00000002a9057211 */ /* 0x001fe400018f0eff */
[----:B------:R-:W3:Y:S04]  /*22220*/  LDL.LU R169, [R1+0x24c] ;  /* 0x00024c0001a97983 */ /* 0x000ee80000300800 */
[----:B------:R0:W-:Y:S04]  /*22230*/  STL [R1+0x76c], R4 ;  /* 0x00076c0401007387 */ /* 0x0001e80000100800 */
[----:B------:R1:W-:Y:S01]  /*22240*/  STL [R1+0x738], R5 ;  /* 0x0007380501007387 */ /* 0x0003e20000100800 */
[----:B0-----:R-:W-:-:S02]  /*22250*/  IADD3 R4, P3, R159, R3, RZ ;  /* 0x000000039f047210 */ /* 0x001fc40007f7e0ff */
[-C--:B-1----:R-:W-:Y:S02]  /*22260*/  LEA.HI.X.SX32 R5, R153, R2.reuse, 0x1, P2 ;  /* 0x0000000299057211 */ /* 0x082fe400010f0eff */
[----:B------:R-:W3:Y:S04]  /*22270*/  LDL.LU R153, [R1+0x25c] ;  /* 0x00025c0001997983 */ /* 0x000ee80000300800 */
[----:B------:R-:W-:Y:S04]  /*22280*/  STL [R1+0x774], R4 ;  /* 0x0007740401007387 */ /* 0x000fe80000100800 */
[----:B------:R0:W-:Y:S02]  /*22290*/  STL [R1+0x740], R5 ;  /* 0x0007400501007387 */ /* 0x0001e40000100800 */
[----:B0-----:R-:W-:-:S02]  /*222a0*/  LEA.HI.X.SX32 R5, R154, R2, 0x1, P1 ;  /* 0x000000029a057211 */ /* 0x001fc400008f0eff */
[----:B------:R-:W3:Y:S01]  /*222b0*/  LDL.LU R154, [R1+0x260] ;  /* 0x00026000019a7983 */ /* 0x000ee20000300800 */
[----:B------:R-:W-:-:S05]  /*222c0*/  IADD3 R4, P2, R160, R3, RZ ;  /* 0x00000003a0047210 */ /* 0x000fca0007f5e0ff */
[----:B------:R0:W-:Y:S04]  /*222d0*/  STL [R1+0x77c], R4 ;  /* 0x00077c0401007387 */ /* 0x0001e80000100800 */
[----:B------:R1:W-:Y:S01]  /*222e0*/  STL [R1+0x748], R5 ;  /* 0x0007480501007387 */ /* 0x0003e20000100800 */
[-C--:B0-----:R-:W-:Y:S02]  /*222f0*/  IADD3 R4, P1, R161, R3.reuse, RZ ;  /* 0x00000003a1047210 */ /* 0x081fe40007f3e0ff */
[----:B-1----:R-:W-:Y:S02]  /*22300*/  LEA.HI.X.SX32 R5, R155, R2, 0x1, P0 ;  /* 0x000000029b057211 */ /* 0x002fe400000f0eff */
[----:B------:R-:W3:Y:S04]  /*22310*/  LDL.LU R155, [R1+0x26c] ;  /* 0x00026c00019b7983 */ /* 0x000ee80000300800 */
[----:B------:R0:W-:Y:S04]  /*22320*/  STL [R1+0x784], R4 ;  /* 0x0007840401007387 */ /* 0x0001e80000100800 */
[----:B------:R1:W-:Y:S01]  /*22330*/  STL [R1+0x750], R5 ;  /* 0x0007500501007387 */ /* 0x0003e20000100800 */
[----:B0-----:R-:W-:-:S02]  /*22340*/  IADD3 R4, P0, R162, R3, RZ ;  /* 0x00000003a2047210 */ /* 0x001fc40007f1e0ff */
[----:B-1----:R-:W-:Y:S02]  /*22350*/  LEA.HI.X.SX32 R5, R156, R2, 0x1, P6 ;  /* 0x000000029c057211 */ /* 0x002fe400030f0eff */
        /* <DEDUP_REMOVED lines=10> */
[----:B----4-:R-:W-:-:S05]  /*22400*/  IADD3 R4, P5, R164, R3, RZ ;  /* 0x00000003a4047210 */ /* 0x010fca0007fbe0ff */
[----:B------:R2:W-:Y:S04]  /*22410*/  STL [R1+0x79c], R4 ;  /* 0x00079c0401007387 */ /* 0x0005e80000100800 */
[----:B------:R0:W-:Y:S01]  /*22420*/  STL [R1+0x768], R5 ;  /* 0x0007680501007387 */ /* 0x0001e20000100800 */
[-C--:B--2---:R-:W-:Y:S02]  /*22430*/  IADD3 R4, P4, R165, R3.reuse, RZ ;  /* 0x00000003a5047210 */ /* 0x084fe40007f9e0ff */
[----:B0-----:R-:W-:Y:S02]  /*22440*/  LEA.HI.X.SX32 R5, R159, R2, 0x1, P3 ;  /* 0x000000029f057211 */ /* 0x001fe400018f0eff */
[----:B------:R-:W2:Y:S04]  /*22450*/  LDL.LU R159, [R1+0x28c] ;  /* 0x00028c00019f7983 */ /* 0x000ea80000300800 */
[----:B------:R3:W-:Y:S04]  /*22460*/  STL [R1+0x7a4], R4 ;  /* 0x0007a40401007387 */ /* 0x0007e80000100800 */
[----:B------:R0:W-:Y:S01]  /*22470*/  STL [R1+0x770], R5 ;  /* 0x0007700501007387 */ /* 0x0001e20000100800 */
[----:B---3--:R-:W-:-:S02]  /*22480*/  IADD3 R4, P3, R151, R3, RZ ;  /* 0x0000000397047210 */ /* 0x008fc40007f7e0ff */
[----:B0-----:R-:W-:Y:S02]  /*22490*/  LEA.HI.X.SX32 R5, R160, R2, 0x1, P2 ;  /* 0x00000002a0057211 */ /* 0x001fe400010f0eff */
[----:B------:R-:W3:Y:S04]  /*224a0*/  LDL.LU R160, [R1+0x290] ;  /* 0x0002900001a07983 */ /* 0x000ee80000300800 */
[----:B------:R0:W-:Y:S04]  /*224b0*/  STL [R1+0x7ac], R4 ;  /* 0x0007ac0401007387 */ /* 0x0001e80000100800 */
[----:B------:R1:W-:Y:S01]  /*224c0*/  STL [R1+0x778], R5 ;  /* 0x0007780501007387 */ /* 0x0003e20000100800 */
[----:B0-----:R-:W-:-:S02]  /*224d0*/  IADD3 R4, P2, R166, R3, RZ ;  /* 0x00000003a6047210 */ /* 0x001fc40007f5e0ff */
[----:B-1----:R-:W-:Y:S02]  /*224e0*/  LEA.HI.X.SX32 R5, R161, R2, 0x1, P1 ;  /* 0x00000002a1057211 */ /* 0x002fe400008f0eff */
[----:B------:R-:W4:Y:S04]  /*224f0*/  LDL.LU R161, [R1+0x29c] ;  /* 0x00029c0001a17983 */ /* 0x000f280000300800 */
        /* <DEDUP_REMOVED lines=18> */
[-C--:B-1----:R-:W-:Y:S02]  /*22620*/  LEA.HI.X.SX32 R5, R165, R2.reuse, 0x1, P4 ;  /* 0x00000002a5057211 */ /* 0x082fe400020f0eff */
[----:B------:R-:W4:Y:S04]  /*22630*/  LDL.LU R165, [R1+0x2b8] ;  /* 0x0002b80001a57983 */ /* 0x000f280000300800 */
[----:B------:R-:W-:Y:S04]  /*22640*/  STL [R1+0x7d4], R4 ;  /* 0x0007d40401007387 */ /* 0x000fe80000100800 */
[----:B------:R0:W-:Y:S02]  /*22650*/  STL [R1+0x7a0], R5 ;  /* 0x0007a00501007387 */ /* 0x0001e40000100800 */
[----:B0-----:R-:W-:-:S02]  /*22660*/  LEA.HI.X.SX32 R5, R151, R2, 0x1, P3 ;  /* 0x0000000297057211 */ /* 0x001fc400018f0eff */
[----:B------:R-:W4:Y:S01]  /*22670*/  LDL.LU R151, [R1+0x2bc] ;  /* 0x0002bc0001977983 */ /* 0x000f220000300800 */
[----:B------:R-:W-:-:S05]  /*22680*/  IADD3 R4, P4, R155, R3, RZ ;  /* 0x000000039b047210 */ /* 0x000fca0007f9e0ff */
[----:B------:R0:W-:Y:S04]  /*22690*/  STL [R1+0x7dc], R4 ;  /* 0x0007dc0401007387 */ /* 0x0001e80000100800 */
[----:B------:R1:W-:Y:S01]  /*226a0*/  STL [R1+0x7a8], R5 ;  /* 0x0007a80501007387 */ /* 0x0003e20000100800 */
[-C--:B0-----:R-:W-:Y:S02]  /*226b0*/  IADD3 R4, P3, R156, R3.reuse, RZ ;  /* 0x000000039c047210 */ /* 0x081fe40007f7e0ff */
        /* <DEDUP_REMOVED lines=16> */
[----:B--2---:R-:W-:-:S05]  /*227c0*/  IADD3 R4, P0, R159, R3, RZ ;  /* 0x000000039f047210 */ /* 0x004fca0007f1e0ff */
[----:B------:R-:W-:Y:S04]  /*227d0*/  STL [R1+0x7fc], R4 ;  /* 0x0007fc0401007387 */ /* 0x000fe80000100800 */
[----:B------:R0:W-:Y:S02]  /*227e0*/  STL [R1+0x7c8], R5 ;  /* 0x0007c80501007387 */ /* 0x0001e40000100800 */
[----:B0-----:R-:W-:Y:S02]  /*227f0*/  LEA.HI.X.SX32 R5, R154, R2, 0x1, P5 ;  /* 0x000000029a057211 */ /* 0x001fe400028f0eff */
[-C--:B---3--:R-:W-:Y:S01]  /*22800*/  IADD3 R4, P6, R160, R3.reuse, RZ ;  /* 0x00000003a0047210 */ /* 0x088fe20007fde0ff */
[----:B------:R-:W2:Y:S04]  /*22810*/  LDL.LU R154, [R1+0x2e0] ;  /* 0x0002e000019a7983 */ /* 0x000ea80000300800 */
[----:B------:R4:W-:Y:S04]  /*22820*/  STL [R1+0x804], R4 ;  /* 0x0008040401007387 */ /* 0x0009e80000100800 */
[----:B------:R0:W-:Y:S01]  /*22830*/  STL [R1+0x7d0], R5 ;  /* 0x0007d00501007387 */ /* 0x0001e20000100800 */
[----:B----4-:R-:W-:-:S02]  /*22840*/  IADD3 R4, P5, R161, R3, RZ ;  /* 0x00000003a1047210 */ /* 0x010fc40007fbe0ff */
        /* <DEDUP_REMOVED lines=55> */
[----:B------:R-:W2:Y:S01]  /*22bc0*/  LDL.LU R151, [R1+0x330] ;  /* 0x0003300001977983 */ /* 0x000ea20000300800 */
[----:B---3--:R-:W-:-:S05]  /*22bd0*/  IADD3 R4, P1, R155, R3, RZ ;  /* 0x000000039b047210 */ /* 0x008fca0007f3e0ff */
[----:B------:R-:W-:Y:S04]  /*22be0*/  STL [R1+0x864], R4 ;  /* 0x0008640401007387 */ /* 0x000fe80000100800 */
[----:B------:R0:W-:Y:S02]  /*22bf0*/  STL [R1+0x830], R5 ;  /* 0x0008300501007387 */ /* 0x0001e40000100800 */
[----:B0-----:R-:W-:Y:S02]  /*22c00*/  LEA.HI.X.SX32 R5, R166, R2, 0x1, P6 ;  /* 0x00000002a6057211 */ /* 0x001fe400030f0eff */
[-C--:B----4-:R-:W-:Y:S01]  /*22c10*/  IADD3 R4, P0, R156, R3.reuse, RZ ;  /* 0x000000039c047210 */ /* 0x090fe20007f1e0ff */
        /* <DEDUP_REMOVED lines=59> */
[----:B------:R-:W3:Y:S01]  /*22fd0*/  LDL.LU R162, [R1+0x398] ;  /* 0x0003980001a27983 */ /* 0x000ee20000300800 */
[----:B----4-:R-:W-:-:S05]  /*22fe0*/  IADD3 R4, P2, R152, R3, RZ ;  /* 0x0000000398047210 */ /* 0x010fca0007f5e0ff */
[----:B------:R-:W-:Y:S04]  /*22ff0*/  STL [R1+0x8cc], R4 ;  /* 0x0008cc0401007387 */ /* 0x000fe80000100800 */
[----:B------:R0:W-:Y:S02]  /*23000*/  STL [R1+0x898], R5 ;  /* 0x0008980501007387 */ /* 0x0001e40000100800 */
[----:B0-----:R-:W-:Y:S02]  /*23010*/  LEA.HI.X.SX32 R5, R163, R2, 0x1, P0 ;  /* 0x00000002a3057211 */ /* 0x001fe400000f0eff */
[-C--:B------:R-:W-:Y:S01]  /*23020*/  IADD3 R4, P1, R169, R3.reuse, RZ ;  /* 0x00000003a9047210 */ /* 0x080fe20007f3e0ff */
        /* <DEDUP_REMOVED lines=59> */
[----:B------:R-:W4:Y:S01]  /*233e0*/  LDL.LU R158, [R1+0x3f4] ;  /* 0x0003f400019e7983 */ /* 0x000f220000300800 */
[----:B------:R-:W-:-:S05]  /*233f0*/  IADD3 R4, P3, R164, R3, RZ ;  /* 0x00000003a4047210 */ /* 0x000fca0007f7e0ff */
        /* <DEDUP_REMOVED lines=197> */
[-C--:B0-----:R-:W-:Y:S02]  /*24050*/  LEA.HI.X.SX32 R5, R164, R2.reuse, 0x1, P4 ;  /* 0x00000002a4057211 */ /* 0x081fe400020f0eff */
[----:B------:R-:W-:Y:S01]  /*24060*/  IADD3 R4, P5, R153, R3, RZ ;  /* 0x0000000399047210 */ /* 0x000fe20007fbe0ff */
        /* <DEDUP_REMOVED lines=432> */
[----:B------:R0:W-:Y:S04]  /*25b70*/  STL [R1+0xf10], R5 ;  /* 0x000f100501007387 */ /* 0x0001e80000100800 */
[----:B------:R-:W4:Y:S01]  /*25b80*/  LDL.LU R150, [R1+0xf4] ;  /* 0x0000f40001967983 */ /* 0x000f220000300800 */
[----:B0-----:R-:W-:-:S02]  /*25b90*/  LEA.HI.X.SX32 R5, R151, R2, 0x1, P1 ;  /* 0x0000000297057211 */ /* 0x001fc400008f0eff */
        /* <DEDUP_REMOVED lines=10> */
[----:B--2---:R-:W-:-:S05]  /*25c40*/  IADD3 R4, P0, R157, R3, RZ ;  /* 0x000000039d047210 */ /* 0x004fca0007f1e0ff */
[----:B------:R-:W-:Y:S04]  /*25c50*/  STL [R1+0xf5c], R4 ;  /* 0x000f5c0401007387 */ /* 0x000fe80000100800 */
[----:B------:R0:W-:Y:S02]  /*25c60*/  STL [R1+0xf28], R5 ;  /* 0x000f280501007387 */ /* 0x0001e40000100800 */
[----:B0-----:R-:W-:Y:S02]  /*25c70*/  LEA.HI.X.SX32 R5, R169, R2, 0x1, P5 ;  /* 0x00000002a9057211 */ /* 0x001fe400028f0eff */
[----:B------:R-:W2:Y:S01]  /*25c80*/  LDL.LU R169, [R1+0xe8] ;  /* 0x0000e80001a97983 */ /* 0x000ea20000300800 */
[----:B---3--:R-:W-:-:S05]  /*25c90*/  IADD3 R4, P6, R158, R3, RZ ;  /* 0x000000039e047210 */ /* 0x008fca0007fde0ff */
[----:B------:R-:W-:Y:S04]  /*25ca0*/  STL [R1+0xf64], R4 ;  /* 0x000f640401007387 */ /* 0x000fe80000100800 */
[----:B------:R0:W-:Y:S04]  /*25cb0*/  STL [R1+0xf30], R5 ;  /* 0x000f300501007387 */ /* 0x0001e80000100800 */
[----:B------:R-:W3:Y:S01]  /*25cc0*/  LDL.LU R152, [R1+0xe4] ;  /* 0x0000e40001987983 */ /* 0x000ee20000300800 */
[----:B0-----:R-:W-:Y:S02]  /*25cd0*/  LEA.HI.X.SX32 R5, R153, R2, 0x1, P4 ;  /* 0x0000000299057211 */ /* 0x001fe400020f0eff */
[----:B----4-:R-:W-:-:S05]  /*25ce0*/  IADD3 R4, P5, R159, R3, RZ ;  /* 0x000000039f047210 */ /* 0x010fca0007fbe0ff */
[----:B------:R-:W-:Y:S04]  /*25cf0*/  STL [R1+0xf6c], R4 ;  /* 0x000f6c0401007387 */ /* 0x000fe80000100800 */
[----:B------:R0:W-:Y:S04]  /*25d00*/  STL [R1+0xf38], R5 ;  /* 0x000f380501007387 */ /* 0x0001e80000100800 */
[----:B------:R-:W4:Y:S01]  /*25d10*/  LDL.LU R153, [R1+0xe0] ;  /* 0x0000e00001997983 */ /* 0x000f220000300800 */
[----:B0-----:R-:W-:Y:S02]  /*25d20*/  LEA.HI.X.SX32 R5, R154, R2, 0x1, P3 ;  /* 0x000000029a057211 */ /* 0x001fe400018f0eff */
[----:B------:R-:W-:-:S05]  /*25d30*/  IADD3 R4, P4, R160, R3, RZ ;  /* 0x00000003a0047210 */ /* 0x000fca0007f9e0ff */
        /* <DEDUP_REMOVED lines=25> */
[----:B------:R0:W-:Y:S04]  /*25ed0*/  STL [R1+0xf9c], R4 ;  /* 0x000f9c0401007387 */ /* 0x0001e80000100800 */
[----:B------:R1:W-:Y:S04]  /*25ee0*/  STL [R1+0xf68], R5 ;  /* 0x000f680501007387 */ /* 0x0003e80000100800 */
[----:B------:R-:W4:Y:S01]  /*25ef0*/  LDL.LU R159, [R1+0xc8] ;  /* 0x0000c800019f7983 */ /* 0x000f220000300800 */
[----:B0-----:R-:W-:Y:S02]  /*25f00*/  IADD3 R4, P5, R150, R3, RZ ;  /* 0x0000000396047210 */ /* 0x001fe40007fbe0ff */
[----:B-1----:R-:W-:-:S03]  /*25f10*/  LEA.HI.X.SX32 R5, R160, R2, 0x1, P4 ;  /* 0x00000002a0057211 */ /* 0x002fc600020f0eff */
        /* <DEDUP_REMOVED lines=11> */
[----:B------:R-:W4:Y:S04]  /*25fd0*/  LDL.LU R162, [R1+0xbc] ;  /* 0x0000bc0001a27983 */ /* 0x000f280000300800 */
[----:B------:R0:W-:Y:S02]  /*25fe0*/  STL [R1+0xf80], R5 ;  /* 0x000f800501007387 */ /* 0x0001e40000100800 */
[----:B0-----:R-:W-:-:S02]  /*25ff0*/  LEA.HI.X.SX32 R5, R163, R2, 0x1, P1 ;  /* 0x00000002a3057211 */ /* 0x001fc400008f0eff */
[----:B------:R-:W-:Y:S02]  /*26000*/  LEA.HI.X.SX32 R6, R150, R2, 0x1, P5 ;  /* 0x0000000296067211 */ /* 0x000fe400028f0eff */
[----:B--2---:R-:W-:-:S05]  /*26010*/  IADD3 R4, P2, R169, R3, RZ ;  /* 0x00000003a9047210 */ /* 0x004fca0007f5e0ff */
[----:B------:R3:W-:Y:S04]  /*26020*/  STL [R1+0xfbc], R4 ;  /* 0x000fbc0401007387 */ /* 0x0007e80000100800 */
[----:B------:R-:W2:Y:S01]  /*26030*/  LDL.LU R163, [R1+0xb8] ;  /* 0x0000b80001a37983 */ /* 0x000ea20000300800 */
[----:B---3--:R-:W-:-:S03]  /*26040*/  IADD3 R4, P1, R152, R3, RZ ;  /* 0x0000000398047210 */ /* 0x008fc60007f3e0ff */
[----:B------:R0:W-:Y:S04]  /*26050*/  STL [R1+0xf88], R5 ;  /* 0x000f880501007387 */ /* 0x0001e80000100800 */
[----:B------:R4:W-:Y:S01]  /*26060*/  STL [R1+0xfc4], R4 ;  /* 0x000fc40401007387 */ /* 0x0009e20000100800 */
[----:B0-----:R-:W-:-:S03]  /*26070*/  LEA.HI.X.SX32 R5, R164, R2, 0x1, P0 ;  /* 0x00000002a4057211 */ /* 0x001fc600000f0eff */
[----:B------:R-:W3:Y:S04]  /*26080*/  LDL.LU R164, [R1+0xb4] ;  /* 0x0000b40001a47983 */ /* 0x000ee80000300800 */
[----:B------:R0:W-:Y:S01]  /*26090*/  STL [R1+0xf90], R5 ;  /* 0x000f900501007387 */ /* 0x0001e20000100800 */
[----:B----4-:R-:W-:Y:S02]  /*260a0*/  IADD3 R4, P0, R153, R3, RZ ;  /* 0x0000000399047210 */ /* 0x010fe40007f1e0ff */
[----:B0-----:R-:W-:-:S03]  /*260b0*/  LEA.HI.X.SX32 R5, R165, R2, 0x1, P6 ;  /* 0x00000002a5057211 */ /* 0x001fc600030f0eff */
[----:B------:R0:W-:Y:S04]  /*260c0*/  STL [R1+0xfcc], R4 ;  /* 0x000fcc0401007387 */ /* 0x0001e80000100800 */
[----:B------:R-:W4:Y:S04]  /*260d0*/  LDL.LU R165, [R1+0xb0] ;  /* 0x0000b00001a57983 */ /* 0x000f280000300800 */
[----:B------:R-:W-:Y:S01]  /*260e0*/  STL [R1+0xf98], R5 ;  /* 0x000f980501007387 */ /* 0x000fe20000100800 */
[----:B0-----:R-:W-:-:S05]  /*260f0*/  IADD3 R4, P6, R154, R3, RZ ;  /* 0x000000039a047210 */ /* 0x001fca0007fde0ff */
[----:B------:R0:W-:Y:S04]  /*26100*/  STL [R1+0xfd4], R4 ;  /* 0x000fd40401007387 */ /* 0x0001e80000100800 */
[----:B------:R-:W-:Y:S01]  /*26110*/  STL [R1+0xfa0], R6 ;  /* 0x000fa00601007387 */ /* 0x000fe20000100800 */
[----:B0-----:R-:W-:-:S03]  /*26120*/  LEA.HI.X.SX32 R4, R166, R2, 0x1, P4 ;  /* 0x00000002a6047211 */ /* 0x001fc600020f0eff */
[----:B------:R-:W4:Y:S01]  /*26130*/  LDL.LU R166, [R1+0xac] ;  /* 0x0000ac0001a67983 */ /* 0x000f220000300800 */
[----:B------:R-:W-:-:S05]  /*26140*/  IADD3 R5, P5, R155, R3, RZ ;  /* 0x000000039b057210 */ /* 0x000fca0007fbe0ff */
[----:B------:R-:W-:Y:S04]  /*26150*/  STL [R1+0xfdc], R5 ;  /* 0x000fdc0501007387 */ /* 0x000fe80000100800 */
[----:B------:R0:W-:Y:S04]  /*26160*/  STL [R1+0xfa8], R4 ;  /* 0x000fa80401007387 */ /* 0x0001e80000100800 */
[----:B------:R-:W4:Y:S01]  /*26170*/  LDL.LU R149, [R1+0xa8] ;  /* 0x0000a80001957983 */ /* 0x000f220000300800 */
[----:B0-----:R-:W-:Y:S02]  /*26180*/  LEA.HI.X.SX32 R4, R151, R2, 0x1, P3 ;  /* 0x0000000297047211 */ /* 0x001fe400018f0eff */
[----:B------:R-:W-:-:S05]  /*26190*/  IADD3 R5, P4, R156, R3, RZ ;  /* 0x000000039c057210 */ /* 0x000fca0007f9e0ff */
[----:B------:R-:W-:Y:S04]  /*261a0*/  STL [R1+0xfe4], R5 ;  /* 0x000fe40501007387 */ /* 0x000fe80000100800 */
[----:B------:R0:W-:Y:S02]  /*261b0*/  STL [R1+0xfb0], R4 ;  /* 0x000fb00401007387 */ /* 0x0001e40000100800 */
[----:B0-----:R-:W-:Y:S02]  /*261c0*/  LEA.HI.X.SX32 R4, R169, R2, 0x1, P2 ;  /* 0x00000002a9047211 */ /* 0x001fe400010f0eff */
        /* <DEDUP_REMOVED lines=13> */
[----:B------:R-:W-:Y:S01]  /*262a0*/  STL [R1+0xfc8], R4 ;  /* 0x000fc80401007387 */ /* 0x000fe20000100800 */
[----:B------:R-:W-:Y:S02]  /*262b0*/  IADD3 R6, P0, R160, R3, RZ ;  /* 0x00000003a0067210 */ /* 0x000fe40007f1e0ff */
[----:B0-----:R-:W-:-:S03]  /*262c0*/  LEA.HI.X.SX32 R5, R154, R2, 0x1, P6 ;  /* 0x000000029a057211 */ /* 0x001fc600030f0eff */
[----:B------:R-:W-:Y:S04]  /*262d0*/  STL [R1+0x1004], R6 ;  /* 0x0010040601007387 */ /* 0x000fe80000100800 */
[----:B------:R-:W4:Y:S04]  /*262e0*/  LDL.LU R152, [R1+0x98] ;  /* 0x0000980001987983 */ /* 0x000f280000300800 */
[----:B------:R0:W-:Y:S02]  /*262f0*/  STL [R1+0xfd0], R5 ;  /* 0x000fd00501007387 */ /* 0x0001e40000100800 */
[----:B0-----:R-:W-:-:S02]  /*26300*/  LEA.HI.X.SX32 R5, R155, R2, 0x1, P5 ;  /* 0x000000029b057211 */ /* 0x001fc400028f0eff */
[----:B------:R-:W-:-:S05]  /*26310*/  IADD3 R4, P6, R161, R3, RZ ;  /* 0x00000003a1047210 */ /* 0x000fca0007fde0ff */
[----:B------:R0:W-:Y:S04]  /*26320*/  STL [R1+0x100c], R4 ;  /* 0x00100c0401007387 */ /* 0x0001e80000100800 */
[----:B------:R-:W4:Y:S04]  /*26330*/  LDL.LU R153, [R1+0x94] ;  /* 0x0000940001997983 */ /* 0x000f280000300800 */
[----:B------:R1:W-:Y:S01]  /*26340*/  STL [R1+0xfd8], R5 ;  /* 0x000fd80501007387 */ /* 0x0003e20000100800 */
[----:B0-----:R-:W-:-:S05]  /*26350*/  IADD3 R4, P5, R162, R3, RZ ;  /* 0x00000003a2047210 */ /* 0x001fca0007fbe0ff */
[----:B------:R-:W-:Y:S01]  /*26360*/  STL [R1+0x1014], R4 ;  /* 0x0010140401007387 */ /* 0x000fe20000100800 */
[----:B-1----:R-:W-:-:S03]  /*26370*/  LEA.HI.X.SX32 R5, R156, R2, 0x1, P4 ;  /* 0x000000029c057211 */ /* 0x002fc600020f0eff */
[----:B------:R-:W4:Y:S04]  /*26380*/  LDL.LU R154, [R1+0x90] ;  /* 0x00009000019a7983 */ /* 0x000f280000300800 */
[----:B------:R0:W-:Y:S02]  /*26390*/  STL [R1+0xfe0], R5 ;  /* 0x000fe00501007387 */ /* 0x0001e40000100800 */
[----:B0-----:R-:W-:Y:S02]  /*263a0*/  LEA.HI.X.SX32 R5, R157, R2, 0x1, P3 ;  /* 0x000000029d057211 */ /* 0x001fe400018f0eff */
[----:B--2---:R-:W-:-:S05]  /*263b0*/  IADD3 R4, P4, R163, R3, RZ ;  /* 0x00000003a3047210 */ /* 0x004fca0007f9e0ff */
[----:B------:R3:W-:Y:S04]  /*263c0*/  STL [R1+0x101c], R4 ;  /* 0x00101c0401007387 */ /* 0x0007e80000100800 */
[----:B------:R-:W2:Y:S04]  /*263d0*/  LDL.LU R155, [R1+0x8c] ;  /* 0x00008c00019b7983 */ /* 0x000ea80000300800 */
[----:B------:R0:W-:Y:S01]  /*263e0*/  STL [R1+0xfe8], R5 ;  /* 0x000fe80501007387 */ /* 0x0001e20000100800 */
[----:B---3--:R-:W-:Y:S02]  /*263f0*/  IADD3 R4, P3, R164, R3, RZ ;  /* 0x00000003a4047210 */ /* 0x008fe40007f7e0ff */
[----:B0-----:R-:W-:-:S03]  /*26400*/  LEA.HI.X.SX32 R5, R158, R2, 0x1, P2 ;  /* 0x000000029e057211 */ /* 0x001fc600010f0eff */
[----:B------:R4:W-:Y:S04]  /*26410*/  STL [R1+0x1024], R4 ;  /* 0x0010240401007387 */ /* 0x0009e80000100800 */
[----:B------:R-:W3:Y:S04]  /*26420*/  LDL.LU R156, [R1+0x88] ;  /* 0x00008800019c7983 */ /* 0x000ee80000300800 */
[----:B------:R0:W-:Y:S01]  /*26430*/  STL [R1+0xff0], R5 ;  /* 0x000ff00501007387 */ /* 0x0001e20000100800 */
[----:B----4-:R-:W-:Y:S02]  /*26440*/  IADD3 R4, P2, R165, R3, RZ ;  /* 0x00000003a5047210 */ /* 0x010fe40007f5e0ff */
[----:B0-----:R-:W-:-:S03]  /*26450*/  LEA.HI.X.SX32 R5, R159, R2, 0x1, P1 ;  /* 0x000000029f057211 */ /* 0x001fc600008f0eff */
[----:B------:R-:W-:Y:S04]  /*26460*/  STL [R1+0x102c], R4 ;  /* 0x00102c0401007387 */ /* 0x000fe80000100800 */
[----:B------:R-:W4:Y:S04]  /*26470*/  LDL.LU R157, [R1+0x84] ;  /* 0x00008400019d7983 */ /* 0x000f280000300800 */
[----:B------:R0:W-:Y:S04]  /*26480*/  STL [R1+0xff8], R5 ;  /* 0x000ff80501007387 */ /* 0x0001e80000100800 */
[----:B------:R-:W4:Y:S01]  /*26490*/  LDL.LU R158, [R1+0x80] ;  /* 0x00008000019e7983 */ /* 0x000f220000300800 */
[----:B0-----:R-:W-:-:S02]  /*264a0*/  LEA.HI.X.SX32 R5, R160, R2, 0x1, P0 ;  /* 0x00000002a0057211 */ /* 0x001fc400000f0eff */
        /* <DEDUP_REMOVED lines=12> */
[----:B------:R-:W4:Y:S04]  /*26570*/  LDL.LU R161, [R1+0x74] ;  /* 0x0000740001a17983 */ /* 0x000f280000300800 */
[----:B------:R1:W-:Y:S01]  /*26580*/  STL [R1+0x1010], R5 ;  /* 0x0010100501007387 */ /* 0x0003e20000100800 */
[----:B0-----:R-:W-:Y:S02]  /*26590*/  IADD3 R4, P5, R150, R3, RZ ;  /* 0x0000000396047210 */ /* 0x001fe40007fbe0ff */
[----:B-1----:R-:W-:-:S03]  /*265a0*/  LEA.HI.X.SX32 R5, R163, R2, 0x1, P4 ;  /* 0x00000002a3057211 */ /* 0x002fc600020f0eff */
[----:B------:R0:W-:Y:S04]  /*265b0*/  STL [R1+0x104c], R4 ;  /* 0x00104c0401007387 */ /* 0x0001e80000100800 */
[----:B------:R-:W4:Y:S04]  /*265c0*/  LDL.LU R162, [R1+0x70] ;  /* 0x0000700001a27983 */ /* 0x000f280000300800 */
[----:B------:R1:W-:Y:S01]  /*265d0*/  STL [R1+0x1018], R5 ;  /* 0x0010180501007387 */ /* 0x0003e20000100800 */
[----:B0-----:R-:W-:-:S05]  /*265e0*/  IADD3 R4, P4, R151, R3, RZ ;  /* 0x0000000397047210 */ /* 0x001fca0007f9e0ff */
[----:B------:R-:W-:Y:S04]  /*265f0*/  STL [R1+0x1054], R4 ;  /* 0x0010540401007387 */ /* 0x000fe80000100800 */
[----:B------:R-:W4:Y:S01]  /*26600*/  LDL.LU R163, [R1+0x6c] ;  /* 0x00006c0001a37983 */ /* 0x000f220000300800 */
[----:B-1----:R-:W-:-:S05]  /*26610*/  LEA.HI.X.SX32 R5, R164, R2, 0x1, P3 ;  /* 0x00000002a4057211 */ /* 0x002fca00018f0eff */
[----:B------:R0:W-:Y:S04]  /*26620*/  STL [R1+0x1020], R5 ;  /* 0x0010200501007387 */ /* 0x0001e80000100800 */
[----:B------:R-:W4:Y:S01]  /*26630*/  LDL.LU R164, [R1+0x68] ;  /* 0x0000680001a47983 */ /* 0x000f220000300800 */
[----:B0-----:R-:W-:Y:S02]  /*26640*/  LEA.HI.X.SX32 R5, R165, R2, 0x1, P2 ;  /* 0x00000002a5057211 */ /* 0x001fe400010f0eff */
[----:B------:R-:W-:-:S05]  /*26650*/  IADD3 R4, P3, R152, R3, RZ ;  /* 0x0000000398047210 */ /* 0x000fca0007f7e0ff */
[----:B------:R-:W-:Y:S04]  /*26660*/  STL [R1+0x105c], R4 ;  /* 0x00105c0401007387 */ /* 0x000fe80000100800 */
[----:B------:R0:W-:Y:S04]  /*26670*/  STL [R1+0x1028], R5 ;  /* 0x0010280501007387 */ /* 0x0001e80000100800 */
[----:B------:R-:W4:Y:S01]  /*26680*/  LDL.LU R165, [R1+0x64] ;  /* 0x0000640001a57983 */ /* 0x000f220000300800 */
[-C--:B0-----:R-:W-:Y:S02]  /*26690*/  LEA.HI.X.SX32 R5, R166, R2.reuse, 0x1, P1 ;  /* 0x00000002a6057211 */ /* 0x081fe400008f0eff */
[----:B------:R-:W-:-:S02]  /*266a0*/  LEA.HI.X.SX32 R6, R149, R2, 0x1, P0 ;  /* 0x0000000295067211 */ /* 0x000fc400000f0eff */
[----:B------:R-:W-:-:S05]  /*266b0*/  IADD3 R4, P2, R153, R3, RZ ;  /* 0x0000000399047210 */ /* 0x000fca0007f5e0ff */
[----:B------:R0:W-:Y:S04]  /*266c0*/  STL [R1+0x1064], R4 ;  /* 0x0010640401007387 */ /* 0x0001e80000100800 */
[----:B------:R-:W-:Y:S04]  /*266d0*/  STL [R1+0x1030], R5 ;  /* 0x0010300501007387 */ /* 0x000fe80000100800 */
[----:B------:R-:W4:Y:S01]  /*266e0*/  LDL.LU R166, [R1+0x60] ;  /* 0x0000600001a67983 */ /* 0x000f220000300800 */
[----:B0-----:R-:W-:-:S05]  /*266f0*/  IADD3 R4, P1, R154, R3, RZ ;  /* 0x000000039a047210 */ /* 0x001fca0007f3e0ff */
[----:B------:R0:W-:Y:S04]  /*26700*/  STL [R1+0x106c], R4 ;  /* 0x00106c0401007387 */ /* 0x0001e80000100800 */
[----:B------:R3:W-:Y:S01]  /*26710*/  STL [R1+0x1038], R6 ;  /* 0x0010380601007387 */ /* 0x0007e20000100800 */
[----:B0-----:R-:W-:-:S03]  /*26720*/  LEA.HI.X.SX32 R4, R169, R2, 0x1, P6 ;  /* 0x00000002a9047211 */ /* 0x001fc600030f0eff */
[----:B------:R-:W4:Y:S01]  /*26730*/  LDL.LU R169, [R1+0x5c] ;  /* 0x00005c0001a97983 */ /* 0x000f220000300800 */
[----:B--2---:R-:W-:-:S05]  /*26740*/  IADD3 R5, P0, R155, R3, RZ ;  /* 0x000000039b057210 */ /* 0x004fca0007f1e0ff */
[----:B------:R0:W-:Y:S04]  /*26750*/  STL [R1+0x1074], R5 ;  /* 0x0010740501007387 */ /* 0x0001e80000100800 */
[----:B------:R-:W-:Y:S01]  /*26760*/  STL [R1+0x1040], R4 ;  /* 0x0010400401007387 */ /* 0x000fe20000100800 */
[----:B---3--:R-:W-:Y:S02]  /*26770*/  IADD3 R6, P6, R156, R3, RZ ;  /* 0x000000039c067210 */ /* 0x008fe40007fde0ff */
[----:B0-----:R-:W-:-:S03]  /*26780*/  LEA.HI.X.SX32 R5, R150, R2, 0x1, P5 ;  /* 0x0000000296057211 */ /* 0x001fc600028f0eff */
[----:B------:R0:W-:Y:S04]  /*26790*/  STL [R1+0x107c], R6 ;  /* 0x00107c0601007387 */ /* 0x0001e80000100800 */
[----:B------:R-:W2:Y:S01]  /*267a0*/  LDL.LU R146, [R1+0x58] ;  /* 0x0000580001927983 */ /* 0x000ea20000300800 */
[----:B0-----:R-:W-:Y:S02]  /*267b0*/  LEA.HI.X.SX32 R6, R151, R2, 0x1, P4 ;  /* 0x0000000297067211 */ /* 0x001fe400020f0eff */
[-C--:B----4-:R-:W-:Y:S01]  /*267c0*/  IADD3 R4, P5, R157, R3.reuse, RZ ;  /* 0x000000039d047210 */ /* 0x090fe20007fbe0ff */
[----:B------:R0:W-:Y:S04]  /*267d0*/  STL [R1+0x1048], R5 ;  /* 0x0010480501007387 */ /* 0x0001e80000100800 */
[----:B------:R1:W-:Y:S04]  /*267e0*/  STL [R1+0x1084], R4 ;  /* 0x0010840401007387 */ /* 0x0003e80000100800 */
[----:B------:R-:W-:Y:S01]  /*267f0*/  STL [R1+0x1050], R6 ;  /* 0x0010500601007387 */ /* 0x000fe20000100800 */
[----:B0-----:R-:W-:-:S03]  /*26800*/  IADD3 R5, P4, R158, R3, RZ ;  /* 0x000000039e057210 */ /* 0x001fc60007f9e0ff */
[----:B------:R-:W3:Y:S01]  /*26810*/  LDL.LU R147, [R1+0x54] ;  /* 0x0000540001937983 */ /* 0x000ee20000300800 */
[----:B-1----:R-:W-:-:S03]  /*26820*/  LEA.HI.X.SX32 R4, R152, R2, 0x1, P3 ;  /* 0x0000000298047211 */ /* 0x002fc600018f0eff */
[----:B------:R0:W-:Y:S04]  /*26830*/  STL [R1+0x108c], R5 ;  /* 0x00108c0501007387 */ /* 0x0001e80000100800 */
[----:B------:R-:W-:Y:S01]  /*26840*/  STL [R1+0x1058], R4 ;  /* 0x0010580401007387 */ /* 0x000fe20000100800 */
[----:B0-----:R-:W-:Y:S02]  /*26850*/  LEA.HI.X.SX32 R5, R153, R2, 0x1, P2 ;  /* 0x0000000299057211 */ /* 0x001fe400010f0eff */
[----:B------:R-:W-:-:S05]  /*26860*/  IADD3 R6, P3, R159, R3, RZ ;  /* 0x000000039f067210 */ /* 0x000fca0007f7e0ff */
[----:B------:R0:W-:Y:S04]  /*26870*/  STL [R1+0x1094], R6 ;  /* 0x0010940601007387 */ /* 0x0001e80000100800 */
[----:B------:R-:W4:Y:S01]  /*26880*/  LDL.LU R148, [R1+0x50] ;  /* 0x0000500001947983 */ /* 0x000f220000300800 */
[-C--:B0-----:R-:W-:Y:S02]  /*26890*/  LEA.HI.X.SX32 R6, R154, R2.reuse, 0x1, P1 ;  /* 0x000000029a067211 */ /* 0x081fe400008f0eff */
[----:B------:R-:W-:Y:S01]  /*268a0*/  IADD3 R4, P2, R160, R3, RZ ;  /* 0x00000003a0047210 */ /* 0x000fe20007f5e0ff */
[----:B------:R-:W-:Y:S04]  /*268b0*/  STL [R1+0x1060], R5 ;  /* 0x0010600501007387 */ /* 0x000fe80000100800 */
[----:B------:R0:W-:Y:S04]  /*268c0*/  STL [R1+0x109c], R4 ;  /* 0x00109c0401007387 */ /* 0x0001e80000100800 */
[----:B------:R-:W-:Y:S04]  /*268d0*/  STL [R1+0x1068], R6 ;  /* 0x0010680601007387 */ /* 0x000fe80000100800 */
[----:B------:R-:W4:Y:S01]  /*268e0*/  LDL.LU R149, [R1+0x4c] ;  /* 0x00004c0001957983 */ /* 0x000f220000300800 */
[----:B0-----:R-:W-:-:S02]  /*268f0*/  LEA.HI.X.SX32 R4, R155, R2, 0x1, P0 ;  /* 0x000000029b047211 */ /* 0x001fc400000f0eff */
[----:B------:R-:W-:-:S05]  /*26900*/  IADD3 R5, P1, R161, R3, RZ ;  /* 0x00000003a1057210 */ /* 0x000fca0007f3e0ff */
[----:B------:R0:W-:Y:S04]  /*26910*/  STL [R1+0x10a4], R5 ;  /* 0x0010a40501007387 */ /* 0x0001e80000100800 */
[----:B------:R-:W-:Y:S01]  /*26920*/  STL [R1+0x1070], R4 ;  /* 0x0010700401007387 */ /* 0x000fe20000100800 */
[----:B0-----:R-:W-:Y:S02]  /*26930*/  LEA.HI.X.SX32 R5, R156, R2, 0x1, P6 ;  /* 0x000000029c057211 */ /* 0x001fe400030f0eff */
[----:B------:R-:W-:-:S05]  /*26940*/  IADD3 R6, P0, R162, R3, RZ ;  /* 0x00000003a2067210 */ /* 0x000fca0007f1e0ff */
[----:B------:R0:W-:Y:S04]  /*26950*/  STL [R1+0x10ac], R6 ;  /* 0x0010ac0601007387 */ /* 0x0001e80000100800 */
[----:B------:R-:W4:Y:S01]  /*26960*/  LDL.LU R150, [R1+0x48] ;  /* 0x0000480001967983 */ /* 0x000f220000300800 */
[----:B0-----:R-:W-:-:S03]  /*26970*/  LEA.HI.X.SX32 R6, R157, R2, 0x1, P5 ;  /* 0x000000029d067211 */ /* 0x001fc600028f0eff */
[----:B------:R0:W-:Y:S01]  /*26980*/  STL [R1+0x1078], R5 ;  /* 0x0010780501007387 */ /* 0x0001e20000100800 */
[----:B------:R-:W-:-:S05]  /*26990*/  IADD3 R4, P6, R163, R3, RZ ;  /* 0x00000003a3047210 */ /* 0x000fca0007fde0ff */
[----:B------:R1:W-:Y:S04]  /*269a0*/  STL [R1+0x10b4], R4 ;  /* 0x0010b40401007387 */ /* 0x0003e80000100800 */
[----:B------:R-:W-:Y:S04]  /*269b0*/  STL [R1+0x1080], R6 ;  /* 0x0010800601007387 */ /* 0x000fe80000100800 */
[----:B------:R-:W4:Y:S01]  /*269c0*/  LDL.LU R151, [R1+0x44] ;  /* 0x0000440001977983 */ /* 0x000f220000300800 */
[----:B0-----:R-:W-:Y:S02]  /*269d0*/  IADD3 R5, P5, R164, R3, RZ ;  /* 0x00000003a4057210 */ /* 0x001fe40007fbe0ff */
[----:B-1----:R-:W-:-:S03]  /*269e0*/  LEA.HI.X.SX32 R4, R158, R2, 0x1, P4 ;  /* 0x000000029e047211 */ /* 0x002fc600020f0eff */
[----:B------:R-:W-:Y:S04]  /*269f0*/  STL [R1+0x10bc], R5 ;  /* 0x0010bc0501007387 */ /* 0x000fe80000100800 */
[----:B------:R0:W-:Y:S02]  /*26a00*/  STL [R1+0x1088], R4 ;  /* 0x0010880401007387 */ /* 0x0001e40000100800 */
[----:B0-----:R-:W-:Y:S02]  /*26a10*/  LEA.HI.X.SX32 R4, R159, R2, 0x1, P3 ;  /* 0x000000029f047211 */ /* 0x001fe400018f0eff */
[----:B------:R-:W-:-:S05]  /*26a20*/  IADD3 R6, P4, R165, R3, RZ ;  /* 0x00000003a5067210 */ /* 0x000fca0007f9e0ff */
[----:B------:R-:W-:Y:S04]  /*26a30*/  STL [R1+0x10c4], R6 ;  /* 0x0010c40601007387 */ /* 0x000fe80000100800 */
[----:B------:R-:W4:Y:S04]  /*26a40*/  LDL.LU R152, [R1+0x40] ;  /* 0x0000400001987983 */ /* 0x000f280000300800 */
[----:B------:R0:W-:Y:S02]  /*26a50*/  STL [R1+0x1090], R4 ;  /* 0x0010900401007387 */ /* 0x0001e40000100800 */
[----:B0-----:R-:W-:-:S02]  /*26a60*/  LEA.HI.X.SX32 R4, R160, R2, 0x1, P2 ;  /* 0x00000002a0047211 */ /* 0x001fc400010f0eff */
[----:B------:R-:W-:-:S05]  /*26a70*/  IADD3 R5, P3, R166, R3, RZ ;  /* 0x00000003a6057210 */ /* 0x000fca0007f7e0ff */
[----:B------:R0:W-:Y:S04]  /*26a80*/  STL [R1+0x10cc], R5 ;  /* 0x0010cc0501007387 */ /* 0x0001e80000100800 */
[----:B------:R-:W4:Y:S04]  /*26a90*/  LDL.LU R153, [R1+0x3c] ;  /* 0x00003c0001997983 */ /* 0x000f280000300800 */
[----:B------:R1:W-:Y:S04]  /*26aa0*/  STL [R1+0x1098], R4 ;  /* 0x0010980401007387 */ /* 0x0003e80000100800 */
[----:B------:R-:W4:Y:S01]  /*26ab0*/  LDL.LU R154, [R1+0x38] ;  /* 0x00003800019a7983 */ /* 0x000f220000300800 */
[----:B0-----:R-:W-:-:S02]  /*26ac0*/  IADD3 R5, P2, R169, R3, RZ ;  /* 0x00000003a9057210 */ /* 0x001fc40007f5e0ff */
[----:B-1----:R-:W-:-:S03]  /*26ad0*/  LEA.HI.X.SX32 R4, R161, R2, 0x1, P1 ;  /* 0x00000002a1047211 */ /* 0x002fc600008f0eff */
[----:B------:R-:W-:Y:S04]  /*26ae0*/  STL [R1+0x10d4], R5 ;  /* 0x0010d40501007387 */ /* 0x000fe80000100800 */
[----:B------:R-:W4:Y:S04]  /*26af0*/  LDL.LU R155, [R1+0x34] ;  /* 0x00003400019b7983 */ /* 0x000f280000300800 */
[----:B------:R0:W-:Y:S04]  /*26b00*/  STL [R1+0x10a0], R4 ;  /* 0x0010a00401007387 */ /* 0x0001e80000100800 */
[----:B------:R-:W4:Y:S01]  /*26b10*/  LDL.LU R156, [R1+0x30] ;  /* 0x00003000019c7983 */ /* 0x000f220000300800 */
[----:B0-----:R-:W-:-:S02]  /*26b20*/  LEA.HI.X.SX32 R4, R162, R2, 0x1, P0 ;  /* 0x00000002a2047211 */ /* 0x001fc400000f0eff */
[----:B--2---:R-:W-:-:S05]  /*26b30*/  IADD3 R5, P1, R146, R3, RZ ;  /* 0x0000000392057210 */ /* 0x004fca0007f3e0ff */
[----:B------:R3:W-:Y:S04]  /*26b40*/  STL [R1+0x10dc], R5 ;  /* 0x0010dc0501007387 */ /* 0x0007e80000100800 */
[----:B------:R-:W2:Y:S04]  /*26b50*/  LDL.LU R157, [R1+0x2c] ;  /* 0x00002c00019d7983 */ /* 0x000ea80000300800 */
[----:B------:R0:W-:Y:S04]  /*26b60*/  STL [R1+0x10a8], R4 ;  /* 0x0010a80401007387 */ /* 0x0001e80000100800 */
[----:B------:R-:W2:Y:S01]  /*26b70*/  LDL.LU R158, [R1+0x28] ;  /* 0x00002800019e7983 */ /* 0x000ea20000300800 */
[----:B---3--:R-:W-:-:S02]  /*26b80*/  IADD3 R5, P0, R147, R3, RZ ;  /* 0x0000000393057210 */ /* 0x008fc40007f1e0ff */
[----:B0-----:R-:W-:-:S03]  /*26b90*/  LEA.HI.X.SX32 R4, R163, R2, 0x1, P6 ;  /* 0x00000002a3047211 */ /* 0x001fc600030f0eff */
[----:B------:R-:W-:Y:S04]  /*26ba0*/  STL [R1+0x10e4], R5 ;  /* 0x0010e40501007387 */ /* 0x000fe80000100800 */
[----:B------:R-:W3:Y:S04]  /*26bb0*/  LDL.LU R159, [R1+0x24] ;  /* 0x00002400019f7983 */ /* 0x000ee80000300800 */
[----:B------:R0:W-:Y:S04]  /*26bc0*/  STL [R1+0x10b0], R4 ;  /* 0x0010b00401007387 */ /* 0x0001e80000100800 */
[----:B------:R-:W3:Y:S01]  /*26bd0*/  LDL.LU R160, [R1+0x20] ;  /* 0x0000200001a07983 */ /* 0x000ee20000300800 */
[----:B0-----:R-:W-:-:S02]  /*26be0*/  LEA.HI.X.SX32 R4, R164, R2, 0x1, P5 ;  /* 0x00000002a4047211 */ /* 0x001fc400028f0eff */
[----:B----4-:R-:W-:-:S05]  /*26bf0*/  IADD3 R5, P6, R148, R3, RZ ;  /* 0x0000000394057210 */ /* 0x010fca0007fde0ff */
        /* <DEDUP_REMOVED lines=18> */
[----:B------:R0:W-:Y:S04]  /*26d20*/  STL [R1+0x1104], R5 ;  /* 0x0011040501007387 */ /* 0x0001e80000100800 */
[----:B------:R-:W4:Y:S04]  /*26d30*/  LDL.LU R169, [R1+0x4] ;  /* 0x0000040001a97983 */ /* 0x000f280000300800 */
[----:B------:R-:W-:Y:S01]  /*26d40*/  STL [R1+0x10d0], R4 ;  /* 0x0010d00401007387 */ /* 0x000fe20000100800 */
[----:B0-----:R-:W-:Y:S02]  /*26d50*/  LEA.HI.X.SX32 R5, R146, R2, 0x1, P1 ;  /* 0x0000000292057211 */ /* 0x001fe400008f0eff */
[----:B------:R-:W-:-:S05]  /*26d60*/  IADD3 R6, P2, R152, R3, RZ ;  /* 0x0000000398067210 */ /* 0x000fca0007f5e0ff */
[----:B------:R0:W-:Y:S04]  /*26d70*/  STL [R1+0x110c], R6 ;  /* 0x00110c0601007387 */ /* 0x0001e80000100800 */
[----:B------:R1:W-:Y:S01]  /*26d80*/  STL [R1+0x10d8], R5 ;  /* 0x0010d80501007387 */ /* 0x0003e20000100800 */
[----:B0-----:R-:W-:Y:S02]  /*26d90*/  LEA.HI.X.SX32 R6, R147, R2, 0x1, P0 ;  /* 0x0000000293067211 */ /* 0x001fe400000f0eff */
[----:B------:R-:W-:-:S05]  /*26da0*/  IADD3 R4, P1, R153, R3, RZ ;  /* 0x0000000399047210 */ /* 0x000fca0007f3e0ff */
[----:B------:R0:W-:Y:S01]  /*26db0*/  STL [R1+0x1114], R4 ;  /* 0x0011140401007387 */ /* 0x0001e20000100800 */
[----:B-1----:R-:W-:-:S03]  /*26dc0*/  IADD3 R5, P0, R154, R3, RZ ;  /* 0x000000039a057210 */ /* 0x002fc60007f1e0ff */
[----:B------:R1:W-:Y:S01]  /*26dd0*/  STL [R1+0x10e0], R6 ;  /* 0x0010e00601007387 */ /* 0x0003e20000100800 */
[----:B0-----:R-:W-:-:S03]  /*26de0*/  LEA.HI.X.SX32 R4, R148, R2, 0x1, P6 ;  /* 0x0000000294047211 */ /* 0x001fc600030f0eff */
[----:B------:R0:W-:Y:S01]  /*26df0*/  STL [R1+0x111c], R5 ;  /* 0x00111c0501007387 */ /* 0x0001e20000100800 */
[----:B-1----:R-:W-:-:S03]  /*26e00*/  IADD3 R6, P6, R155, R3, RZ ;  /* 0x000000039b067210 */ /* 0x002fc60007fde0ff */
[----:B------:R1:W-:Y:S04]  /*26e10*/  STL [R1+0x10e8], R4 ;  /* 0x0010e80401007387 */ /* 0x0003e80000100800 */
[----:B------:R1:W-:Y:S01]  /*26e20*/  STL [R1+0x1124], R6 ;  /* 0x0011240601007387 */ /* 0x0003e20000100800 */
[----:B0-----:R-:W-:Y:S02]  /*26e30*/  LEA.HI.X.SX32 R5, R149, R2, 0x1, P5 ;  /* 0x0000000295057211 */ /* 0x001fe400028f0eff */
[----:B-1----:R-:W-:-:S03]  /*26e40*/  IADD3 R4, P5, R156, R3, RZ ;  /* 0x000000039c047210 */ /* 0x002fc60007fbe0ff */
[----:B------:R-:W-:Y:S01]  /*26e50*/  STL [R1+0x10f0], R5 ;  /* 0x0010f00501007387 */ /* 0x000fe20000100800 */
[----:B------:R-:W-:-:S03]  /*26e60*/  LEA.HI.X.SX32 R6, R150, R2, 0x1, P4 ;  /* 0x0000000296067211 */ /* 0x000fc600020f0eff */
[----:B------:R0:W-:Y:S04]  /*26e70*/  STL [R1+0x112c], R4 ;  /* 0x00112c0401007387 */ /* 0x0001e80000100800 */
[----:B------:R1:W-:Y:S01]  /*26e80*/  STL [R1+0x10f8], R6 ;  /* 0x0010f80601007387 */ /* 0x0003e20000100800 */
[----:B0-----:R-:W-:Y:S01]  /*26e90*/  LEA.HI.X.SX32 R4, R151, R2, 0x1, P3 ;  /* 0x0000000297047211 */ /* 0x001fe200018f0eff */
[----:B------:R-:W-:Y:S02]  /*26ea0*/  IMAD R252, R252, UR4, RZ ;  /* 0x00000004fcfc7c24 */ /* 0x000fe4000f8e02ff */
[----:B------:R-:W-:Y:S01]  /*26eb0*/  IMAD R175, R175, UR4, RZ ;  /* 0x00000004afaf7c24 */ /* 0x000fe2000f8e02ff */
[----:B--2---:R-:W-:-:S05]  /*26ec0*/  IADD3 R5, P4, R157, R3, RZ ;  /* 0x000000039d057210 */ /* 0x004fca0007f9e0ff */
[----:B------:R0:W-:Y:S01]  /*26ed0*/  STL [R1+0x1134], R5 ;  /* 0x0011340501007387 */ /* 0x0001e20000100800 */
[----:B-1----:R-:W-:-:S03]  /*26ee0*/  IADD3 R6, P3, R158, R3, RZ ;  /* 0x000000039e067210 */ /* 0x002fc60007f7e0ff */
[----:B------:R3:W-:Y:S04]  /*26ef0*/  STL [R1+0x1100], R4 ;  /* 0x0011000401007387 */ /* 0x0007e80000100800 */
[----:B------:R1:W-:Y:S01]  /*26f00*/  STL [R1+0x113c], R6 ;  /* 0x00113c0601007387 */ /* 0x0003e20000100800 */
[----:B0-----:R-:W-:-:S05]  /*26f10*/  LEA.HI.X.SX32 R5, R152, R2, 0x1, P2 ;  /* 0x0000000298057211 */ /* 0x001fca00010f0eff */
[----:B------:R0:W-:Y:S01]  /*26f20*/  STL [R1+0x1108], R5 ;  /* 0x0011080501007387 */ /* 0x0001e20000100800 */
[----:B---3--:R-:W-:Y:S02]  /*26f30*/  IADD3 R4, P2, R159, R3, RZ ;  /* 0x000000039f047210 */ /* 0x008fe40007f5e0ff */
[----:B-1----:R-:W-:-:S03]  /*26f40*/  LEA.HI.X.SX32 R6, R153, R2, 0x1, P1 ;  /* 0x0000000299067211 */ /* 0x002fc600008f0eff */
[----:B------:R1:W-:Y:S01]  /*26f50*/  STL [R1+0x1144], R4 ;  /* 0x0011440401007387 */ /* 0x0003e20000100800 */
[----:B0-----:R-:W-:-:S03]  /*26f60*/  IADD3 R5, P1, R160, R3, RZ ;  /* 0x00000003a0057210 */ /* 0x001fc60007f3e0ff */
[----:B------:R-:W-:Y:S01]  /*26f70*/  STL [R1+0x1110], R6 ;  /* 0x0011100601007387 */ /* 0x000fe20000100800 */
[----:B-1----:R-:W-:-:S03]  /*26f80*/  LEA.HI.X.SX32 R4, R154, R2, 0x1, P0 ;  /* 0x000000029a047211 */ /* 0x002fc600000f0eff */
[----:B------:R0:W-:Y:S04]  /*26f90*/  STL [R1+0x114c], R5 ;  /* 0x00114c0501007387 */ /* 0x0001e80000100800 */
[----:B------:R1:W-:Y:S01]  /*26fa0*/  STL [R1+0x1118], R4 ;  /* 0x0011180401007387 */ /* 0x0003e20000100800 */
[----:B0-----:R-:W-:Y:S02]  /*26fb0*/  LEA.HI.X.SX32 R5, R155, R2, 0x1, P6 ;  /* 0x000000029b057211 */ /* 0x001fe400030f0eff */
[----:B----4-:R-:W-:-:S05]  /*26fc0*/  IADD3 R6, P0, R161, R3, RZ ;  /* 0x00000003a1067210 */ /* 0x010fca0007f1e0ff */
[----:B------:R0:W-:Y:S01]  /*26fd0*/  STL [R1+0x1154], R6 ;  /* 0x0011540601007387 */ /* 0x0001e20000100800 */
[----:B-1----:R-:W-:-:S03]  /*26fe0*/  IADD3 R4, P6, R162, R3, RZ ;  /* 0x00000003a2047210 */ /* 0x002fc60007fde0ff */
[----:B------:R1:W-:Y:S01]  /*26ff0*/  STL [R1+0x1120], R5 ;  /* 0x0011200501007387 */ /* 0x0003e20000100800 */
[----:B0-----:R-:W-:-:S03]  /*27000*/  LEA.HI.X.SX32 R6, R156, R2, 0x1, P5 ;  /* 0x000000029c067211 */ /* 0x001fc600028f0eff */
[----:B------:R0:W-:Y:S04]  /*27010*/  STL [R1+0x115c], R4 ;  /* 0x00115c0401007387 */ /* 0x0001e80000100800 */
[----:B------:R2:W-:Y:S01]  /*27020*/  STL [R1+0x1128], R6 ;  /* 0x0011280601007387 */ /* 0x0005e20000100800 */
[----:B-1----:R-:W-:Y:S02]  /*27030*/  IADD3 R5, P5, R163, R3, RZ ;  /* 0x00000003a3057210 */ /* 0x002fe40007fbe0ff */
[----:B0-----:R-:W-:-:S03]  /*27040*/  LEA.HI.X.SX32 R4, R157, R2, 0x1, P4 ;  /* 0x000000029d047211 */ /* 0x001fc600020f0eff */
[----:B------:R0:W-:Y:S01]  /*27050*/  STL [R1+0x1164], R5 ;  /* 0x0011640501007387 */ /* 0x0001e20000100800 */
[----:B--2---:R-:W-:-:S03]  /*27060*/  IADD3 R6, P4, R164, R3, RZ ;  /* 0x00000003a4067210 */ /* 0x004fc60007f9e0ff */
[----:B------:R-:W-:Y:S04]  /*27070*/  STL [R1+0x1130], R4 ;  /* 0x0011300401007387 */ /* 0x000fe80000100800 */
[----:B------:R1:W-:Y:S01]  /*27080*/  STL [R1+0x116c], R6 ;  /* 0x00116c0601007387 */ /* 0x0003e20000100800 */
[----:B0-----:R-:W-:-:S05]  /*27090*/  LEA.HI.X.SX32 R5, R158, R2, 0x1, P3 ;  /* 0x000000029e057211 */ /* 0x001fca00018f0eff */
[----:B------:R0:W-:Y:S01]  /*270a0*/  STL [R1+0x1138], R5 ;  /* 0x0011380501007387 */ /* 0x0001e20000100800 */
[----:B-1----:R-:W-:Y:S01]  /*270b0*/  LEA.HI.X.SX32 R6, R159, R2, 0x1, P2 ;  /* 0x000000029f067211 */ /* 0x002fe200010f0eff */
[----:B------:R-:W-:Y:S01]  /*270c0*/  IMAD R100, R100, UR4, RZ ;  /* 0x0000000464647c24 */ /* 0x000fe2000f8e02ff */
[----:B------:R-:W-:-:S05]  /*270d0*/  IADD3 R4, P3, R165, R3, RZ ;  /* 0x00000003a5047210 */ /* 0x000fca0007f7e0ff */
[----:B------:R1:W-:Y:S01]  /*270e0*/  STL [R1+0x1174], R4 ;  /* 0x0011740401007387 */ /* 0x0003e20000100800 */
[----:B0-----:R-:W-:-:S03]  /*270f0*/  IADD3 R5, P2, R166, R3, RZ ;  /* 0x00000003a6057210 */ /* 0x001fc60007f5e0ff */
[----:B------:R0:W-:Y:S01]  /*27100*/  STL [R1+0x1140], R6 ;  /* 0x0011400601007387 */ /* 0x0001e20000100800 */
[----:B-1----:R-:W-:-:S03]  /*27110*/  LEA.HI.X.SX32 R4, R160, R2, 0x1, P1 ;  /* 0x00000002a0047211 */ /* 0x002fc600008f0eff */
[----:B------:R1:W-:Y:S04]  /*27120*/  STL [R1+0x117c], R5 ;  /* 0x00117c0501007387 */ /* 0x0003e80000100800 */
[----:B------:R2:W-:Y:S01]  /*27130*/  STL [R1+0x1148], R4 ;  /* 0x0011480401007387 */ /* 0x0005e20000100800 */
[-C--:B0-----:R-:W-:Y:S02]  /*27140*/  IADD3 R6, P1, R169, R3.reuse, RZ ;  /* 0x00000003a9067210 */ /* 0x081fe40007f3e0ff */
[-C--:B-1----:R-:W-:Y:S02]  /*27150*/  LEA.HI.X.SX32 R5, R161, R2.reuse, 0x1, P0 ;  /* 0x00000002a1057211 */ /* 0x082fe400000f0eff */
[----:B--2---:R-:W-:Y:S01]  /*27160*/  IADD3 R4, P0, R0, R3, RZ ;  /* 0x0000000300047210 */ /* 0x004fe20007f1e0ff */
[----:B------:R0:W-:Y:S04]  /*27170*/  STL [R1+0x1184], R6 ;  /* 0x0011840601007387 */ /* 0x0001e80000100800 */
[----:B------:R1:W-:Y:S01]  /*27180*/  STL [R1+0x1150], R5 ;  /* 0x0011500501007387 */ /* 0x0003e20000100800 */
[----:B0-----:R-:W-:-:S03]  /*27190*/  LEA.HI.X.SX32 R6, R162, R2, 0x1, P6 ;  /* 0x00000002a2067211 */ /* 0x001fc600030f0eff */
[----:B------:R0:W-:Y:S01]  /*271a0*/  STL [R1+0x118c], R4 ;  /* 0x00118c0401007387 */ /* 0x0001e20000100800 */
[----:B-1----:R-:W-:-:S03]  /*271b0*/  IADD3 R5, P6, R252, R3, RZ ;  /* 0x00000003fc057210 */ /* 0x002fc60007fde0ff */
[----:B------:R1:W-:Y:S01]  /*271c0*/  STL [R1+0x1158], R6 ;  /* 0x0011580601007387 */ /* 0x0003e20000100800 */
[----:B------:R-:W-:Y:S01]  /*271d0*/  IMAD R102, R102, UR4, RZ ;  /* 0x0000000466667c24 */ /* 0x000fe2000f8e02ff */
[----:B0-----:R-:W-:Y:S02]  /*271e0*/  LEA.HI.X.SX32 R4, R163, R2, 0x1, P5 ;  /* 0x00000002a3047211 */ /* 0x001fe400028f0eff */
[----:B------:R0:W-:Y:S01]  /*271f0*/  STL [R1+0x1194], R5 ;  /* 0x0011940501007387 */ /* 0x0001e20000100800 */
[----:B-1----:R-:W-:-:S03]  /*27200*/  IADD3 R6, P5, R175, R3, RZ ;  /* 0x00000003af067210 */ /* 0x002fc60007fbe0ff */
[----:B------:R1:W-:Y:S01]  /*27210*/  STL [R1+0x1160], R4 ;  /* 0x0011600401007387 */ /* 0x0003e20000100800 */
[----:B------:R-:W-:-:S03]  /*27220*/  IMAD R104, R104, UR4, RZ ;  /* 0x0000000468687c24 */ /* 0x000fc6000f8e02ff */
[----:B------:R2:W-:Y:S01]  /*27230*/  STL [R1+0x119c], R6 ;  /* 0x00119c0601007387 */ /* 0x0005e20000100800 */
[----:B0-----:R-:W-:Y:S02]  /*27240*/  LEA.HI.X.SX32 R5, R164, R2, 0x1, P4 ;  /* 0x00000002a4057211 */ /* 0x001fe400020f0eff */
[----:B-1----:R-:W-:-:S03]  /*27250*/  IADD3 R4, P4, R100, R3, RZ ;  /* 0x0000000364047210 */ /* 0x002fc60007f9e0ff */
[----:B------:R0:W-:Y:S01]  /*27260*/  STL [R1+0x1168], R5 ;  /* 0x0011680501007387 */ /* 0x0001e20000100800 */
[----:B--2---:R-:W-:-:S03]  /*27270*/  LEA.HI.X.SX32 R6, R165, R2, 0x1, P3 ;  /* 0x00000002a5067211 */ /* 0x004fc600018f0eff */
[----:B------:R1:W-:Y:S01]  /*27280*/  STL [R1+0x11a4], R4 ;  /* 0x0011a40401007387 */ /* 0x0003e20000100800 */
[----:B------:R-:W-:-:S03]  /*27290*/  IMAD R106, R106, UR4, RZ ;  /* 0x000000046a6a7c24 */ /* 0x000fc6000f8e02ff */
[----:B------:R2:W-:Y:S01]  /*272a0*/  STL [R1+0x1170], R6 ;  /* 0x0011700601007387 */ /* 0x0005e20000100800 */
[----:B0-----:R-:W-:Y:S02]  /*272b0*/  IADD3 R5, P3, R102, R3, RZ ;  /* 0x0000000366057210 */ /* 0x001fe40007f7e0ff */
[----:B-1----:R-:W-:-:S03]  /*272c0*/  LEA.HI.X.SX32 R4, R166, R2, 0x1, P2 ;  /* 0x00000002a6047211 */ /* 0x002fc600010f0eff */
[----:B------:R0:W-:Y:S01]  /*272d0*/  STL [R1+0x11ac], R5 ;  /* 0x0011ac0501007387 */ /* 0x0001e20000100800 */
[----:B--2---:R-:W-:-:S03]  /*272e0*/  IADD3 R6, P2, R104, R3, RZ ;  /* 0x0000000368067210 */ /* 0x004fc60007f5e0ff */
[----:B------:R1:W-:Y:S01]  /*272f0*/  STL [R1+0x1178], R4 ;  /* 0x0011780401007387 */ /* 0x0003e20000100800 */
[----:B------:R-:W-:-:S03]  /*27300*/  IMAD R108, R108, UR4, RZ ;  /* 0x000000046c6c7c24 */ /* 0x000fc6000f8e02ff */
[----:B------:R2:W-:Y:S01]  /*27310*/  STL [R1+0x11b4], R6 ;  /* 0x0011b40601007387 */ /* 0x0005e20000100800 */
[----:B0-----:R-:W-:Y:S01]  /*27320*/  LEA.HI.X.SX32 R5, R169, R2, 0x1, P1 ;  /* 0x00000002a9057211 */ /* 0x001fe200008f0eff */
[----:B------:R-:W-:Y:S01]  /*27330*/  IMAD R110, R110, UR4, RZ ;  /* 0x000000046e6e7c24 */ /* 0x000fe2000f8e02ff */
[----:B-1----:R-:W-:-:S03]  /*27340*/  IADD3 R4, P1, R106, R3, RZ ;  /* 0x000000036a047210 */ /* 0x002fc60007f3e0ff */
[----:B------:R0:W-:Y:S01]  /*27350*/  STL [R1+0x1180], R5 ;  /* 0x0011800501007387 */ /* 0x0001e20000100800 */
[----:B--2---:R-:W-:-:S03]  /*27360*/  LEA.HI.X.SX32 R6, R0, R2, 0x1, P0 ;  /* 0x0000000200067211 */ /* 0x004fc600000f0eff */
[----:B------:R-:W2:Y:S01]  /*27370*/  LDL.LU R0, [R1+0x1928] ;  /* 0x0019280001007983 */ /* 0x000ea20000300800 */
[----:B------:R-:W-:-:S03]  /*27380*/  IMAD R112, R112, UR4, RZ ;  /* 0x0000000470707c24 */ /* 0x000fc6000f8e02ff */
[----:B------:R1:W-:Y:S01]  /*27390*/  STL [R1+0x11bc], R4 ;  /* 0x0011bc0401007387 */ /* 0x0003e20000100800 */
[----:B0-----:R-:W-:-:S03]  /*273a0*/  IADD3 R5, P0, R108, R3, RZ ;  /* 0x000000036c057210 */ /* 0x001fc60007f1e0ff */
[----:B------:R0:W-:Y:S01]  /*273b0*/  STL [R1+0x1188], R6 ;  /* 0x0011880601007387 */ /* 0x0001e20000100800 */
[----:B-1----:R-:W-:-:S03]  /*273c0*/  LEA.HI.X.SX32 R4, R252, R2, 0x1, P6 ;  /* 0x00000002fc047211 */ /* 0x002fc600030f0eff */
[----:B------:R1:W-:Y:S01]  /*273d0*/  STL [R1+0x11c4], R5 ;  /* 0x0011c40501007387 */ /* 0x0003e20000100800 */
[----:B0-----:R-:W-:-:S03]  /*273e0*/  IADD3 R6, P6, R110, R3, RZ ;  /* 0x000000036e067210 */ /* 0x001fc60007fde0ff */
[----:B------:R0:W-:Y:S01]  /*273f0*/  STL [R1+0x1190], R4 ;  /* 0x0011900401007387 */ /* 0x0001e20000100800 */
[----:B------:R-:W-:-:S03]  /*27400*/  IMAD R114, R114, UR4, RZ ;  /* 0x0000000472727c24 */ /* 0x000fc6000f8e02ff */
[----:B------:R3:W-:Y:S01]  /*27410*/  STL [R1+0x11cc], R6 ;  /* 0x0011cc0601007387 */ /* 0x0007e20000100800 */
[----:B-1----:R-:W-:Y:S01]  /*27420*/  LEA.HI.X.SX32 R5, R175, R2, 0x1, P5 ;  /* 0x00000002af057211 */ /* 0x002fe200028f0eff */
[----:B------:R-:W-:Y:S01]  /*27430*/  IMAD R116, R116, UR4, RZ ;  /* 0x0000000474747c24 */ /* 0x000fe2000f8e02ff */
[----:B0-----:R-:W-:-:S03]  /*27440*/  IADD3 R4, P5, R112, R3, RZ ;  /* 0x0000000370047210 */ /* 0x001fc60007fbe0ff */
[----:B------:R0:W-:Y:S01]  /*27450*/  STL [R1+0x1198], R5 ;  /* 0x0011980501007387 */ /* 0x0001e20000100800 */
[----:B---3--:R-:W-:-:S03]  /*27460*/  LEA.HI.X.SX32 R6, R100, R2, 0x1, P4 ;  /* 0x0000000264067211 */ /* 0x008fc600020f0eff */
[----:B------:R1:W-:Y:S01]  /*27470*/  STL [R1+0x11d4], R4 ;  /* 0x0011d40401007387 */ /* 0x0003e20000100800 */
[----:B------:R-:W-:-:S03]  /*27480*/  IMAD R118, R118, UR4, RZ ;  /* 0x0000000476767c24 */ /* 0x000fc6000f8e02ff */
[----:B------:R3:W-:Y:S01]  /*27490*/  STL [R1+0x11a0], R6 ;  /* 0x0011a00601007387 */ /* 0x0007e20000100800 */
[----:B0-----:R-:W-:Y:S02]  /*274a0*/  IADD3 R5, P4, R114, R3, RZ ;  /* 0x0000000372057210 */ /* 0x001fe40007f9e0ff */
[----:B-1----:R-:W-:-:S03]  /*274b0*/  LEA.HI.X.SX32 R4, R102, R2, 0x1, P3 ;  /* 0x0000000266047211 */ /* 0x002fc600018f0eff */
[----:B------:R0:W-:Y:S01]  /*274c0*/  STL [R1+0x11dc], R5 ;  /* 0x0011dc0501007387 */ /* 0x0001e20000100800 */
[----:B---3--:R-:W-:-:S03]  /*274d0*/  IADD3 R6, P3, R116, R3, RZ ;  /* 0x0000000374067210 */ /* 0x008fc60007f7e0ff */
[----:B------:R1:W-:Y:S01]  /*274e0*/  STL [R1+0x11a8], R4 ;  /* 0x0011a80401007387 */ /* 0x0003e20000100800 */
[----:B------:R-:W-:-:S03]  /*274f0*/  IMAD R120, R120, UR4, RZ ;  /* 0x0000000478787c24 */ /* 0x000fc6000f8e02ff */
[----:B------:R3:W-:Y:S01]  /*27500*/  STL [R1+0x11e4], R6 ;  /* 0x0011e40601007387 */ /* 0x0007e20000100800 */
[----:B0-----:R-:W-:Y:S01]  /*27510*/  LEA.HI.X.SX32 R5, R104, R2, 0x1, P2 ;  /* 0x0000000268057211 */ /* 0x001fe200010f0eff */
[----:B------:R-:W-:Y:S01]  /*27520*/  IMAD R66, R66, UR4, RZ ;  /* 0x0000000442427c24 */ /* 0x000fe2000f8e02ff */
[----:B-1----:R-:W-:-:S03]  /*27530*/  IADD3 R4, P2, R118, R3, RZ ;  /* 0x0000000376047210 */ /* 0x002fc60007f5e0ff */
        /* <DEDUP_REMOVED lines=992> */
[----:B------:R1:W-:Y:S04]  /*2b340*/  STL [R1+0x1814], R4 ;  /* 0x0018140401007387 */ /* 0x0003e80000100800 */
[----:B------:R3:W-:Y:S01]  /*2b350*/  STL [R1+0x17e0], R6 ;  /* 0x0017e00601007387 */ /* 0x0007e20000100800 */
[----:B0-----:R-:W-:Y:S02]  /*2b360*/  IADD3 R5, P6, R167, R3, RZ ;  /* 0x00000003a7057210 */ /* 0x001fe40007fde0ff */
[----:B-1----:R-:W-:-:S03]  /*2b370*/  LEA.HI.X.SX32 R4, R246, R2, 0x1, P5 ;  /* 0x00000002f6047211 */ /* 0x002fc600028f0eff */
[----:B------:R0:W-:Y:S01]  /*2b380*/  STL [R1+0x181c], R5 ;  /* 0x00181c0501007387 */ /* 0x0001e20000100800 */
[----:B---3--:R-:W-:-:S03]  /*2b390*/  IADD3 R6, P5, R168, R3, RZ ;  /* 0x00000003a8067210 */ /* 0x008fc60007fbe0ff */
[----:B------:R1:W-:Y:S04]  /*2b3a0*/  STL [R1+0x17e8], R4 ;  /* 0x0017e80401007387 */ /* 0x0003e80000100800 */
[----:B------:R-:W-:Y:S04]  /*2b3b0*/  STL [R1+0x1820], R6 ;  /* 0x0018200601007387 */ /* 0x000fe80000100800 */
[----:B------:R-:W3:Y:S01]  /*2b3c0*/  LDL.LU R164, [R1+0xa40] ;  /* 0x000a400001a47983 */ /* 0x000ee20000300800 */
[----:B------:R-:W-:Y:S01]  /*2b3d0*/  IMAD R170, R170, UR4, RZ ;  /* 0x00000004aaaa7c24 */ /* 0x000fe2000f8e02ff */
[----:B0-----:R-:W-:Y:S01]  /*2b3e0*/  LEA.HI.X.SX32 R5, R247, R2, 0x1, P4 ;  /* 0x00000002f7057211 */ /* 0x001fe200020f0eff */
[----:B------:R-:W-:-:S03]  /*2b3f0*/  IMAD R171, R171, UR4, RZ ;  /* 0x00000004abab7c24 */ /* 0x000fc6000f8e02ff */
[----:B-1----:R-:W-:Y:S01]  /*2b400*/  IADD3 R4, P4, R170, R3, RZ ;  /* 0x00000003aa047210 */ /* 0x002fe20007f9e0ff */
[----:B------:R0:W-:Y:S01]  /*2b410*/  STL [R1+0x17f0], R5 ;  /* 0x0017f00501007387 */ /* 0x0001e20000100800 */
[----:B------:R-:W-:-:S03]  /*2b420*/  IMAD R172, R172, UR4, RZ ;  /* 0x00000004acac7c24 */ /* 0x000fc6000f8e02ff */
[----:B------:R1:W-:Y:S01]  /*2b430*/  STL [R1+0x1824], R4 ;  /* 0x0018240401007387 */ /* 0x0003e20000100800 */
[-C--:B0-----:R-:W-:Y:S02]  /*2b440*/  LEA.HI.X.SX32 R5, R248, R2.reuse, 0x1, P3 ;  /* 0x00000002f8057211 */ /* 0x081fe400018f0eff */
[-C--:B------:R-:W-:Y:S01]  /*2b450*/  IADD3 R6, P3, R171, R3.reuse, RZ ;  /* 0x00000003ab067210 */ /* 0x080fe20007f7e0ff */
[----:B------:R-:W-:Y:S01]  /*2b460*/  IMAD R173, R173, UR4, RZ ;  /* 0x00000004adad7c24 */ /* 0x000fe2000f8e02ff */
[----:B-1----:R-:W-:Y:S01]  /*2b470*/  LEA.HI.X.SX32 R4, R249, R2, 0x1, P2 ;  /* 0x00000002f9047211 */ /* 0x002fe200010f0eff */
[----:B------:R0:W-:Y:S01]  /*2b480*/  STL [R1+0x17f8], R5 ;  /* 0x0017f80501007387 */ /* 0x0001e20000100800 */
[----:B------:R-:W1:Y:S01]  /*2b490*/  S2R R166, SR_TID.X ;  /* 0x0000000000a67919 */ /* 0x000e620000002100 */
[----:B------:R-:W-:Y:S01]  /*2b4a0*/  IMAD R174, R174, UR4, RZ ;  /* 0x00000004aeae7c24 */ /* 0x000fe2000f8e02ff */
[----:B0-----:R-:W-:Y:S01]  /*2b4b0*/  IADD3 R5, P2, R172, R3, RZ ;  /* 0x00000003ac057210 */ /* 0x001fe20007f5e0ff */
[----:B------:R0:W-:Y:S01]  /*2b4c0*/  STL [R1+0x1828], R6 ;  /* 0x0018280601007387 */ /* 0x0001e20000100800 */
[----:B------:R-:W-:-:S03]  /*2b4d0*/  IMAD R176, R176, UR4, RZ ;  /* 0x00000004b0b07c24 */ /* 0x000fc6000f8e02ff */
[----:B------:R4:W-:Y:S04]  /*2b4e0*/  STL [R1+0x1800], R4 ;  /* 0x0018000401007387 */ /* 0x0009e80000100800 */
[----:B------:R2:W-:Y:S01]  /*2b4f0*/  STL [R1+0x182c], R5 ;  /* 0x00182c0501007387 */ /* 0x0005e20000100800 */
[-C--:B0-----:R-:W-:Y:S01]  /*2b500*/  LEA.HI.X.SX32 R6, R250, R2.reuse, 0x1, P1 ;  /* 0x00000002fa067211 */ /* 0x081fe200008f0eff */
[----:B------:R-:W0:Y:S01]  /*2b510*/  S2R R165, SR_TID.X ;  /* 0x0000000000a57919 */ /* 0x000e220000002100 */
[-C--:B----4-:R-:W-:Y:S02]  /*2b520*/  IADD3 R4, P1, R173, R3.reuse, RZ ;  /* 0x00000003ad047210 */ /* 0x090fe40007f3e0ff */
[----:B--2---:R-:W-:Y:S01]  /*2b530*/  LEA.HI.X.SX32 R5, R251, R2, 0x1, P0 ;  /* 0x00000002fb057211 */ /* 0x004fe200000f0eff */
[----:B------:R2:W-:Y:S04]  /*2b540*/  STL [R1+0x1808], R6 ;  /* 0x0018080601007387 */ /* 0x0005e80000100800 */
[----:B------:R4:W-:Y:S04]  /*2b550*/  STL [R1+0x1830], R4 ;  /* 0x0018300401007387 */ /* 0x0009e80000100800 */
[----:B------:R1:W-:Y:S01]  /*2b560*/  STL [R1+0x1810], R5 ;  /* 0x0018100501007387 */ /* 0x0003e20000100800 */
[----:B--2---:R-:W-:-:S02]  /*2b570*/  IADD3 R6, P0, R174, R3, RZ ;  /* 0x00000003ae067210 */ /* 0x004fc40007f1e0ff */
[----:B----4-:R-:W-:-:S03]  /*2b580*/  LEA.HI.X.SX32 R4, R167, R2, 0x1, P6 ;  /* 0x00000002a7047211 */ /* 0x010fc600030f0eff */
[----:B------:R-:W-:Y:S01]  /*2b590*/  STL [R1+0x1834], R6 ;  /* 0x0018340601007387 */ /* 0x000fe20000100800 */
[----:B-1----:R-:W-:Y:S02]  /*2b5a0*/  IADD3 R5, P6, R176, R3, RZ ;  /* 0x00000003b0057210 */ /* 0x002fe40007fde0ff */
[-C--:B------:R-:W-:Y:S01]  /*2b5b0*/  LEA.HI.X.SX32 R3, R168, R2.reuse, 0x1, P5 ;  /* 0x00000002a8037211 */ /* 0x080fe200028f0eff */
[----:B------:R1:W-:Y:S04]  /*2b5c0*/  STL [R1+0x1818], R4 ;  /* 0x0018180401007387 */ /* 0x0003e80000100800 */
[----:B------:R2:W-:Y:S04]  /*2b5d0*/  STL [R1+0xc3c], R5 ;  /* 0x000c3c0501007387 */ /* 0x0005e80000100800 */
[----:B------:R4:W-:Y:S01]  /*2b5e0*/  STL [R1+0xa34], R3 ;  /* 0x000a340301007387 */ /* 0x0009e20000100800 */
[----:B-1----:R-:W-:-:S02]  /*2b5f0*/  LEA.HI.X.SX32 R4, R170, R2, 0x1, P4 ;  /* 0x00000002aa047211 */ /* 0x002fc400020f0eff */
[----:B--2---:R-:W-:-:S03]  /*2b600*/  LEA.HI.X.SX32 R5, R171, R2, 0x1, P3 ;  /* 0x00000002ab057211 */ /* 0x004fc600018f0eff */
[----:B------:R1:W-:Y:S01]  /*2b610*/  STL [R1+0xc28], R4 ;  /* 0x000c280401007387 */ /* 0x0003e20000100800 */
[----:B----4-:R-:W-:-:S03]  /*2b620*/  LEA.HI.X.SX32 R3, R172, R2, 0x1, P2 ;  /* 0x00000002ac037211 */ /* 0x010fc600010f0eff */
[----:B------:R-:W-:Y:S04]  /*2b630*/  STL [R1+0xc2c], R5 ;  /* 0x000c2c0501007387 */ /* 0x000fe80000100800 */
[----:B------:R2:W-:Y:S01]  /*2b640*/  STL [R1+0xc30], R3 ;  /* 0x000c300301007387 */ /* 0x0005e20000100800 */
[-C--:B-1----:R-:W-:Y:S02]  /*2b650*/  LEA.HI.X.SX32 R4, R173, R2.reuse, 0x1, P1 ;  /* 0x00000002ad047211 */ /* 0x082fe400008f0eff */
[-C--:B--2---:R-:W-:Y:S02]  /*2b660*/  LEA.HI.X.SX32 R3, R174, R2.reuse, 0x1, P0 ;  /* 0x00000002ae037211 */ /* 0x084fe400000f0eff */
[----:B------:R-:W-:Y:S01]  /*2b670*/  LEA.HI.X.SX32 R2, R176, R2, 0x1, P6 ;  /* 0x00000002b0027211 */ /* 0x000fe200030f0eff */
[----:B------:R-:W-:Y:S04]  /*2b680*/  STL [R1+0xc34], R4 ;  /* 0x000c340401007387 */ /* 0x000fe80000100800 */
[----:B------:R-:W-:Y:S01]  /*2b690*/  STL [R1+0xc38], R3 ;  /* 0x000c380301007387 */ /* 0x000fe20000100800 */
[----:B------:R-:W-:-:S03]  /*2b6a0*/  SHF.R.U32.HI R158, RZ, 0x6, R166 ;  /* 0x00000006ff9e7819 */ /* 0x000fc600000116a6 */
[----:B------:R1:W-:Y:S01]  /*2b6b0*/  STL [R1+0xa38], R2 ;  /* 0x000a380201007387 */ /* 0x0003e20000100800 */
[----:B0-----:R-:W-:Y:S02]  /*2b6c0*/  LOP3.LUT R165, R165, 0x3f, RZ, 0xc0, !PT ;  /* 0x0000003fa5a57812 */ /* 0x001fe400078ec0ff */
[----:B------:R-:W-:Y:S01]  /*2b6d0*/  SGXT.U32 R158, R158, 0x1 ;  /* 0x000000019e9e781a */ /* 0x000fe20000000000 */
[----:B-1----:R-:W-:-:S05]  /*2b6e0*/  IMAD.SHL.U32 R2, R166, 0x10, RZ ;  /* 0x00000010a6027824 */ /* 0x002fca00078e00ff */
[----:B------:R-:W-:Y:S01]  /*2b6f0*/  LOP3.LUT R3, R2, 0x70, RZ, 0xc0, !PT ;  /* 0x0000007002037812 */ /* 0x000fe200078ec0ff */
[----:B------:R-:W-:-:S04]  /*2b700*/  IMAD.WIDE R10, R158, UR41, RZ ;  /* 0x000000299e0a7c25 */ /* 0x000fc8000f8e02ff */
[----:B------:R0:W-:Y:S01]  /*2b710*/  STL [R1+0x191c], R3 ;  /* 0x00191c0301007387 */ /* 0x0001e20000100800 */
[----:B------:R-:W-:Y:S02]  /*2b720*/  IMAD R236, R165, 0x80, R3 ;  /* 0x00000080a5ec7824 */ /* 0x000fe400078e0203 */
[----:B---3--:R-:W-:-:S05]  /*2b730*/  IMAD R2, R164, UR10, RZ ;  /* 0x0000000aa4027c24 */ /* 0x008fca000f8e02ff */
[----:B0-----:R-:W-:-:S04]  /*2b740*/  IADD3 R3, P0, R2, UR12, RZ ;  /* 0x0000000c02037c10 */ /* 0x001fc8000ff1e0ff */
[----:B------:R-:W-:Y:S02]  /*2b750*/  LEA.HI.X.SX32 R2, R2, UR13, 0x1, P0 ;  /* 0x0000000d02027c11 */ /* 0x000fe400080f0eff */
[----:B------:R-:W-:-:S05]  /*2b760*/  IADD3 R12, P0, R10, R3, RZ ;  /* 0x000000030a0c7210 */ /* 0x000fca0007f1e0ff */
[----:B------:R-:W-:Y:S01]  /*2b770*/  STL [R1+0xc24], R12 ;  /* 0x000c240c01007387 */ /* 0x000fe20000100800 */
[----:B------:R-:W-:-:S03]  /*2b780*/  IMAD.X R11, R11, 0x1, R2, P0 ;  /* 0x000000010b0b7824 */ /* 0x000fc600000e0602 */
[----:B------:R-:W2:Y:S04]  /*2b790*/  LDL.LU R159, [R1+0xa4c] ;  /* 0x000a4c00019f7983 */ /* 0x000ea80000300800 */
[----:B------:R-:W3:Y:S04]  /*2b7a0*/  LDL.LU R160, [R1+0xa54] ;  /* 0x000a540001a07983 */ /* 0x000ee80000300800 */
[----:B------:R-:W-:Y:S04]  /*2b7b0*/  STL [R1+0xc20], R11 ;  /* 0x000c200b01007387 */ /* 0x000fe80000100800 */
[----:B------:R-:W4:Y:S04]  /*2b7c0*/  LDL.LU R161, [R1+0xa20] ;  /* 0x000a200001a17983 */ /* 0x000f280000300800 */
[----:B------:R-:W4:Y:S04]  /*2b7d0*/  LDL.LU R162, [R1+0xa1c] ;  /* 0x000a1c0001a27983 */ /* 0x000f280000300800 */
[----:B------:R-:W4:Y:S04]  /*2b7e0*/  LDL.LU R163, [R1+0xa24] ;  /* 0x000a240001a37983 */ /* 0x000f280000300800 */
[----:B------:R-:W4:Y:S04]  /*2b7f0*/  LDL.LU R164, [R1+0xa28] ;  /* 0x000a280001a47983 */ /* 0x000f280000300800 */
[----:B------:R-:W4:Y:S04]  /*2b800*/  LDL.LU R165, [R1+0xa84] ;  /* 0x000a840001a57983 */ /* 0x000f280000300800 */
[----:B------:R-:W4:Y:S01]  /*2b810*/  LDL.LU R166, [R1+0x424] ;  /* 0x0004240001a67983 */ /* 0x000f220000300800 */
[----:B------:R-:W-:-:S02]  /*2b820*/  UIMAD UR10, UR40, UR41, URZ ;  /* 0x00000029280a72a4 */ /* 0x000fc4000f8e023f */
[----:B------:R-:W-:Y:S02]  /*2b830*/  UIMAD UR11, UR43, UR41, URZ ;  /* 0x000000292b0b72a4 */ /* 0x000fe4000f8e023f */
[----:B------:R-:W-:Y:S02]  /*2b840*/  UIMAD UR12, UR46, UR41, URZ ;  /* 0x000000292e0c72a4 */ /* 0x000fe4000f8e023f */
[----:B------:R-:W-:Y:S01]  /*2b850*/  UIMAD UR13, UR47, UR41, URZ ;  /* 0x000000292f0d72a4 */ /* 0x000fe2000f8e023f */
[C---:B------:R-:W-:Y:S01]  /*2b860*/  IADD3 R23, P0, R3.reuse, UR10, RZ ;  /* 0x0000000a03177c10 */ /* 0x040fe2000ff1e0ff */
[----:B------:R-:W-:Y:S01]  /*2b870*/  UIMAD UR14, UR48, UR41, URZ ;  /* 0x00000029300e72a4 */ /* 0x000fe2000f8e023f */
[C---:B------:R-:W-:Y:S01]  /*2b880*/  IADD3 R25, P6, R3.reuse, UR11, RZ ;  /* 0x0000000b03197c10 */ /* 0x040fe2000ffde0ff */
[----:B------:R-:W-:Y:S01]  /*2b890*/  UIMAD UR15, UR49, UR41, URZ ;  /* 0x00000029310f72a4 */ /* 0x000fe2000f8e023f */
[C---:B------:R-:W-:Y:S01]  /*2b8a0*/  IADD3 R24, P2, R3.reuse, UR12, RZ ;  /* 0x0000000c03187c10 */ /* 0x040fe2000ff5e0ff */
[----:B------:R0:W-:Y:S01]  /*2b8b0*/  STL [R1+0xa40], R23 ;  /* 0x000a401701007387 */ /* 0x0001e20000100800 */
[----:B------:R-:W-:Y:S01]  /*2b8c0*/  UIMAD UR16, UR50, UR41, URZ ;  /* 0x00000029321072a4 */ /* 0x000fe2000f8e023f */
[----:B------:R-:W-:Y:S01]  /*2b8d0*/  IMAD.U32 R15, RZ, RZ, UR10 ;  /* 0x0000000aff0f7e24 */ /* 0x000fe2000f8e00ff */
[----:B------:R-:W-:Y:S01]  /*2b8e0*/  LOP3.LUT R236, R236, R158, RZ, 0xfc, !PT ;  /* 0x0000009eecec7212 */ /* 0x000fe200078efcff */
[----:B------:R1:W-:Y:S01]  /*2b8f0*/  STL [R1+0xa80], R25 ;  /* 0x000a801901007387 */ /* 0x0003e20000100800 */
[----:B------:R-:W-:Y:S01]  /*2b900*/  IMAD.U32 R16, RZ, RZ, UR11 ;  /* 0x0000000bff107e24 */ /* 0x000fe2000f8e00ff */
[----:B0-----:R-:W-:-:S02]  /*2b910*/  IADD3 R23, P1, R3, UR13, RZ ;  /* 0x0000000d03177c10 */ /* 0x001fc4000ff3e0ff */
[----:B------:R0:W-:Y:S01]  /*2b920*/  STL [R1+0xac0], R24 ;  /* 0x000ac01801007387 */ /* 0x0001e20000100800 */
[----:B------:R-:W-:Y:S02]  /*2b930*/  LOP3.LUT R158, R158, 0x7c, RZ, 0xfc, !PT ;  /* 0x0000007c9e9e7812 */ /* 0x000fe400078efcff */
[C---:B-1----:R-:W-:Y:S01]  /*2b940*/  IADD3 R25, P4, R3.reuse, UR14, RZ ;  /* 0x0000000e03197c10 */ /* 0x042fe2000ff9e0ff */
[----:B------:R1:W-:Y:S01]  /*2b950*/  STL [R1+0xb00], R23 ;  /* 0x000b001701007387 */ /* 0x0003e20000100800 */
[----:B------:R-:W-:Y:S01]  /*2b960*/  UIMAD UR17, UR51, UR41, URZ ;  /* 0x00000029331172a4 */ /* 0x000fe2000f8e023f */
[----:B------:R-:W-:Y:S01]  /*2b970*/  IMAD.U32 R17, RZ, RZ, UR12 ;  /* 0x0000000cff117e24 */ /* 0x000fe2000f8e00ff */
[----:B0-----:R-:W-:Y:S01]  /*2b980*/  IADD3 R24, P5, R3, UR15, RZ ;  /* 0x0000000f03187c10 */ /* 0x001fe2000ffbe0ff */
[----:B------:R-:W-:Y:S01]  /*2b990*/  STL [R1+0xb40], R25 ;  /* 0x000b401901007387 */ /* 0x000fe20000100800 */
[-C--:B-1----:R-:W-:Y:S02]  /*2b9a0*/  LEA.HI.X.SX32 R23, R15, R2.reuse, 0x1, P0 ;  /* 0x000000020f177211 */ /* 0x082fe400000f0eff */
[----:B------:R-:W-:Y:S01]  /*2b9b0*/  IADD3 R15, P3, R3, UR16, RZ ;  /* 0x00000010030f7c10 */ /* 0x000fe2000ff7e0ff */
[----:B------:R-:W-:Y:S01]  /*2b9c0*/  STL [R1+0xb80], R24 ;  /* 0x000b801801007387 */ /* 0x000fe20000100800 */
[----:B------:R-:W-:Y:S01]  /*2b9d0*/  LEA.HI.X.SX32 R16, R16, R2, 0x1, P6 ;  /* 0x0000000210107211 */ /* 0x000fe200030f0eff */
[----:B------:R-:W-:-:S02]  /*2b9e0*/  IMAD R158, R158, UR41, RZ ;  /* 0x000000299e9e7c24 */ /* 0x000fc4000f8e02ff */
[----:B------:R-:W-:Y:S01]  /*2b9f0*/  STL [R1+0xa3c], R23 ;  /* 0x000a3c1701007387 */ /* 0x000fe20000100800 */
[----:B------:R-:W-:Y:S01]  /*2ba00*/  IMAD.U32 R18, RZ, RZ, UR13 ;  /* 0x0000000dff127e24 */ /* 0x000fe2000f8e00ff */
[----:B------:R-:W-:Y:S02]  /*2ba10*/  LEA.HI.X.SX32 R17, R17, R2, 0x1, P2 ;  /* 0x0000000211117211 */ /* 0x000fe400010f0eff */
[----:B------:R0:W-:Y:S01]  /*2ba20*/  STL [R1+0xbc0], R15 ;  /* 0x000bc00f01007387 */ /* 0x0001e20000100800 */
[----:B------:R-:W-:-:S03]  /*2ba30*/  IMAD.U32 R19, RZ, RZ, UR14 ;  /* 0x0000000eff137e24 */ /* 0x000fc6000f8e00ff */
[----:B------:R1:W-:Y:S01]  /*2ba40*/  STL [R1+0xa7c], R16 ;  /* 0x000a7c1001007387 */ /* 0x0003e20000100800 */
[----:B0-----:R-:W-:Y:S02]  /*2ba50*/  IADD3 R15, P0, R3, UR17, RZ ;  /* 0x00000011030f7c10 */ /* 0x001fe4000ff1e0ff */
[----:B-1----:R-:W-:-:S03]  /*2ba60*/  IADD3 R16, P2, R158, R3, RZ ;  /* 0x000000039e107210 */ /* 0x002fc60007f5e0ff */
[----:B------:R0:W-:Y:S01]  /*2ba70*/  STL [R1+0xc00], R15 ;  /* 0x000c000f01007387 */ /* 0x0001e20000100800 */
[----:B------:R-:W-:-:S03]  /*2ba80*/  IMAD.U32 R20, RZ, RZ, UR15 ;  /* 0x0000000fff147e24 */ /* 0x000fc6000f8e00ff */
[----:B------:R-:W-:Y:S04]  /*2ba90*/  STL [R1+0xabc], R17 ;  /* 0x000abc1101007387 */ /* 0x000fe80000100800 */
[----:B------:R1:W-:Y:S01]  /*2baa0*/  STL [R1+0xa48], R16 ;  /* 0x000a481001007387 */ /* 0x0003e20000100800 */
[----:B0-----:R-:W-:Y:S01]  /*2bab0*/  LEA.HI.X.SX32 R15, R18, R2, 0x1, P1 ;  /* 0x00000002120f7211 */ /* 0x001fe200008f0eff */
[----:B------:R-:W-:-:S04]  /*2bac0*/  IMAD.U32 R21, RZ, RZ, UR16 ;  /* 0x00000010ff157e24 */ /* 0x000fc8000f8e00ff */
[----:B------:R3:W-:Y:S01]  /*2bad0*/  STL [R1+0xafc], R15 ;  /* 0x000afc0f01007387 */ /* 0x0007e20000100800 */
[-C--:B-1----:R-:W-:Y:S01]  /*2bae0*/  LEA.HI.X.SX32 R16, R19, R2.reuse, 0x1, P4 ;  /* 0x0000000213107211 */ /* 0x082fe200020f0eff */
[----:B------:R-:W-:Y:S01]  /*2baf0*/  IMAD.U32 R22, RZ, RZ, UR17 ;  /* 0x00000011ff167e24 */ /* 0x000fe2000f8e00ff */
[----:B------:R-:W-:Y:S01]  /*2bb00*/  LEA.HI.X.SX32 R18, R21, R2, 0x1, P3 ;  /* 0x0000000215127211 */ /* 0x000fe200018f0eff */
[----:B------:R-:W-:-:S04]  /*2bb10*/  IMAD R169, RZ, RZ, -UR41 ;  /* 0x80000029ffa97e24 */ /* 0x000fc8000f8e02ff */
[----:B------:R-:W-:-:S04]  /*2bb20*/  IMAD R4, R169, 0x2, R0 ;  /* 0x00000002a9047824 */ /* 0x000fc800078e0200 */
        /* <DEDUP_REMOVED lines=9> */
[----:B------:R-:W-:Y:S01]  /*2bbc0*/  IMAD R14, R169, 0x2, R13 ;  /* 0x00000002a90e7824 */ /* 0x000fe200078e020d */
[-C--:B--2---:R-:W-:Y:S02]  /*2bbd0*/  IADD3 R17, P1, R159, R3.reuse, RZ ;  /* 0x000000039f117210 */ /* 0x084fe40007f3e0ff */
[----:B---3--:R-:W-:-:S03]  /*2bbe0*/  IADD3 R15, P4, R160, R3, RZ ;  /* 0x00000003a00f7210 */ /* 0x008fc60007f9e0ff */
[----:B------:R0:W-:Y:S04]  /*2bbf0*/  STL [R1+0xa50], R17 ;  /* 0x000a501101007387 */ /* 0x0001e80000100800 */
[----:B------:R4:W-:Y:S01]  /*2bc00*/  STL [R1+0xb3c], R16 ;  /* 0x000b3c1001007387 */ /* 0x0009e20000100800 */
[----:B0-----:R-:W-:-:S03]  /*2bc10*/  LEA.HI.X.SX32 R17, R20, R2, 0x1, P5 ;  /* 0x0000000214117211 */ /* 0x001fc600028f0eff */
[----:B------:R-:W-:Y:S01]  /*2bc20*/  STL [R1+0xa58], R15 ;  /* 0x000a580f01007387 */ /* 0x000fe20000100800 */
[----:B----4-:R-:W-:-:S03]  /*2bc30*/  IADD3 R16, P5, R161, R3, RZ ;  /* 0x00000003a1107210 */ /* 0x010fc60007fbe0ff */
[----:B------:R0:W-:Y:S04]  /*2bc40*/  STL [R1+0xb7c], R17 ;  /* 0x000b7c1101007387 */ /* 0x0001e80000100800 */
[----:B------:R1:W-:Y:S04]  /*2bc50*/  STL [R1+0xa60], R16 ;  /* 0x000a601001007387 */ /* 0x0003e80000100800 */
[----:B------:R2:W-:Y:S01]  /*2bc60*/  STL [R1+0xbbc], R18 ;  /* 0x000bbc1201007387 */ /* 0x0005e20000100800 */
[----:B0-----:R-:W-:Y:S02]  /*2bc70*/  LEA.HI.X.SX32 R17, R22, R2, 0x1, P0 ;  /* 0x0000000216117211 */ /* 0x001fe400000f0eff */
[----:B-1----:R-:W-:-:S02]  /*2bc80*/  IADD3 R16, P3, R162, R3, RZ ;  /* 0x00000003a2107210 */ /* 0x002fc40007f7e0ff */
[----:B--2---:R-:W-:-:S03]  /*2bc90*/  IADD3 R18, P0, R163, R3, RZ ;  /* 0x00000003a3127210 */ /* 0x004fc60007f1e0ff */
[----:B------:R-:W-:Y:S01]  /*2bca0*/  STL [R1+0xa68], R16 ;  /* 0x000a681001007387 */ /* 0x000fe20000100800 */
[----:B------:R-:W-:-:S03]  /*2bcb0*/  LEA.HI.X.SX32 R19, R159, R2, 0x1, P1 ;  /* 0x000000029f137211 */ /* 0x000fc600008f0eff */
[----:B------:R0:W-:Y:S04]  /*2bcc0*/  STL [R1+0xbfc], R17 ;  /* 0x000bfc1101007387 */ /* 0x0001e80000100800 */
[----:B------:R1:W-:Y:S01]  /*2bcd0*/  STL [R1+0xa70], R18 ;  /* 0x000a701201007387 */ /* 0x0003e20000100800 */
[----:B0-----:R-:W-:Y:S02]  /*2bce0*/  LEA.HI.X.SX32 R17, R158, R2, 0x1, P2 ;  /* 0x000000029e117211 */ /* 0x001fe400010f0eff */
[----:B-1----:R-:W-:-:S03]  /*2bcf0*/  IADD3 R18, P2, R164, R3, RZ ;  /* 0x00000003a4127210 */ /* 0x002fc60007f5e0ff */
[----:B------:R-:W-:Y:S04]  /*2bd00*/  STL [R1+0xa44], R17 ;  /* 0x000a441101007387 */ /* 0x000fe80000100800 */
[----:B------:R0:W-:Y:S04]  /*2bd10*/  STL [R1+0xa78], R18 ;  /* 0x000a781201007387 */ /* 0x0001e80000100800 */
[----:B------:R1:W-:Y:S01]  /*2bd20*/  STL [R1+0xa4c], R19 ;  /* 0x000a4c1301007387 */ /* 0x0003e20000100800 */
[----:B0-----:R-:W-:Y:S02]  /*2bd30*/  IADD3 R18, P1, R165, R3, RZ ;  /* 0x00000003a5127210 */ /* 0x001fe40007f3e0ff */
[----:B-1----:R-:W-:-:S02]  /*2bd40*/  LEA.HI.X.SX32 R19, R160, R2, 0x1, P4 ;  /* 0x00000002a0137211 */ /* 0x002fc400020f0eff */
[----:B------:R-:W-:Y:S01]  /*2bd50*/  IADD3 R20, P4, R166, R3, RZ ;  /* 0x00000003a6147210 */ /* 0x000fe20007f9e0ff */
        /* <DEDUP_REMOVED lines=12> */
[----:B------:R-:W-:Y:S04]  /*2be20*/  STL [R1+0xaa0], R20 ;  /* 0x000aa01401007387 */ /* 0x000fe80000100800 */
[----:B------:R0:W-:Y:S01]  /*2be30*/  STL [R1+0xa6c], R21 ;  /* 0x000a6c1501007387 */ /* 0x0001e20000100800 */
[----:B------:R-:W-:-:S03]  /*2be40*/  LEA.HI.X.SX32 R23, R165, R2, 0x1, P1 ;  /* 0x00000002a5177211 */ /* 0x000fc600008f0eff */
[----:B------:R1:W-:Y:S01]  /*2be50*/  STL [R1+0xaa8], R22 ;  /* 0x000aa81601007387 */ /* 0x0003e20000100800 */
[----:B0-----:R-:W-:Y:S02]  /*2be60*/  LEA.HI.X.SX32 R21, R164, R2, 0x1, P2 ;  /* 0x00000002a4157211 */ /* 0x001fe400010f0eff */
[----:B-1----:R-:W-:-:S03]  /*2be70*/  IADD3 R22, P2, R6, R3, RZ ;  /* 0x0000000306167210 */ /* 0x002fc60007f5e0ff */
[----:B------:R-:W-:Y:S01]  /*2be80*/  STL [R1+0xa74], R21 ;  /* 0x000a741501007387 */ /* 0x000fe20000100800 */
[----:B------:R-:W-:-:S03]  /*2be90*/  LEA.HI.X.SX32 R24, R166, R2, 0x1, P4 ;  /* 0x00000002a6187211 */ /* 0x000fc600020f0eff */
[----:B------:R0:W-:Y:S04]  /*2bea0*/  STL [R1+0xab0], R22 ;  /* 0x000ab01601007387 */ /* 0x0001e80000100800 */
[----:B------:R1:W-:Y:S01]  /*2beb0*/  STL [R1+0xa84], R23 ;  /* 0x000a841701007387 */ /* 0x0003e20000100800 */
[-C--:B0-----:R-:W-:Y:S02]  /*2bec0*/  IADD3 R22, P1, R7, R3.reuse, RZ ;  /* 0x0000000307167210 */ /* 0x081fe40007f3e0ff */
[----:B-1----:R-:W-:-:S03]  /*2bed0*/  IADD3 R23, P4, R8, R3, RZ ;  /* 0x0000000308177210 */ /* 0x002fc60007f9e0ff */
[----:B------:R-:W-:Y:S01]  /*2bee0*/  STL [R1+0xab8], R22 ;  /* 0x000ab81601007387 */ /* 0x000fe20000100800 */
[----:B------:R-:W-:-:S03]  /*2bef0*/  LEA.HI.X.SX32 R25, R0, R2, 0x1, P5 ;  /* 0x0000000200197211 */ /* 0x000fc600028f0eff */
[----:B------:R0:W-:Y:S04]  /*2bf00*/  STL [R1+0xa8c], R24 ;  /* 0x000a8c1801007387 */ /* 0x0001e80000100800 */
[----:B------:R1:W-:Y:S04]  /*2bf10*/  STL [R1+0xac8], R23 ;  /* 0x000ac81701007387 */ /* 0x0003e80000100800 */
[----:B------:R2:W5:Y:S01]  /*2bf20*/  LDL.LU R0, [R1+0x1924] ;  /* 0x0019240001007983 */ /* 0x0005620000300800 */
[-C--:B0-----:R-:W-:Y:S02]  /*2bf30*/  IADD3 R24, P5, R9, R3.reuse, RZ ;  /* 0x0000000309187210 */ /* 0x081fe40007fbe0ff */
[----:B-1----:R-:W-:Y:S01]  /*2bf40*/  LEA.HI.X.SX32 R23, R4, R2, 0x1, P3 ;  /* 0x0000000204177211 */ /* 0x002fe200018f0eff */
[----:B------:R-:W-:Y:S04]  /*2bf50*/  STL [R1+0xa94], R25 ;  /* 0x000a941901007387 */ /* 0x000fe80000100800 */
[----:B------:R0:W-:Y:S04]  /*2bf60*/  STL [R1+0xad0], R24 ;  /* 0x000ad01801007387 */ /* 0x0001e80000100800 */
[----:B------:R1:W-:Y:S01]  /*2bf70*/  STL [R1+0xa9c], R23 ;  /* 0x000a9c1701007387 */ /* 0x0003e20000100800 */
[----:B0-----:R-:W-:-:S02]  /*2bf80*/  IADD3 R24, P3, R10, R3, RZ ;  /* 0x000000030a187210 */ /* 0x001fc40007f7e0ff */
[-C--:B-1----:R-:W-:Y:S02]  /*2bf90*/  LEA.HI.X.SX32 R23, R5, R2.reuse, 0x1, P0 ;  /* 0x0000000205177211 */ /* 0x082fe400000f0eff */
[----:B------:R-:W-:Y:S01]  /*2bfa0*/  IADD3 R5, P0, R11, R3, RZ ;  /* 0x000000030b057210 */ /* 0x000fe20007f1e0ff */
[----:B------:R-:W-:Y:S04]  /*2bfb0*/  STL [R1+0xad8], R24 ;  /* 0x000ad81801007387 */ /* 0x000fe80000100800 */
[----:B------:R0:W-:Y:S04]  /*2bfc0*/  STL [R1+0xaa4], R23 ;  /* 0x000aa41701007387 */ /* 0x0001e80000100800 */
[----:B------:R1:W-:Y:S01]  /*2bfd0*/  STL [R1+0xae0], R5 ;  /* 0x000ae00501007387 */ /* 0x0003e20000100800 */
[----:B0-----:R-:W-:-:S02]  /*2bfe0*/  LEA.HI.X.SX32 R23, R6, R2, 0x1, P2 ;  /* 0x0000000206177211 */ /* 0x001fc400010f0eff */
[-C--:B------:R-:W-:Y:S02]  /*2bff0*/  IADD3 R6, P2, R12, R3.reuse, RZ ;  /* 0x000000030c067210 */ /* 0x080fe40007f5e0ff */
[----:B-1----:R-:W-:Y:S01]  /*2c000*/  LEA.HI.X.SX32 R5, R7, R2, 0x1, P1 ;  /* 0x0000000207057211 */ /* 0x002fe200008f0eff */
[----:B------:R-:W-:Y:S01]  /*2c010*/  STL [R1+0xaac], R23 ;  /* 0x000aac1701007387 */ /* 0x000fe20000100800 */
[----:B------:R-:W-:-:S03]  /*2c020*/  IADD3 R7, P1, R13, R3, RZ ;  /* 0x000000030d077210 */ /* 0x000fc60007f3e0ff */
[----:B------:R0:W-:Y:S04]  /*2c030*/  STL [R1+0xae8], R6 ;  /* 0x000ae80601007387 */ /* 0x0001e80000100800 */
[----:B------:R1:W-:Y:S01]  /*2c040*/  STL [R1+0xab4], R5 ;  /* 0x000ab40501007387 */ /* 0x0003e20000100800 */
[----:B0-----:R-:W-:-:S03]  /*2c050*/  LEA.HI.X.SX32 R6, R8, R2, 0x1, P4 ;  /* 0x0000000208067211 */ /* 0x001fc600020f0eff */
[----:B------:R0:W-:Y:S01]  /*2c060*/  STL [R1+0xaf0], R7 ;  /* 0x000af00701007387 */ /* 0x0001e20000100800 */
[----:B-1----:R-:W-:-:S03]  /*2c070*/  IADD3 R5, P4, R14, R3, RZ ;  /* 0x000000030e057210 */ /* 0x002fc60007f9e0ff */
[----:B------:R1:W-:Y:S04]  /*2c080*/  STL [R1+0xac4], R6 ;  /* 0x000ac40601007387 */ /* 0x0003e80000100800 */
[----:B------:R3:W-:Y:S01]  /*2c090*/  STL [R1+0xaf8], R5 ;  /* 0x000af80501007387 */ /* 0x0007e20000100800 */
[-C--:B0-----:R-:W-:Y:S01]  /*2c0a0*/  LEA.HI.X.SX32 R7, R9, R2.reuse, 0x1, P5 ;  /* 0x0000000209077211 */ /* 0x081fe200028f0eff */
[----:B------:R-:W-:Y:S01]  /*2c0b0*/  IMAD R15, R169, 0x4, R14 ;  /* 0x00000004a90f7824 */ /* 0x000fe200078e020e */
[-C--:B-1----:R-:W-:Y:S02]  /*2c0c0*/  LEA.HI.X.SX32 R6, R11, R2.reuse, 0x1, P0 ;  /* 0x000000020b067211 */ /* 0x082fe400000f0eff */
[----:B---3--:R-:W-:Y:S01]  /*2c0d0*/  LEA.HI.X.SX32 R5, R10, R2, 0x1, P3 ;  /* 0x000000020a057211 */ /* 0x008fe200018f0eff */
[----:B------:R0:W-:Y:S01]  /*2c0e0*/  STL [R1+0xacc], R7 ;  /* 0x000acc0701007387 */ /* 0x0001e20000100800 */
[----:B------:R-:W-:-:S03]  /*2c0f0*/  IMAD R16, R169, 0x2, R15 ;  /* 0x00000002a9107824 */ /* 0x000fc600078e020f */
[----:B------:R1:W-:Y:S01]  /*2c100*/  STL [R1+0xad4], R5 ;  /* 0x000ad40501007387 */ /* 0x0003e20000100800 */
[----:B------:R-:W-:-:S03]  /*2c110*/  IMAD R17, R169, 0x2, R16 ;  /* 0x00000002a9117824 */ /* 0x000fc600078e0210 */
[----:B------:R3:W-:Y:S01]  /*2c120*/  STL [R1+0xadc], R6 ;  /* 0x000adc0601007387 */ /* 0x0007e20000100800 */
[-C--:B0-----:R-:W-:Y:S02]  /*2c130*/  LEA.HI.X.SX32 R7, R13, R2.reuse, 0x1, P1 ;  /* 0x000000020d077211 */ /* 0x081fe400008f0eff */
[-C--:B-1----:R-:W-:Y:S02]  /*2c140*/  LEA.HI.X.SX32 R5, R12, R2.reuse, 0x1, P2 ;  /* 0x000000020c057211 */ /* 0x082fe400010f0eff */
[----:B---3--:R-:W-:-:S03]  /*2c150*/  LEA.HI.X.SX32 R6, R14, R2, 0x1, P4 ;  /* 0x000000020e067211 */ /* 0x008fc600020f0eff */
[----:B------:R-:W-:Y:S01]  /*2c160*/  STL [R1+0xae4], R5 ;  /* 0x000ae40501007387 */ /* 0x000fe20000100800 */
[----:B------:R-:W-:-:S03]  /*2c170*/  IADD3 R9, P1, R16, R3, RZ ;  /* 0x0000000310097210 */ /* 0x000fc60007f3e0ff */
[----:B------:R0:W-:Y:S01]  /*2c180*/  STL [R1+0xaec], R7 ;  /* 0x000aec0701007387 */ /* 0x0001e20000100800 */
[----:B------:R-:W-:-:S03]  /*2c190*/  IMAD R18, R169, 0x2, R17 ;  /* 0x00000002a9127824 */ /* 0x000fc600078e0211 */
[----:B------:R1:W-:Y:S01]  /*2c1a0*/  STL [R1+0xaf4], R6 ;  /* 0x000af40601007387 */ /* 0x0003e20000100800 */
[-C--:B0-----:R-:W-:Y:S02]  /*2c1b0*/  IADD3 R7, P0, R15, R3.reuse, RZ ;  /* 0x000000030f077210 */ /* 0x081fe40007f1e0ff */
[----:B-1----:R-:W-:-:S03]  /*2c1c0*/  IADD3 R6, P2, R17, R3, RZ ;  /* 0x0000000311067210 */ /* 0x002fc60007f5e0ff */
[----:B------:R-:W-:Y:S01]  /*2c1d0*/  STL [R1+0xb08], R7 ;  /* 0x000b080701007387 */ /* 0x000fe20000100800 */
[----:B------:R-:W-:-:S03]  /*2c1e0*/  LEA.HI.X.SX32 R11, R16, R2, 0x1, P1 ;  /* 0x00000002100b7211 */ /* 0x000fc600008f0eff */
[----:B------:R0:W-:Y:S01]  /*2c1f0*/  STL [R1+0xb10], R9 ;  /* 0x000b100901007387 */ /* 0x0001e20000100800 */
[----:B------:R-:W-:-:S03]  /*2c200*/  IMAD R19, R169, 0x2, R18 ;  /* 0x00000002a9137824 */ /* 0x000fc600078e0212 */
[----:B------:R1:W-:Y:S01]  /*2c210*/  STL [R1+0xb18], R6 ;  /* 0x000b180601007387 */ /* 0x0003e20000100800 */
[-C--:B0-----:R-:W-:Y:S02]  /*2c220*/  LEA.HI.X.SX32 R9, R15, R2.reuse, 0x1, P0 ;  /* 0x000000020f097211 */ /* 0x081fe400000f0eff */
[----:B-1----:R-:W-:-:S03]  /*2c230*/  LEA.HI.X.SX32 R6, R17, R2, 0x1, P2 ;  /* 0x0000000211067211 */ /* 0x002fc600010f0eff */
[----:B------:R-:W-:Y:S01]  /*2c240*/  STL [R1+0xb04], R9 ;  /* 0x000b040901007387 */ /* 0x000fe20000100800 */
[----:B------:R-:W-:-:S03]  /*2c250*/  IMAD R20, R169, 0x2, R19 ;  /* 0x00000002a9147824 */ /* 0x000fc600078e0213 */
[----:B------:R0:W-:Y:S01]  /*2c260*/  STL [R1+0xb0c], R11 ;  /* 0x000b0c0b01007387 */ /* 0x0001e20000100800 */
[----:B------:R-:W-:-:S03]  /*2c270*/  IMAD R21, R169, 0x2, R20 ;  /* 0x00000002a9157824 */ /* 0x000fc600078e0214 */
[----:B------:R1:W-:Y:S01]  /*2c280*/  STL [R1+0xb14], R6 ;  /* 0x000b140601007387 */ /* 0x0003e20000100800 */
[-C--:B------:R-:W-:Y:S02]  /*2c290*/  IADD3 R12, P2, R20, R3.reuse, RZ ;  /* 0x00000003140c7210 */ /* 0x080fe40007f5e0ff */
[-C--:B0-----:R-:W-:Y:S02]  /*2c2a0*/  IADD3 R11, P0, R18, R3.reuse, RZ ;  /* 0x00000003120b7210 */ /* 0x081fe40007f1e0ff */
[----:B-1----:R-:W-:-:S03]  /*2c2b0*/  IADD3 R6, P1, R19, R3, RZ ;  /* 0x0000000313067210 */ /* 0x002fc60007f3e0ff */
[----:B------:R-:W-:Y:S01]  /*2c2c0*/  STL [R1+0xb20], R11 ;  /* 0x000b200b01007387 */ /* 0x000fe20000100800 */
[----:B------:R-:W-:-:S03]  /*2c2d0*/  IMAD R22, R169, 0x4, R21 ;  /* 0x00000004a9167824 */ /* 0x000fc600078e0215 */
[----:B------:R0:W-:Y:S01]  /*2c2e0*/  STL [R1+0xb28], R6 ;  /* 0x000b280601007387 */ /* 0x0001e20000100800 */
[-C--:B------:R-:W-:Y:S01]  /*2c2f0*/  LEA.HI.X.SX32 R13, R19, R2.reuse, 0x1, P1 ;  /* 0x00000002130d7211 */ /* 0x080fe200008f0eff */
[----:B------:R-:W-:Y:S02]  /*2c300*/  IMAD R4, R169, 0x2, R22 ;  /* 0x00000002a9047824 */ /* 0x000fe400078e0216 */
[----:B------:R1:W-:Y:S01]  /*2c310*/  STL [R1+0xb30], R12 ;  /* 0x000b300c01007387 */ /* 0x0003e20000100800 */
[-C--:B0-----:R-:W-:Y:S02]  /*2c320*/  LEA.HI.X.SX32 R6, R18, R2.reuse, 0x1, P0 ;  /* 0x0000000212067211 */ /* 0x081fe400000f0eff */
[----:B-1----:R-:W-:-:S03]  /*2c330*/  LEA.HI.X.SX32 R12, R20, R2, 0x1, P2 ;  /* 0x00000002140c7211 */ /* 0x002fc600010f0eff */
        /* <DEDUP_REMOVED lines=8> */
[----:B------:R-:W-:Y:S01]  /*2c3c0*/  IMAD R23, R169, 0x2, R24 ;  /* 0x00000002a9177824 */ /* 0x000fe200078e0218 */
[----:B------:R-:W-:Y:S02]  /*2c3d0*/  LEA.HI.X.SX32 R15, R21, R2, 0x1, P0 ;  /* 0x00000002150f7211 */ /* 0x000fe400000f0eff */
[----:B------:R0:W-:Y:S04]  /*2c3e0*/  STL [R1+0xb48], R14 ;  /* 0x000b480e01007387 */ /* 0x0001e80000100800 */
[----:B------:R1:W-:Y:S01]  /*2c3f0*/  STL [R1+0xb50], R12 ;  /* 0x000b500c01007387 */ /* 0x0003e20000100800 */
[----:B------:R-:W-:-:S03]  /*2c400*/  IMAD R8, R169, 0x2, R23 ;  /* 0x00000002a9087824 */ /* 0x000fc600078e0217 */
[----:B------:R3:W-:Y:S01]  /*2c410*/  STL [R1+0xb34], R15 ;  /* 0x000b340f01007387 */ /* 0x0007e20000100800 */
[-C--:B0-----:R-:W-:Y:S02]  /*2c420*/  LEA.HI.X.SX32 R14, R4, R2.reuse, 0x1, P2 ;  /* 0x00000002040e7211 */ /* 0x081fe400010f0eff */
[----:B-1----:R-:W-:-:S05]  /*2c430*/  LEA.HI.X.SX32 R12, R22, R2, 0x1, P1 ;  /* 0x00000002160c7211 */ /* 0x002fca00008f0eff */
[----:B------:R0:W-:Y:S01]  /*2c440*/  STL [R1+0xb44], R12 ;  /* 0x000b440c01007387 */ /* 0x0001e20000100800 */
[----:B---3--:R-:W-:-:S03]  /*2c450*/  IADD3 R15, P1, R23, R3, RZ ;  /* 0x00000003170f7210 */ /* 0x008fc60007f3e0ff */
[----:B------:R1:W-:Y:S01]  /*2c460*/  STL [R1+0xb4c], R14 ;  /* 0x000b4c0e01007387 */ /* 0x0003e20000100800 */
[----:B------:R-:W-:Y:S01]  /*2c470*/  IMAD R10, R169, 0x2, R8 ;  /* 0x00000002a90a7824 */ /* 0x000fe200078e0208 */
[-C--:B0-----:R-:W-:Y:S02]  /*2c480*/  IADD3 R12, P0, R24, R3.reuse, RZ ;  /* 0x00000003180c7210 */ /* 0x081fe40007f1e0ff */
[----:B-1----:R-:W-:-:S03]  /*2c490*/  IADD3 R14, P2, R8, R3, RZ ;  /* 0x00000003080e7210 */ /* 0x002fc60007f5e0ff */
[----:B------:R-:W-:Y:S01]  /*2c4a0*/  STL [R1+0xb58], R12 ;  /* 0x000b580c01007387 */ /* 0x000fe20000100800 */
[----:B------:R-:W-:-:S03]  /*2c4b0*/  LEA.HI.X.SX32 R16, R24, R2, 0x1, P0 ;  /* 0x0000000218107211 */ /* 0x000fc600000f0eff */
[----:B------:R0:W-:Y:S01]  /*2c4c0*/  STL [R1+0xb60], R15 ;  /* 0x000b600f01007387 */ /* 0x0001e20000100800 */
[----:B------:R-:W-:-:S03]  /*2c4d0*/  IMAD R5, R169, 0x2, R10 ;  /* 0x00000002a9057824 */ /* 0x000fc600078e020a */
[----:B------:R1:W-:Y:S01]  /*2c4e0*/  STL [R1+0xb68], R14 ;  /* 0x000b680e01007387 */ /* 0x0003e20000100800 */
[----:B------:R-:W-:Y:S01]  /*2c4f0*/  IMAD R7, R169, 0x4, R5 ;  /* 0x00000004a9077824 */ /* 0x000fe200078e0205 */
[-C--:B0-----:R-:W-:Y:S02]  /*2c500*/  LEA.HI.X.SX32 R15, R8, R2.reuse, 0x1, P2 ;  /* 0x00000002080f7211 */ /* 0x081fe400010f0eff */
[----:B-1----:R-:W-:Y:S01]  /*2c510*/  LEA.HI.X.SX32 R14, R23, R2, 0x1, P1 ;  /* 0x00000002170e7211 */ /* 0x002fe200008f0eff */
[----:B------:R-:W-:Y:S04]  /*2c520*/  STL [R1+0xb54], R16 ;  /* 0x000b541001007387 */ /* 0x000fe80000100800 */
[----:B------:R0:W-:Y:S01]  /*2c530*/  STL [R1+0xb5c], R14 ;  /* 0x000b5c0e01007387 */ /* 0x0001e20000100800 */
[----:B------:R-:W-:-:S03]  /*2c540*/  IMAD R9, R169, 0x2, R7 ;  /* 0x00000002a9097824 */ /* 0x000fc600078e0207 */
[----:B------:R1:W-:Y:S01]  /*2c550*/  STL [R1+0xb64], R15 ;  /* 0x000b640f01007387 */ /* 0x0003e20000100800 */
[-C--:B0-----:R-:W-:Y:S02]  /*2c560*/  IADD3 R14, P0, R10, R3.reuse, RZ ;  /* 0x000000030a0e7210 */ /* 0x081fe40007f1e0ff */
[----:B-1----:R-:W-:-:S03]  /*2c570*/  IADD3 R15, P1, R5, R3, RZ ;  /* 0x00000003050f7210 */ /* 0x002fc60007f3e0ff */
[----:B------:R-:W-:Y:S01]  /*2c580*/  STL [R1+0xb70], R14 ;  /* 0x000b700e01007387 */ /* 0x000fe20000100800 */
[----:B------:R-:W-:Y:S01]  /*2c590*/  IADD3 R16, P2, R7, R3, RZ ;  /* 0x0000000307107210 */ /* 0x000fe20007f5e0ff */
[----:B------:R-:W-:Y:S02]  /*2c5a0*/  IMAD R11, R169, 0x2, R9 ;  /* 0x00000002a90b7824 */ /* 0x000fe400078e0209 */
[----:B------:R0:W-:Y:S01]  /*2c5b0*/  STL [R1+0xb78], R15 ;  /* 0x000b780f01007387 */ /* 0x0001e20000100800 */
[-C--:B------:R-:W-:Y:S01]  /*2c5c0*/  LEA.HI.X.SX32 R7, R7, R2.reuse, 0x1, P2 ;  /* 0x0000000207077211 */ /* 0x080fe200010f0eff */
[----:B------:R-:W-:Y:S02]  /*2c5d0*/  IMAD R6, R169, 0x2, R11 ;  /* 0x00000002a9067824 */ /* 0x000fe400078e020b */
[----:B------:R-:W-:Y:S01]  /*2c5e0*/  STL [R1+0xb88], R16 ;  /* 0x000b881001007387 */ /* 0x000fe20000100800 */
[-C--:B0-----:R-:W-:Y:S02]  /*2c5f0*/  LEA.HI.X.SX32 R15, R10, R2.reuse, 0x1, P0 ;  /* 0x000000020a0f7211 */ /* 0x081fe400000f0eff */
[----:B------:R-:W-:-:S03]  /*2c600*/  LEA.HI.X.SX32 R10, R5, R2, 0x1, P1 ;  /* 0x00000002050a7211 */ /* 0x000fc600008f0eff */
[----:B------:R0:W-:Y:S04]  /*2c610*/  STL [R1+0xb6c], R15 ;  /* 0x000b6c0f01007387 */ /* 0x0001e80000100800 */
[----:B------:R1:W-:Y:S01]  /*2c620*/  STL [R1+0xb74], R10 ;  /* 0x000b740a01007387 */ /* 0x0003e20000100800 */
[----:B------:R-:W-:-:S03]  /*2c630*/  IMAD R13, R169, 0x2, R6 ;  /* 0x00000002a90d7824 */ /* 0x000fc600078e0206 */
[----:B------:R3:W-:Y:S01]  /*2c640*/  STL [R1+0xb84], R7 ;  /* 0x000b840701007387 */ /* 0x0007e20000100800 */
[-C--:B0-----:R-:W-:Y:S02]  /*2c650*/  IADD3 R15, P1, R11, R3.reuse, RZ ;  /* 0x000000030b0f7210 */ /* 0x081fe40007f3e0ff */
[-C--:B-1----:R-:W-:Y:S02]  /*2c660*/  IADD3 R10, P0, R9, R3.reuse, RZ ;  /* 0x00000003090a7210 */ /* 0x082fe40007f1e0ff */
[----:B---3--:R-:W-:-:S03]  /*2c670*/  IADD3 R7, P2, R6, R3, RZ ;  /* 0x0000000306077210 */ /* 0x008fc60007f5e0ff */
[----:B------:R-:W-:Y:S01]  /*2c680*/  STL [R1+0xb90], R10 ;  /* 0x000b900a01007387 */ /* 0x000fe20000100800 */
[----:B------:R-:W-:-:S03]  /*2c690*/  IMAD R4, R169, 0x2, R13 ;  /* 0x00000002a9047824 */ /* 0x000fc600078e020d */
[----:B------:R0:W-:Y:S04]  /*2c6a0*/  STL [R1+0xb98], R15 ;  /* 0x000b980f01007387 */ /* 0x0001e80000100800 */
[----:B------:R1:W-:Y:S01]  /*2c6b0*/  STL [R1+0xba0], R7 ;  /* 0x000ba00701007387 */ /* 0x0003e20000100800 */
[----:B------:R-:W-:Y:S01]  /*2c6c0*/  IMAD R12, R169, 0x2, R4 ;  /* 0x00000002a90c7824 */ /* 0x000fe200078e0204 */
[-C--:B0-----:R-:W-:Y:S02]  /*2c6d0*/  LEA.HI.X.SX32 R15, R9, R2.reuse, 0x1, P0 ;  /* 0x00000002090f7211 */ /* 0x081fe400000f0eff */
[-C--:B------:R-:W-:Y:S02]  /*2c6e0*/  LEA.HI.X.SX32 R9, R6, R2.reuse, 0x1, P2 ;  /* 0x0000000206097211 */ /* 0x080fe400010f0eff */
[----:B-1----:R-:W-:Y:S01]  /*2c6f0*/  LEA.HI.X.SX32 R7, R11, R2, 0x1, P1 ;  /* 0x000000020b077211 */ /* 0x002fe200008f0eff */
[----:B------:R-:W-:Y:S01]  /*2c700*/  STL [R1+0xb8c], R15 ;  /* 0x000b8c0f01007387 */ /* 0x000fe20000100800 */
[----:B------:R-:W-:-:S03]  /*2c710*/  IADD3 R11, P2, R12, R3, RZ ;  /* 0x000000030c0b7210 */ /* 0x000fc60007f5e0ff */
[----:B------:R0:W-:Y:S04]  /*2c720*/  STL [R1+0xb94], R7 ;  /* 0x000b940701007387 */ /* 0x0001e80000100800 */
[----:B------:R1:W-:Y:S01]  /*2c730*/  STL [R1+0xb9c], R9 ;  /* 0x000b9c0901007387 */ /* 0x0003e20000100800 */
[-C--:B0-----:R-:W-:Y:S02]  /*2c740*/  IADD3 R7, P0, R13, R3.reuse, RZ ;  /* 0x000000030d077210 */ /* 0x081fe40007f1e0ff */
[----:B-1----:R-:W-:-:S03]  /*2c750*/  IADD3 R9, P1, R4, R3, RZ ;  /* 0x0000000304097210 */ /* 0x002fc60007f3e0ff */
[----:B------:R-:W-:Y:S01]  /*2c760*/  STL [R1+0xba8], R7 ;  /* 0x000ba80701007387 */ /* 0x000fe20000100800 */
[----:B------:R-:W-:-:S03]  /*2c770*/  IMAD R8, R169, 0x4, R12 ;  /* 0x00000004a9087824 */ /* 0x000fc600078e020c */
[----:B------:R0:W-:Y:S01]  /*2c780*/  STL [R1+0xbb0], R9 ;  /* 0x000bb00901007387 */ /* 0x0001e20000100800 */
[----:B------:R-:W-:-:S03]  /*2c790*/  IMAD R14, R169, 0x2, R8 ;  /* 0x00000002a90e7824 */ /* 0x000fc600078e0208 */
[----:B------:R1:W-:Y:S01]  /*2c7a0*/  STL [R1+0xbb8], R11 ;  /* 0x000bb80b01007387 */ /* 0x0003e20000100800 */
[-C--:B0-----:R-:W-:Y:S02]  /*2c7b0*/  LEA.HI.X.SX32 R9, R13, R2.reuse, 0x1, P0 ;  /* 0x000000020d097211 */ /* 0x081fe400000f0eff */
[-C--:B-1----:R-:W-:Y:S02]  /*2c7c0*/  LEA.HI.X.SX32 R11, R4, R2.reuse, 0x1, P1 ;  /* 0x00000002040b7211 */ /* 0x082fe400008f0eff */
[----:B------:R-:W-:Y:S01]  /*2c7d0*/  LEA.HI.X.SX32 R4, R12, R2, 0x1, P2 ;  /* 0x000000020c047211 */ /* 0x000fe200010f0eff */
[----:B------:R-:W-:Y:S01]  /*2c7e0*/  STL [R1+0xba4], R9 ;  /* 0x000ba40901007387 */ /* 0x000fe20000100800 */
[----:B------:R-:W-:-:S03]  /*2c7f0*/  IMAD R5, R169, 0x2, R14 ;  /* 0x00000002a9057824 */ /* 0x000fc600078e020e */
[----:B------:R0:W-:Y:S04]  /*2c800*/  STL [R1+0xbac], R11 ;  /* 0x000bac0b01007387 */ /* 0x0001e80000100800 */
[----:B------:R1:W-:Y:S01]  /*2c810*/  STL [R1+0xbb4], R4 ;  /* 0x000bb40401007387 */ /* 0x0003e20000100800 */
[----:B------:R-:W-:Y:S01]  /*2c820*/  IMAD R10, R169, 0x2, R5 ;  /* 0x00000002a90a7824 */ /* 0x000fe200078e0205 */
        /* <DEDUP_REMOVED lines=11> */
[----:B------:R-:W-:Y:S01]  /*2c8e0*/  STL [R1+0xbc4], R4 ;  /* 0x000bc40401007387 */ /* 0x000fe20000100800 */
[----:B------:R-:W-:-:S03]  /*2c8f0*/  IMAD R9, R169, 0x2, R7 ;  /* 0x00000002a9097824 */ /* 0x000fc600078e0207 */
[----:B------:R0:W-:Y:S04]  /*2c900*/  STL [R1+0xbcc], R8 ;  /* 0x000bcc0801007387 */ /* 0x0001e80000100800 */
[----:B------:R1:W-:Y:S01]  /*2c910*/  STL [R1+0xbd4], R5 ;  /* 0x000bd40501007387 */ /* 0x0003e20000100800 */
[-C--:B0-----:R-:W-:Y:S02]  /*2c920*/  IADD3 R8, P0, R10, R3.reuse, RZ ;  /* 0x000000030a087210 */ /* 0x081fe40007f1e0ff */
[----:B-1----:R-:W-:-:S03]  /*2c930*/  IADD3 R5, P1, R6, R3, RZ ;  /* 0x0000000306057210 */ /* 0x002fc60007f3e0ff */
[----:B------:R-:W-:Y:S01]  /*2c940*/  STL [R1+0xbe0], R8 ;  /* 0x000be00801007387 */ /* 0x000fe20000100800 */
[----:B------:R-:W-:Y:S01]  /*2c950*/  IMAD R11, R169, 0x4, R9 ;  /* 0x00000004a90b7824 */ /* 0x000fe200078e0209 */
[-C--:B------:R-:W-:Y:S02]  /*2c960*/  IADD3 R12, P2, R7, R3.reuse, RZ ;  /* 0x00000003070c7210 */ /* 0x080fe40007f5e0ff */
[----:B------:R0:W-:Y:S01]  /*2c970*/  STL [R1+0xbe8], R5 ;  /* 0x000be80501007387 */ /* 0x0001e20000100800 */
[-C--:B------:R-:W-:Y:S01]  /*2c980*/  LEA.HI.X.SX32 R6, R6, R2.reuse, 0x1, P1 ;  /* 0x0000000206067211 */ /* 0x080fe200008f0eff */
[----:B------:R-:W-:Y:S01]  /*2c990*/  IMAD R4, R169, 0x2, R11 ;  /* 0x00000002a9047824 */ /* 0x000fe200078e020b */
[-C--:B------:R-:W-:Y:S01]  /*2c9a0*/  LEA.HI.X.SX32 R7, R7, R2.reuse, 0x1, P2 ;  /* 0x0000000207077211 */ /* 0x080fe200010f0eff */
[----:B------:R-:W-:Y:S01]  /*2c9b0*/  STL [R1+0xbf0], R12 ;  /* 0x000bf00c01007387 */ /* 0x000fe20000100800 */
[----:B0-----:R-:W-:Y:S01]  /*2c9c0*/  LEA.HI.X.SX32 R5, R10, R2, 0x1, P0 ;  /* 0x000000020a057211 */ /* 0x001fe200000f0eff */
[----:B------:R-:W-:Y:S01]  /*2c9d0*/  IMAD R8, R169, 0x2, R4 ;  /* 0x00000002a9087824 */ /* 0x000fe200078e0204 */
[----:B------:R-:W-:-:S03]  /*2c9e0*/  IADD3 R10, P1, R11, R3, RZ ;  /* 0x000000030b0a7210 */ /* 0x000fc60007f3e0ff */
[----:B------:R0:W-:Y:S04]  /*2c9f0*/  STL [R1+0xbdc], R5 ;  /* 0x000bdc0501007387 */ /* 0x0001e80000100800 */
[----:B------:R1:W-:Y:S04]  /*2ca00*/  STL [R1+0xbe4], R6 ;  /* 0x000be40601007387 */ /* 0x0003e80000100800 */
[----:B------:R3:W-:Y:S01]  /*2ca10*/  STL [R1+0xbec], R7 ;  /* 0x000bec0701007387 */ /* 0x0007e20000100800 */
[----:B0-----:R-:W-:Y:S01]  /*2ca20*/  IMAD R5, R169, 0x2, R8 ;  /* 0x00000002a9057824 */ /* 0x001fe200078e0208 */
[----:B-1----:R-:W-:-:S02]  /*2ca30*/  IADD3 R6, P0, R9, R3, RZ ;  /* 0x0000000309067210 */ /* 0x002fc40007f1e0ff */
[----:B---3--:R-:W-:-:S03]  /*2ca40*/  IADD3 R7, P2, R4, R3, RZ ;  /* 0x0000000304077210 */ /* 0x008fc60007f5e0ff */
[----:B------:R0:W-:Y:S04]  /*2ca50*/  STL [R1+0xbf8], R6 ;  /* 0x000bf80601007387 */ /* 0x0001e80000100800 */
[----:B------:R1:W-:Y:S04]  /*2ca60*/  STL [R1+0xc08], R10 ;  /* 0x000c080a01007387 */ /* 0x0003e80000100800 */
[----:B------:R3:W-:Y:S01]  /*2ca70*/  STL [R1+0xc10], R7 ;  /* 0x000c100701007387 */ /* 0x0007e20000100800 */
[----:B0-----:R-:W-:Y:S01]  /*2ca80*/  IMAD R6, R169, 0x2, R5 ;  /* 0x00000002a9067824 */ /* 0x001fe200078e0205 */
[----:B-1----:R-:W-:-:S02]  /*2ca90*/  LEA.HI.X.SX32 R10, R9, R2, 0x1, P0 ;  /* 0x00000002090a7211 */ /* 0x002fc400000f0eff */
[-C--:B------:R-:W-:Y:S02]  /*2caa0*/  LEA.HI.X.SX32 R9, R11, R2.reuse, 0x1, P1 ;  /* 0x000000020b097211 */ /* 0x080fe400008f0eff */
[----:B---3--:R-:W-:Y:S01]  /*2cab0*/  LEA.HI.X.SX32 R7, R4, R2, 0x1, P2 ;  /* 0x0000000204077211 */ /* 0x008fe200010f0eff */
[----:B------:R0:W-:Y:S01]  /*2cac0*/  STL [R1+0xbf4], R10 ;  /* 0x000bf40a01007387 */ /* 0x0001e20000100800 */
[----:B------:R-:W-:-:S03]  /*2cad0*/  IMAD R4, R169, 0x2, R6 ;  /* 0x00000002a9047824 */ /* 0x000fc600078e0206 */
[----:B------:R1:W-:Y:S04]  /*2cae0*/  STL [R1+0xc04], R9 ;  /* 0x000c040901007387 */ /* 0x0003e80000100800 */
[----:B------:R3:W-:Y:S01]  /*2caf0*/  STL [R1+0xc0c], R7 ;  /* 0x000c0c0701007387 */ /* 0x0007e20000100800 */
[-C--:B0-----:R-:W-:Y:S02]  /*2cb00*/  IADD3 R10, P0, R8, R3.reuse, RZ ;  /* 0x00000003080a7210 */ /* 0x081fe40007f1e0ff */
[-C--:B-1----:R-:W-:Y:S02]  /*2cb10*/  IADD3 R9, P2, R6, R3.reuse, RZ ;  /* 0x0000000306097210 */ /* 0x082fe40007f5e0ff */
[CC--:B---3--:R-:W-:Y:S02]  /*2cb20*/  IADD3 R7, P1, R5.reuse, R3.reuse, RZ ;  /* 0x0000000305077210 */ /* 0x0c8fe40007f3e0ff */
[----:B------:R-:W-:Y:S01]  /*2cb30*/  IADD3 R3, P3, R4, R3, RZ ;  /* 0x0000000304037210 */ /* 0x000fe20007f7e0ff */
[----:B------:R-:W-:Y:S01]  /*2cb40*/  STL [R1+0xc14], R10 ;  /* 0x000c140a01007387 */ /* 0x000fe20000100800 */
[----:B------:R-:W-:-:S03]  /*2cb50*/  LEA.HI.X.SX32 R5, R5, R2, 0x1, P1 ;  /* 0x0000000205057211 */ /* 0x000fc600008f0eff */
[----:B------:R0:W-:Y:S04]  /*2cb60*/  STL [R1+0xc18], R7 ;  /* 0x000c180701007387 */ /* 0x0001e80000100800 */
[----:B------:R-:W-:Y:S04]  /*2cb70*/  STL [R1+0xc1c], R9 ;  /* 0x000c1c0901007387 */ /* 0x000fe80000100800 */
[----:B------:R1:W-:Y:S01]  /*2cb80*/  STL [R1+0xa2c], R3 ;  /* 0x000a2c0301007387 */ /* 0x0003e20000100800 */
[----:B0-----:R-:W-:-:S05]  /*2cb90*/  LEA.HI.X.SX32 R7, R8, R2, 0x1, P0 ;  /* 0x0000000208077211 */ /* 0x001fca00000f0eff */
[----:B------:R-:W-:Y:S01]  /*2cba0*/  STL [R1+0xa1c], R7 ;  /* 0x000a1c0701007387 */ /* 0x000fe20000100800 */
[-C--:B-1----:R-:W-:Y:S02]  /*2cbb0*/  LEA.HI.X.SX32 R3, R6, R2.reuse, 0x1, P2 ;  /* 0x0000000206037211 */ /* 0x082fe400010f0eff */
[----:B------:R-:W-:Y:S01]  /*2cbc0*/  LEA.HI.X.SX32 R2, R4, R2, 0x1, P3 ;  /* 0x0000000204027211 */ /* 0x000fe200018f0eff */
[----:B------:R-:W-:Y:S04]  /*2cbd0*/  STL [R1+0xa24], R5 ;  /* 0x000a240501007387 */ /* 0x000fe80000100800 */
[----:B------:R0:W-:Y:S04]  /*2cbe0*/  STL [R1+0xa28], R3 ;  /* 0x000a280301007387 */ /* 0x0001e80000100800 */
[----:B------:R1:W-:Y:S04]  /*2cbf0*/  STL [R1+0xa20], R2 ;  /* 0x000a200201007387 */ /* 0x0003e80000100800 */
[----:B------:R2:W-:Y:S04]  /*2cc00*/  STL [R1], RZ ;  /* 0x000000ff01007387 */ /* 0x0005e80000100800 */
        /* <DEDUP_REMOVED lines=126> */
[----:B------:R2:W-:Y:S01]  /*2d3f0*/  STL [R1+0x1fc], RZ ;  /* 0x0001fcff01007387 */ /* 0x0005e20000100800 */
[----:B------:R-:W-:-:S02]  /*2d400*/  USHF.R.U32.HI UR38, URZ, 0x4, UR7 ;  /* 0x000000043f267899 */ /* 0x000fc40008011607 */
[----:B------:R-:W-:Y:S02]  /*2d410*/  UIADD3 UR9, UR7, 0x10000, URZ ;  /* 0x0001000007097890 */ /* 0x000fe4000fffe03f */
[----:B------:R-:W-:Y:S02]  /*2d420*/  USGXT.U32 UR38, UR38, 0xe ;  /* 0x0000000e2626789a */ /* 0x000fe40008000000 */
[----:B------:R-:W-:Y:S02]  /*2d430*/  USHF.R.U32.HI UR9, URZ, 0x4, UR9 ;  /* 0x000000043f097899 */ /* 0x000fe40008011609 */
[----:B------:R-:W-:Y:S02]  /*2d440*/  USHF.R.S32.HI UR10, URZ, 0x1f, UR8 ;  /* 0x0000001f3f0a7899 */ /* 0x000fe40008011408 */
[----:B------:R-:W-:Y:S02]  /*2d450*/  UIADD3 UR26, UP0, UR38, 0x2, URZ ;  /* 0x00000002261a7890 */ /* 0x000fe4000ff1e03f */
[----:B------:R-:W-:Y:S01]  /*2d460*/  USGXT.U32 UR36, UR9, 0xe ;  /* 0x0000000e0924789a */ /* 0x000fe20008000000 */
[----:B------:R-:W-:Y:S01]  /*2d470*/  UMOV UR6, URZ ;  /* 0x0000003f00067c82 */ /* 0x000fe20008000000 */
[----:B------:R-:W-:-:S02]  /*2d480*/  ULEA.HI UR10, UR10, UR8, URZ, 0x7 ;  /* 0x000000080a0a7291 */ /* 0x000fc4000f8f383f */
[----:B------:R-:W-:Y:S01]  /*2d490*/  UIADD3.X UR27, UR6, 0x40000040, URZ, UP0, !UPT ;  /* 0x40000040061b7890 */ /* 0x000fe200087fe43f */
[----:B------:R-:W-:Y:S01]  /*2d4a0*/  CS2R R24, SRZ ;  /* 0x0000000000187805 */ /* 0x000fe2000001ff00 */
[----:B------:R-:W-:Y:S01]  /*2d4b0*/  USHF.L.U32 UR41, UR41, 0x7, URZ ;  /* 0x0000000729297899 */ /* 0x000fe2000800063f */
[----:B------:R-:W-:Y:S01]  /*2d4c0*/  CS2R R26, SRZ ;  /* 0x00000000001a7805 */ /* 0x000fe2000001ff00 */
[----:B------:R-:W-:Y:S01]  /*2d4d0*/  USHF.L.U32 UR42, UR42, 0x7, URZ ;  /* 0x000000072a2a7899 */ /* 0x000fe2000800063f */
[----:B------:R-:W-:Y:S01]  /*2d4e0*/  CS2R R28, SRZ ;  /* 0x00000000001c7805 */ /* 0x000fe2000001ff00 */
[----:B------:R-:W-:Y:S01]  /*2d4f0*/  UIADD3 UR24, UP0, UR36, 0x2, URZ ;  /* 0x0000000224187890 */ /* 0x000fe2000ff1e03f */
[----:B------:R-:W-:Y:S02]  /*2d500*/  CS2R R30, SRZ ;  /* 0x00000000001e7805 */ /* 0x000fe4000001ff00 */
[----:B------:R-:W-:Y:S02]  /*2d510*/  CS2R R32, SRZ ;  /* 0x0000000000207805 */ /* 0x000fe4000001ff00 */
[----:B------:R-:W-:-:S02]  /*2d520*/  CS2R R34, SRZ ;  /* 0x0000000000227805 */ /* 0x000fc4000001ff00 */
[----:B------:R-:W-:Y:S02]  /*2d530*/  CS2R R36, SRZ ;  /* 0x0000000000247805 */ /* 0x000fe4000001ff00 */
[----:B------:R-:W-:Y:S02]  /*2d540*/  CS2R R38, SRZ ;  /* 0x0000000000267805 */ /* 0x000fe4000001ff00 */
[----:B------:R-:W-:Y:S02]  /*2d550*/  CS2R R40, SRZ ;  /* 0x0000000000287805 */ /* 0x000fe4000001ff00 */
        /* <DEDUP_REMOVED lines=14> */
[----:B------:R-:W-:Y:S01]  /*2d640*/  CS2R R70, SRZ ;  /* 0x0000000000467805 */ /* 0x000fe2000001ff00 */
[----:B------:R-:W-:Y:S01]  /*2d650*/  UMOV UR5, URZ ;  /* 0x0000003f00057c82 */ /* 0x000fe20008000000 */
[----:B------:R-:W-:Y:S01]  /*2d660*/  USHF.R.S32.HI UR6, URZ, 0x7, UR10 ;  /* 0x000000073f067899 */ /* 0x000fe2000801140a */
[----:B------:R-:W-:Y:S01]  /*2d670*/  UMOV UR4, URZ ;  /* 0x0000003f00047c82 */ /* 0x000fe20008000000 */
[----:B------:R-:W-:-:S02]  /*2d680*/  USHF.R.S32.HI UR53, URZ, 0x1f, UR41 ;  /* 0x0000001f3f357899 */ /* 0x000fc40008011429 */
[----:B------:R-:W-:Y:S02]  /*2d690*/  USHF.R.S32.HI UR52, URZ, 0x1f, UR42 ;  /* 0x0000001f3f347899 */ /* 0x000fe4000801142a */
[----:B------:R-:W-:Y:S02]  /*2d6a0*/  UIADD3.X UR25, UR5, 0x40000040, URZ, UP0, !UPT ;  /* 0x4000004005197890 */ /* 0x000fe400087fe43f */
[----:B------:R-:W-:Y:S02]  /*2d6b0*/  UIADD3.64 UR30, UR26, 0x2, URZ ;  /* 0x000000021a1e7897 */ /* 0x000fe4000fffe03f */
[----:B------:R-:W-:Y:S02]  /*2d6c0*/  UIADD3.64 UR34, UR26, 0x4, URZ ;  /* 0x000000041a227897 */ /* 0x000fe4000fffe03f */
[----:B------:R-:W-:Y:S02]  /*2d6d0*/  UIADD3.64 UR10, UR26, 0x7fe, URZ ;  /* 0x000007fe1a0a7897 */ /* 0x000fe4000fffe03f */
[----:B------:R-:W-:-:S02]  /*2d6e0*/  UIADD3.64 UR14, UR26, 0x800, URZ ;  /* 0x000008001a0e7897 */ /* 0x000fc4000fffe03f */
[----:B------:R-:W-:Y:S02]  /*2d6f0*/  UIADD3.64 UR18, UR26, 0x802, URZ ;  /* 0x000008021a127897 */ /* 0x000fe4000fffe03f */
[----:B------:R-:W-:Y:S02]  /*2d700*/  UIADD3.64 UR22, UR26, 0x804, URZ ;  /* 0x000008041a167897 */ /* 0x000fe4000fffe03f */
[----:B------:R-:W-:Y:S01]  /*2d710*/  UIADD3.64 UR28, UR24, 0x2, URZ ;  /* 0x00000002181c7897 */ /* 0x000fe2000fffe03f */
[C---:B0-----:R-:W-:Y:S02]  /*2d720*/  LOP3.LUT R3, R236.reuse, 0x10, RZ, 0x3c, !PT ;  /* 0x00000010ec037812 */ /* 0x041fe400078e3cff */
[----:B------:R-:W-:Y:S02]  /*2d730*/  CS2R R72, SRZ ;  /* 0x0000000000487805 */ /* 0x000fe4000001ff00 */
[----:B-1----:R-:W-:Y:S02]  /*2d740*/  LOP3.LUT R2, R236, 0x20, RZ, 0x3c, !PT ;  /* 0x00000020ec027812 */ /* 0x002fe400078e3cff */
[----:B------:R-:W-:-:S02]  /*2d750*/  CS2R R74, SRZ ;  /* 0x00000000004a7805 */ /* 0x000fc4000001ff00 */
[----:B------:R-:W-:Y:S01]  /*2d760*/  CS2R R76, SRZ ;  /* 0x00000000004c7805 */ /* 0x000fe2000001ff00 */
[----:B------:R2:W-:Y:S01]  /*2d770*/  STL [R1+0x204], R3 ;  /* 0x0002040301007387 */ /* 0x0005e20000100800 */
[----:B------:R-:W-:Y:S02]  /*2d780*/  CS2R R78, SRZ ;  /* 0x00000000004e7805 */ /* 0x000fe4000001ff00 */
[----:B------:R-:W-:Y:S02]  /*2d790*/  CS2R R80, SRZ ;  /* 0x0000000000507805 */ /* 0x000fe4000001ff00 */
[----:B------:R-:W-:Y:S01]  /*2d7a0*/  CS2R R82, SRZ ;  /* 0x0000000000527805 */ /* 0x000fe2000001ff00 */
[----:B------:R2:W-:Y:S01]  /*2d7b0*/  STL [R1+0x200], R2 ;  /* 0x0002000201007387 */ /* 0x0005e20000100800 */
        /* <DEDUP_REMOVED lines=34> */
[C---:B------:R-:W-:Y:S01]  /*2d9e0*/  LOP3.LUT R252, R236.reuse, 0x30, RZ, 0x3c, !PT ;  /* 0x00000030ecfc7812 */ /* 0x040fe200078e3cff */
[----:B------:R-:W-:Y:S01]  /*2d9f0*/  UIADD3.64 UR32, UR24, 0x4, URZ ;  /* 0x0000000418207897 */ /* 0x000fe2000fffe03f */
[C---:B------:R-:W-:Y:S01]  /*2da00*/  LOP3.LUT R251, R236.reuse, 0x40, RZ, 0x3c, !PT ;  /* 0x00000040ecfb7812 */ /* 0x040fe200078e3cff */
[----:B------:R-:W-:Y:S01]  /*2da10*/  ULDC UR5, c[0x0][0x230] ;  /* 0x00008c0000057ab9 */ /* 0x000fe20000000800 */
[C---:B------:R-:W-:Y:S01]  /*2da20*/  LOP3.LUT R250, R236.reuse, 0x50, RZ, 0x3c, !PT ;  /* 0x00000050ecfa7812 */ /* 0x040fe200078e3cff */
[----:B------:R-:W-:Y:S01]  /*2da30*/  UMOV UR37, 0x40000040 ;  /* 0x4000004000257882 */ /* 0x000fe20000000000 */
[----:B------:R-:W-:-:S02]  /*2da40*/  LOP3.LUT R249, R236, 0x60, RZ, 0x3c, !PT ;  /* 0x00000060ecf97812 */ /* 0x000fc400078e3cff */
[----:B--2---:R-:W-:-:S07]  /*2da50*/  LOP3.LUT R248, R236, 0x70, RZ, 0x3c, !PT ;  /* 0x00000070ecf87812 */ /* 0x004fce00078e3cff */
.L_x_2:
[----:B0-----:R-:W2:Y:S04]  /*2da60*/  LDL R3, [R1+0xa2c] ;  /* 0x000a2c0001037983 */ /* 0x001ea80000100800 */
[----:B------:R-:W3:Y:S04]  /*2da70*/  LDL R6, [R1+0xc1c] ;  /* 0x000c1c0001067983 */ /* 0x000ee80000100800 */
[----:B------:R-:W4:Y:S04]  /*2da80*/  LDL R5, [R1+0xa24] ;  /* 0x000a240001057983 */ /* 0x000f280000100800 */
[----:B------:R-:W4:Y:S04]  /*2da90*/  LDL R4, [R1+0xc18] ;  /* 0x000c180001047983 */ /* 0x000f280000100800 */
[----:B-----5:R-:W-:Y:S04]  /*2daa0*/  STL [R1+0x1fb4], R236 ;  /* 0x001fb4ec01007387 */ /* 0x020fe80000100800 */
[----:B------:R-:W-:Y:S04]  /*2dab0*/  STL [R1+0x1f68], R252 ;  /* 0x001f68fc01007387 */ /* 0x000fe80000100800 */
        /* <DEDUP_REMOVED lines=186> */
[----:B------:R0:W-:Y:S04]  /*2e660*/  STL [R1+0x1cc4], R33 ;  /* 0x001cc42101007387 */ /* 0x0001e80000100800 */
[----:B0-----:R-:W4:Y:S04]  /*2e670*/  LDL R33, [R1+0xa28] ;  /* 0x000a280001217983 */ /* 0x001f280000100800 */
[----:B------:R0:W-:Y:S04]  /*2e680*/  STL [R1+0x1cc0], R30 ;  /* 0x001cc01e01007387 */ /* 0x0001e80000100800 */
[----:B0-----:R-:W3:Y:S01]  /*2e690*/  LDL R30, [R1+0xa20] ;  /* 0x000a2000011e7983 */ /* 0x001ee20000100800 */
[----:B------:R-:W-:Y:S01]  /*2e6a0*/  UIMAD UR8, UR4, -0x80, UR5 ;  /* 0xffffff80040878a4 */ /* 0x000fe2000f8e0205 */
[----:B------:R-:W-:-:S02]  /*2e6b0*/  PRMT R69, RZ, 0x7610, R69 ;  /* 0x00007610ff457816 */ /* 0x000fc40000000045 */
[----:B------:R-:W-:Y:S01]  /*2e6c0*/  STL [R1+0x1cbc], R31 ;  /* 0x001cbc1f01007387 */ /* 0x000fe20000100800 */
[----:B------:R-:W-:Y:S02]  /*2e6d0*/  PRMT R68, RZ, 0x7610, R68 ;  /* 0x00007610ff447816 */ /* 0x000fe40000000044 */
[----:B------:R-:W-:Y:S01]  /*2e6e0*/  PRMT R71, RZ, 0x7610, R71 ;  /* 0x00007610ff477816 */ /* 0x000fe20000000047 */
[----:B------:R0:W-:Y:S04]  /*2e6f0*/  STL [R1+0x1cb8], R28 ;  /* 0x001cb81c01007387 */ /* 0x0001e80000100800 */
[----:B------:R1:W-:Y:S01]  /*2e700*/  STL [R1+0x1cb4], R29 ;  /* 0x001cb41d01007387 */ /* 0x0003e20000100800 */
[----:B------:R-:W2:Y:S01]  /*2e710*/  S2R R122, SR_TID.X ;  /* 0x00000000007a7919 */ /* 0x000ea20000002100 */
[----:B0-----:R-:W1:Y:S02]  /*2e720*/  S2R R28, SR_TID.X ;  /* 0x00000000001c7919 */ /* 0x001e640000002100 */
[----:B------:R-:W-:Y:S04]  /*2e730*/  STL [R1+0x1cb0], R26 ;  /* 0x001cb01a01007387 */ /* 0x000fe80000100800 */
[----:B------:R0:W-:Y:S04]  /*2e740*/  STL [R1+0x1cac], R27 ;  /* 0x001cac1b01007387 */ /* 0x0001e80000100800 */
[----:B------:R-:W-:Y:S04]  /*2e750*/  STL [R1+0x1ca8], R24 ;  /* 0x001ca81801007387 */ /* 0x000fe80000100800 */
[----:B------:R0:W-:Y:S04]  /*2e760*/  STL [R1+0x1ca4], R25 ;  /* 0x001ca41901007387 */ /* 0x0001e80000100800 */
[----:B------:R-:W-:Y:S04]  /*2e770*/  STL [R1+0x19d0], R125 ;  /* 0x0019d07d01007387 */ /* 0x000fe80000100800 */
[----:B------:R-:W-:Y:S04]  /*2e780*/  STL [R1+0x19cc], R126 ;  /* 0x0019cc7e01007387 */ /* 0x000fe80000100800 */
[----:B------:R-:W-:Y:S01]  /*2e790*/  STL [R1+0x19c8], R127 ;  /* 0x0019c87f01007387 */ /* 0x000fe20000100800 */
[----:B--2---:R-:W-:-:S02]  /*2e7a0*/  SHF.R.U32.HI R2, RZ, 0x6, R122 ;  /* 0x00000006ff027819 */ /* 0x004fc4000001167a */
[--C-:B-1----:R-:W-:Y:S01]  /*2e7b0*/  SHF.R.U32.HI R29, RZ, 0x6, R28.reuse ;  /* 0x00000006ff1d7819 */ /* 0x102fe2000001161c */
[----:B------:R-:W-:Y:S01]  /*2e7c0*/  STL [R1+0x19c4], R128 ;  /* 0x0019c48001007387 */ /* 0x000fe20000100800 */
[----:B------:R-:W-:Y:S02]  /*2e7d0*/  SHF.R.U32.HI R28, RZ, 0x6, R28 ;  /* 0x00000006ff1c7819 */ /* 0x000fe4000001161c */
[----:B------:R-:W-:Y:S01]  /*2e7e0*/  SGXT.U32 R29, R29, 0x1 ;  /* 0x000000011d1d781a */ /* 0x000fe20000000000 */
[----:B------:R-:W-:Y:S01]  /*2e7f0*/  STL [R1+0x19c0], R129 ;  /* 0x0019c08101007387 */ /* 0x000fe20000100800 */
[----:B------:R-:W-:Y:S02]  /*2e800*/  SGXT.U32 R28, R28, 0x1 ;  /* 0x000000011c1c781a */ /* 0x000fe40000000000 */
[----:B------:R-:W-:Y:S01]  /*2e810*/  LOP3.LUT R31, R29, 0x2, RZ, 0xfc, !PT ;  /* 0x000000021d1f7812 */ /* 0x000fe200078efcff */
[----:B------:R-:W-:Y:S01]  /*2e820*/  STL [R1+0x19bc], R130 ;  /* 0x0019bc8201007387 */ /* 0x000fe20000100800 */
[----:B------:R-:W-:-:S02]  /*2e830*/  SGXT.U32 R2, R2, 0x1 ;  /* 0x000000010202781a */ /* 0x000fc40000000000 */
[----:B------:R-:W-:Y:S01]  /*2e840*/  ISETP.GE.AND P1, PT, R31, UR8, PT ;  /* 0x000000081f007c0c */ /* 0x000fe2000bf26270 */
[----:B------:R-:W-:Y:S01]  /*2e850*/  STL [R1+0x19b8], R131 ;  /* 0x0019b88301007387 */ /* 0x000fe20000100800 */
[----:B------:R-:W-:Y:S02]  /*2e860*/  LOP3.LUT R29, R29, 0x4, RZ, 0xfc, !PT ;  /* 0x000000041d1d7812 */ /* 0x000fe400078efcff */
[----:B------:R-:W-:Y:S01]  /*2e870*/  LOP3.LUT R28, R28, 0x6, RZ, 0xfc, !PT ;  /* 0x000000061c1c7812 */ /* 0x000fe200078efcff */
[----:B------:R-:W1:Y:S01]  /*2e880*/  S2R R31, SR_TID.X ;  /* 0x00000000001f7919 */ /* 0x000e620000002100 */
[----:B------:R-:W-:Y:S02]  /*2e890*/  ISETP.GE.AND P0, PT, R2, UR8, PT ;  /* 0x0000000802007c0c */ /* 0x000fe4000bf06270 */
[----:B------:R-:W-:Y:S01]  /*2e8a0*/  ISETP.GE.AND P2, PT, R29, UR8, PT ;  /* 0x000000081d007c0c */ /* 0x000fe2000bf46270 */
[----:B------:R2:W-:Y:S01]  /*2e8b0*/  STL [R1+0x19b4], R132 ;  /* 0x0019b48401007387 */ /* 0x0005e20000100800 */
[----:B------:R-:W-:-:S03]  /*2e8c0*/  ISETP.GE.AND P3, PT, R28, UR8, PT ;  /* 0x000000081c007c0c */ /* 0x000fc6000bf66270 */
[----:B------:R-:W-:Y:S01]  /*2e8d0*/  STL [R1+0x19b0], R133 ;  /* 0x0019b08501007387 */ /* 0x000fe20000100800 */
[----:B------:R-:W-:-:S03]  /*2e8e0*/  @!P1 IMAD.MOV.U32 R2, RZ, RZ, R3 ;  /* 0x000000ffff029224 */ /* 0x000fc600078e0003 */
[----:B------:R-:W-:Y:S04]  /*2e8f0*/  STL [R1+0x19ac], R134 ;  /* 0x0019ac8601007387 */ /* 0x000fe80000100800 */
[----:B------:R-:W-:Y:S04]  /*2e900*/  STL [R1+0x19a8], R135 ;  /* 0x0019a88701007387 */ /* 0x000fe80000100800 */
[----:B------:R-:W-:Y:S04]  /*2e910*/  STL [R1+0x19a4], R136 ;  /* 0x0019a48801007387 */ /* 0x000fe80000100800 */
[----:B------:R2:W-:Y:S04]  /*2e920*/  STL [R1+0x19a0], R137 ;  /* 0x0019a08901007387 */ /* 0x0005e80000100800 */
[----:B------:R-:W-:Y:S04]  /*2e930*/  STL [R1+0x199c], R138 ;  /* 0x00199c8a01007387 */ /* 0x000fe80000100800 */
[----:B------:R-:W-:Y:S01]  /*2e940*/  STL [R1+0x1998], R139 ;  /* 0x0019988b01007387 */ /* 0x000fe20000100800 */
[----:B-1----:R-:W-:-:S03]  /*2e950*/  SHF.R.U32.HI R31, RZ, 0x6, R31 ;  /* 0x00000006ff1f7819 */ /* 0x002fc6000001161f */
[----:B------:R-:W-:Y:S01]  /*2e960*/  STL [R1+0x1994], R140 ;  /* 0x0019948c01007387 */ /* 0x000fe20000100800 */
[----:B------:R-:W-:-:S03]  /*2e970*/  SGXT.U32 R31, R31, 0x1 ;  /* 0x000000011f1f781a */ /* 0x000fc60000000000 */
[----:B------:R-:W-:Y:S01]  /*2e980*/  STL [R1+0x1990], R141 ;  /* 0x0019908d01007387 */ /* 0x000fe20000100800 */
[C---:B------:R-:W-:Y:S02]  /*2e990*/  LOP3.LUT R28, R31.reuse, 0x8, RZ, 0xfc, !PT ;  /* 0x000000081f1c7812 */ /* 0x040fe400078efcff */
[----:B------:R-:W-:Y:S01]  /*2e9a0*/  LOP3.LUT R31, R31, 0xa, RZ, 0xfc, !PT ;  /* 0x0000000a1f1f7812 */ /* 0x000fe200078efcff */
[----:B------:R-:W-:Y:S01]  /*2e9b0*/  STL [R1+0x198c], R142 ;  /* 0x00198c8e01007387 */ /* 0x000fe20000100800 */
[----:B------:R-:W-:Y:S02]  /*2e9c0*/  ISETP.GE.AND P4, PT, R28, UR8, PT ;  /* 0x000000081c007c0c */ /* 0x000fe4000bf86270 */
[----:B------:R-:W-:Y:S01]  /*2e9d0*/  ISETP.GE.AND P5, PT, R31, UR8, PT ;  /* 0x000000081f007c0c */ /* 0x000fe2000bfa6270 */
[----:B------:R-:W-:Y:S04]  /*2e9e0*/  STL [R1+0x1988], R143 ;  /* 0x0019888f01007387 */ /* 0x000fe80000100800 */
[----:B------:R-:W-:Y:S04]  /*2e9f0*/  STL [R1+0x1984], R144 ;  /* 0x0019849001007387 */ /* 0x000fe80000100800 */
[----:B------:R-:W-:Y:S04]  /*2ea00*/  STL [R1+0x1980], R145 ;  /* 0x0019809101007387 */ /* 0x000fe80000100800 */
[----:B------:R-:W-:Y:S04]  /*2ea10*/  STL [R1+0x197c], R146 ;  /* 0x00197c9201007387 */ /* 0x000fe80000100800 */
[----:B------:R-:W-:Y:S04]  /*2ea20*/  STL [R1+0x1978], R147 ;  /* 0x0019789301007387 */ /* 0x000fe80000100800 */
[----:B------:R1:W-:Y:S04]  /*2ea30*/  STL [R1+0x1974], R148 ;  /* 0x0019749401007387 */ /* 0x0003e80000100800 */
[----:B------:R-:W-:Y:S04]  /*2ea40*/  STL [R1+0x1970], R149 ;  /* 0x0019709501007387 */ /* 0x000fe80000100800 */
[----:B------:R-:W-:Y:S04]  /*2ea50*/  STL [R1+0x196c], R150 ;  /* 0x00196c9601007387 */ /* 0x000fe80000100800 */
[----:B------:R-:W-:Y:S04]  /*2ea60*/  STL [R1+0x1968], R151 ;  /* 0x0019689701007387 */ /* 0x000fe80000100800 */
[----:B-----5:R1:W-:Y:S04]  /*2ea70*/  STL [R1+0x1924], R0 ;  /* 0x0019240001007387 */ /* 0x0203e80000100800 */
[----:B------:R-:W2:Y:S04]  /*2ea80*/  LDL R29, [R1+0xc14] ;  /* 0x000c1400011d7983 */ /* 0x000ea80000100800 */
[----:B------:R-:W2:Y:S04]  /*2ea90*/  LDL R28, [R1+0xc0c] ;  /* 0x000c0c00011c7983 */ /* 0x000ea80000100800 */
[----:B0-----:R-:W2:Y:S04]  /*2eaa0*/  LDL R27, [R1+0xc10] ;  /* 0x000c1000011b7983 */ /* 0x001ea80000100800 */
[----:B------:R-:W2:Y:S04]  /*2eab0*/  LDL R26, [R1+0xc04] ;  /* 0x000c0400011a7983 */ /* 0x000ea80000100800 */
[----:B------:R-:W2:Y:S04]  /*2eac0*/  LDL R25, [R1+0xc08] ;  /* 0x000c080001197983 */ /* 0x000ea80000100800 */
[----:B------:R-:W2:Y:S01]  /*2ead0*/  LDL R24, [R1+0xbf4] ;  /* 0x000bf40001187983 */ /* 0x000ea20000100800 */
[----:B---3--:R-:W-:-:S03]  /*2eae0*/  @!P1 IMAD.MOV.U32 R3, RZ, RZ, R30 ;  /* 0x000000ffff039224 */ /* 0x008fc600078e001e */
[----:B------:R-:W3:Y:S04]  /*2eaf0*/  LDL R30, [R1+0xa1c] ;  /* 0x000a1c00011e7983 */ /* 0x000ee80000100800 */
[----:B------:R0:W3:Y:S02]  /*2eb00*/  @!P1 LDG.E.U8 R69, desc[UR44][R2.64] ;  /* 0x0000002c02459981 */ /* 0x0000e4000c1e1100 */
[----:B0-----:R-:W-:Y:S02]  /*2eb10*/  @!P2 IMAD.MOV.U32 R2, RZ, RZ, R6 ;  /* 0x000000ffff02a224 */ /* 0x001fe400078e0006 */
[----:B----4-:R-:W-:Y:S01]  /*2eb20*/  @!P2 IMAD.MOV.U32 R3, RZ, RZ, R33 ;  /* 0x000000ffff03a224 */ /* 0x010fe200078e0021 */
[----:B------:R-:W4:Y:S04]  /*2eb30*/  LDL R6, [R1+0xbf8] ;  /* 0x000bf80001067983 */ /* 0x000f280000100800 */
[----:B------:R0:W4:Y:S02]  /*2eb40*/  @!P2 LDG.E.U8 R68, desc[UR44][R2.64] ;  /* 0x0000002c0244a981 */ /* 0x000124000c1e1100 */
[----:B0-----:R-:W-:-:S02]  /*2eb50*/  @!P3 IMAD.MOV.U32 R2, RZ, RZ, R4 ;  /* 0x000000ffff02b224 */ /* 0x001fc400078e0004 */
[----:B------:R-:W0:Y:S02]  /*2eb60*/  S2R R4, SR_TID.X ;  /* 0x0000000000047919 */ /* 0x000e240000002100 */
[--C-:B0-----:R-:W-:Y:S02]  /*2eb70*/  SHF.R.U32.HI R33, RZ, 0x6, R4.reuse ;  /* 0x00000006ff217819 */ /* 0x101fe40000011604 */
[----:B------:R-:W-:Y:S02]  /*2eb80*/  SHF.R.U32.HI R31, RZ, 0x6, R4 ;  /* 0x00000006ff1f7819 */ /* 0x000fe40000011604 */
[----:B------:R-:W4:Y:S01]  /*2eb90*/  LDL R4, [R1+0xbf0] ;  /* 0x000bf00001047983 */ /* 0x000f220000100800 */
[----:B------:R-:W-:Y:S02]  /*2eba0*/  SGXT.U32 R33, R33, 0x1 ;  /* 0x000000012121781a */ /* 0x000fe40000000000 */
[----:B------:R-:W-:Y:S02]  /*2ebb0*/  SGXT.U32 R31, R31, 0x1 ;  /* 0x000000011f1f781a */ /* 0x000fe40000000000 */
[----:B--2---:R-:W-:-:S02]  /*2ebc0*/  LOP3.LUT R132, R33, 0xc, RZ, 0xfc, !PT ;  /* 0x0000000c21847812 */ /* 0x004fc400078efcff */
[----:B------:R-:W-:-:S04]  /*2ebd0*/  LOP3.LUT R33, R31, 0x10, RZ, 0xfc, !PT ;  /* 0x000000101f217812 */ /* 0x000fc800078efcff */
[----:B------:R-:W-:Y:S02]  /*2ebe0*/  ISETP.GE.AND P2, PT, R33, UR8, PT ;  /* 0x0000000821007c0c */ /* 0x000fe4000bf46270 */
[----:B------:R-:W0:Y:S01]  /*2ebf0*/  S2R R33, SR_TID.X ;  /* 0x0000000000217919 */ /* 0x000e220000002100 */
[----:B------:R-:W-:Y:S02]  /*2ec00*/  @!P3 IMAD.MOV.U32 R3, RZ, RZ, R5 ;  /* 0x000000ffff03b224 */ /* 0x000fe400078e0005 */
[----:B------:R-:W2:Y:S01]  /*2ec10*/  LDL R5, [R1+0xbec] ;  /* 0x000bec0001057983 */ /* 0x000ea20000100800 */
[----:B------:R-:W-:-:S03]  /*2ec20*/  PRMT R70, RZ, 0x7610, R70 ;  /* 0x00007610ff467816 */ /* 0x000fc60000000046 */
[----:B------:R1:W2:Y:S01]  /*2ec30*/  @!P3 LDG.E.U8 R71, desc[UR44][R2.64] ;  /* 0x0000002c0247b981 */ /* 0x0002a2000c1e1100 */
[----:B------:R-:W-:Y:S02]  /*2ec40*/  PRMT R73, RZ, 0x7610, R73 ;  /* 0x00007610ff497816 */ /* 0x000fe40000000049 */
[----:B0-----:R-:W-:-:S04]  /*2ec50*/  SHF.R.U32.HI R33, RZ, 0x6, R33 ;  /* 0x00000006ff217819 */ /* 0x001fc80000011621 */
[----:B------:R-:W-:Y:S01]  /*2ec60*/  SGXT.U32 R33, R33, 0x1 ;  /* 0x000000012121781a */ /* 0x000fe20000000000 */
[----:B-1----:R-:W-:Y:S02]  /*2ec70*/  @!P4 IMAD.MOV.U32 R2, RZ, RZ, R29 ;  /* 0x000000ffff02c224 */ /* 0x002fe400078e001d */
[----:B------:R-:W2:Y:S01]  /*2ec80*/  LDL R29, [R1+0xbe8] ;  /* 0x000be800011d7983 */ /* 0x000ea20000100800 */
[----:B------:R-:W-:Y:S02]  /*2ec90*/  ISETP.GE.AND P1, PT, R132, UR8, PT ;  /* 0x0000000884007c0c */ /* 0x000fe4000bf26270 */
[----:B------:R-:W-:Y:S02]  /*2eca0*/  LOP3.LUT R31, R31, 0x12, RZ, 0xfc, !PT ;  /* 0x000000121f1f7812 */ /* 0x000fe400078efcff */
[----:B------:R-:W-:Y:S02]  /*2ecb0*/  PRMT R72, RZ, 0x7610, R72 ;  /* 0x00007610ff487816 */ /* 0x000fe40000000048 */
[----:B------:R-:W-:-:S02]  /*2ecc0*/  ISETP.GE.AND P3, PT, R31, UR8, PT ;  /* 0x000000081f007c0c */ /* 0x000fc4000bf66270 */
[----:B------:R-:W-:Y:S01]  /*2ecd0*/  PRMT R74, RZ, 0x7610, R74 ;  /* 0x00007610ff4a7816 */ /* 0x000fe2000000004a */
[----:B---3--:R-:W-:Y:S02]  /*2ece0*/  @!P4 IMAD.MOV.U32 R3, RZ, RZ, R30 ;  /* 0x000000ffff03c224 */ /* 0x008fe400078e001e */
[----:B------:R-:W3:Y:S04]  /*2ecf0*/  LDL R30, [R1+0xbe4] ;  /* 0x000be400011e7983 */ /* 0x000ee80000100800 */
[----:B------:R0:W3:Y:S02]  /*2ed00*/  @!P4 LDG.E.U8 R70, desc[UR44][R2.64] ;  /* 0x0000002c0246c981 */ /* 0x0000e4000c1e1100 */
[----:B0-----:R-:W-:Y:S01]  /*2ed10*/  @!P5 IMAD.MOV.U32 R2, RZ, RZ, R27 ;  /* 0x000000ffff02d224 */ /* 0x001fe200078e001b */
[C---:B------:R-:W-:Y:S01]  /*2ed20*/  LOP3.LUT R27, R33.reuse, 0x16, RZ, 0xfc, !PT ;  /* 0x00000016211b7812 */ /* 0x040fe200078efcff */
[----:B------:R-:W-:Y:S01]  /*2ed30*/  @!P5 IMAD.MOV.U32 R3, RZ, RZ, R28 ;  /* 0x000000ffff03d224 */ /* 0x000fe200078e001c */
[----:B------:R-:W-:-:S04]  /*2ed40*/  LOP3.LUT R28, R33, 0x14, RZ, 0xfc, !PT ;  /* 0x00000014211c7812 */ /* 0x000fc800078efcff */
[----:B------:R0:W3:Y:S01]  /*2ed50*/  @!P5 LDG.E.U8 R73, desc[UR44][R2.64] ;  /* 0x0000002c0249d981 */ /* 0x0000e2000c1e1100 */
[----:B------:R-:W-:Y:S02]  /*2ed60*/  ISETP.GE.AND P4, PT, R28, UR8, PT ;  /* 0x000000081c007c0c */ /* 0x000fe4000bf86270 */
[----:B------:R-:W-:Y:S01]  /*2ed70*/  ISETP.GE.AND P5, PT, R27, UR8, PT ;  /* 0x000000081b007c0c */ /* 0x000fe2000bfa6270 */
[----:B------:R-:W3:Y:S04]  /*2ed80*/  LDL R28, [R1+0xbdc] ;  /* 0x000bdc00011c7983 */ /* 0x000ee80000100800 */
[----:B------:R-:W3:Y:S01]  /*2ed90*/  LDL R27, [R1+0xbe0] ;  /* 0x000be000011b7983 */ /* 0x000ee20000100800 */
[----:B0-----:R-:W-:Y:S02]  /*2eda0*/  @!P1 IMAD.MOV.U32 R2, RZ, RZ, R25 ;  /* 0x000000ffff029224 */ /* 0x001fe400078e0019 */
[----:B------:R-:W-:Y:S01]  /*2edb0*/  @!P1 IMAD.MOV.U32 R3, RZ, RZ, R26 ;  /* 0x000000ffff039224 */ /* 0x000fe200078e001a */
[----:B------:R-:W3:Y:S04]  /*2edc0*/  LDL R25, [R1+0xbd8] ;  /* 0x000bd80001197983 */ /* 0x000ee80000100800 */
[----:B------:R4:W3:Y:S04]  /*2edd0*/  @!P1 LDG.E.U8 R72, desc[UR44][R2.64] ;  /* 0x0000002c02489981 */ /* 0x0008e8000c1e1100 */
[----:B------:R-:W3:Y:S01]  /*2ede0*/  LDL R26, [R1+0xbd4] ;  /* 0x000bd400011a7983 */ /* 0x000ee20000100800 */
[----:B----4-:R-:W-:-:S02]  /*2edf0*/  @!P2 IMAD.MOV.U32 R2, RZ, RZ, R6 ;  /* 0x000000ffff02a224 */ /* 0x010fc400078e0006 */
[----:B------:R-:W-:Y:S01]  /*2ee00*/  @!P2 IMAD.MOV.U32 R3, RZ, RZ, R24 ;  /* 0x000000ffff03a224 */ /* 0x000fe200078e0018 */
[----:B------:R-:W4:Y:S04]  /*2ee10*/  LDL R6, [R1+0xbd0] ;  /* 0x000bd00001067983 */ /* 0x000f280000100800 */
[----:B------:R0:W4:Y:S04]  /*2ee20*/  @!P2 LDG.E.U8 R74, desc[UR44][R2.64] ;  /* 0x0000002c024aa981 */ /* 0x000128000c1e1100 */
[----:B------:R-:W4:Y:S01]  /*2ee30*/  LDL R24, [R1+0xbcc] ;  /* 0x000bcc0001187983 */ /* 0x000f220000100800 */
[----:B0-----:R-:W-:-:S02]  /*2ee40*/  @!P3 IMAD.MOV.U32 R2, RZ, RZ, R4 ;  /* 0x000000ffff02b224 */ /* 0x001fc400078e0004 */
[----:B------:R-:W0:Y:S02]  /*2ee50*/  S2R R4, SR_TID.X ;  /* 0x0000000000047919 */ /* 0x000e240000002100 */
[--C-:B0-----:R-:W-:Y:S02]  /*2ee60*/  SHF.R.U32.HI R33, RZ, 0x6, R4.reuse ;  /* 0x00000006ff217819 */ /* 0x101fe40000011604 */
[----:B------:R-:W-:Y:S02]  /*2ee70*/  SHF.R.U32.HI R31, RZ, 0x6, R4 ;  /* 0x00000006ff1f7819 */ /* 0x000fe40000011604 */
[----:B------:R-:W4:Y:S01]  /*2ee80*/  LDL R4, [R1+0xbc8] ;  /* 0x000bc80001047983 */ /* 0x000f220000100800 */
[----:B------:R-:W-:Y:S02]  /*2ee90*/  SGXT.U32 R33, R33, 0x1 ;  /* 0x000000012121781a */ /* 0x000fe40000000000 */
[----:B------:R-:W-:Y:S02]  /*2eea0*/  SGXT.U32 R31, R31, 0x1 ;  /* 0x000000011f1f781a */ /* 0x000fe40000000000 */
[----:B------:R-:W-:-:S02]  /*2eeb0*/  LOP3.LUT R132, R33, 0x18, RZ, 0xfc, !PT ;  /* 0x0000001821847812 */ /* 0x000fc400078efcff */
[----:B------:R-:W-:-:S04]  /*2eec0*/  LOP3.LUT R33, R31, 0x1a, RZ, 0xfc, !PT ;  /* 0x0000001a1f217812 */ /* 0x000fc800078efcff */
[----:B------:R-:W-:Y:S02]  /*2eed0*/  ISETP.GE.AND P2, PT, R33, UR8, PT ;  /* 0x0000000821007c0c */ /* 0x000fe4000bf46270 */
[----:B------:R-:W0:Y:S01]  /*2eee0*/  S2R R33, SR_TID.X ;  /* 0x0000000000217919 */ /* 0x000e220000002100 */
[----:B--2---:R-:W-:Y:S02]  /*2eef0*/  @!P3 IMAD.MOV.U32 R3, RZ, RZ, R5 ;  /* 0x000000ffff03b224 */ /* 0x004fe400078e0005 */
[----:B------:R-:W2:Y:S01]  /*2ef00*/  LDL R5, [R1+0xbc4] ;  /* 0x000bc40001057983 */ /* 0x000ea20000100800 */
[----:B------:R-:W-:Y:S02]  /*2ef10*/  PRMT R77, RZ, 0x7610, R77 ;  /* 0x00007610ff4d7816 */ /* 0x000fe4000000004d */
[----:B------:R-:W-:-:S04]  /*2ef20*/  PRMT R76, RZ, 0x7610, R76 ;  /* 0x00007610ff4c7816 */ /* 0x000fc8000000004c */
[----:B------:R1:W2:Y:S01]  /*2ef30*/  @!P3 LDG.E.U8 R77, desc[UR44][R2.64] ;  /* 0x0000002c024db981 */ /* 0x0002a2000c1e1100 */
[----:B------:R-:W-:Y:S02]  /*2ef40*/  PRMT R79, RZ, 0x7610, R79 ;  /* 0x00007610ff4f7816 */ /* 0x000fe4000000004f */
[----:B0-----:R-:W-:Y:S01]  /*2ef50*/  SHF.R.U32.HI R33, RZ, 0x6, R33 ;  /* 0x00000006ff217819 */ /* 0x001fe20000011621 */
[----:B-1----:R-:W-:-:S03]  /*2ef60*/  @!P4 IMAD.MOV.U32 R2, RZ, RZ, R29 ;  /* 0x000000ffff02c224 */ /* 0x002fc600078e001d */
[----:B------:R-:W-:Y:S01]  /*2ef70*/  SGXT.U32 R33, R33, 0x1 ;  /* 0x000000012121781a */ /* 0x000fe20000000000 */
[----:B------:R-:W2:Y:S01]  /*2ef80*/  LDL R29, [R1+0xbb8] ;  /* 0x000bb800011d7983 */ /* 0x000ea20000100800 */
[----:B------:R-:W-:Y:S02]  /*2ef90*/  ISETP.GE.AND P1, PT, R132, UR8, PT ;  /* 0x0000000884007c0c */ /* 0x000fe4000bf26270 */
[----:B------:R-:W-:Y:S02]  /*2efa0*/  PRMT R78, RZ, 0x7610, R78 ;  /* 0x00007610ff4e7816 */ /* 0x000fe4000000004e */
[----:B------:R-:W-:-:S04]  /*2efb0*/  LOP3.LUT R31, R31, 0x1c, RZ, 0xfc, !PT ;  /* 0x0000001c1f1f7812 */ /* 0x000fc800078efcff */
[----:B------:R-:W-:Y:S02]  /*2efc0*/  ISETP.GE.AND P3, PT, R31, UR8, PT ;  /* 0x000000081f007c0c */ /* 0x000fe4000bf66270 */
[----:B------:R-:W-:Y:S01]  /*2efd0*/  PRMT R81, RZ, 0x7610, R81 ;  /* 0x00007610ff517816 */ /* 0x000fe20000000051 */
[----:B---3--:R-:W-:Y:S02]  /*2efe0*/  @!P4 IMAD.MOV.U32 R3, RZ, RZ, R30 ;  /* 0x000000ffff03c224 */ /* 0x008fe400078e001e */
[----:B------:R-:W3:Y:S04]  /*2eff0*/  LDL R30, [R1+0xbb4] ;  /* 0x000bb400011e7983 */ /* 0x000ee80000100800 */
[----:B------:R0:W3:Y:S02]  /*2f000*/  @!P4 LDG.E.U8 R76, desc[UR44][R2.64] ;  /* 0x0000002c024cc981 */ /* 0x0000e4000c1e1100 */
[----:B0-----:R-:W-:Y:S01]  /*2f010*/  @!P5 IMAD.MOV.U32 R3, RZ, RZ, R28 ;  /* 0x000000ffff03d224 */ /* 0x001fe200078e001c */
[C---:B------:R-:W-:Y:S01]  /*2f020*/  LOP3.LUT R28, R33.reuse, 0x20, RZ, 0xfc, !PT ;  /* 0x00000020211c7812 */ /* 0x040fe200078efcff */
[----:B------:R-:W-:Y:S01]  /*2f030*/  @!P5 IMAD.MOV.U32 R2, RZ, RZ, R27 ;  /* 0x000000ffff02d224 */ /* 0x000fe200078e001b */
[----:B------:R-:W-:-:S02]  /*2f040*/  LOP3.LUT R27, R33, 0x22, RZ, 0xfc, !PT ;  /* 0x00000022211b7812 */ /* 0x000fc400078efcff */
[----:B------:R-:W-:Y:S02]  /*2f050*/  ISETP.GE.AND P4, PT, R28, UR8, PT ;  /* 0x000000081c007c0c */ /* 0x000fe4000bf86270 */
[----:B------:R0:W3:Y:S01]  /*2f060*/  @!P5 LDG.E.U8 R79, desc[UR44][R2.64] ;  /* 0x0000002c024fd981 */ /* 0x0000e2000c1e1100 */
[----:B------:R-:W-:-:S03]  /*2f070*/  ISETP.GE.AND P5, PT, R27, UR8, PT ;  /* 0x000000081b007c0c */ /* 0x000fc6000bfa6270 */
[----:B------:R-:W3:Y:S04]  /*2f080*/  LDL R28, [R1+0xbac] ;  /* 0x000bac00011c7983 */ /* 0x000ee80000100800 */
[----:B------:R-:W3:Y:S01]  /*2f090*/  LDL R27, [R1+0xbb0] ;  /* 0x000bb000011b7983 */ /* 0x000ee20000100800 */
[----:B0-----:R-:W-:Y:S02]  /*2f0a0*/  @!P1 IMAD.MOV.U32 R2, RZ, RZ, R25 ;  /* 0x000000ffff029224 */ /* 0x001fe400078e0019 */
[----:B------:R-:W-:Y:S01]  /*2f0b0*/  @!P1 IMAD.MOV.U32 R3, RZ, RZ, R26 ;  /* 0x000000ffff039224 */ /* 0x000fe200078e001a */
[----:B------:R-:W3:Y:S04]  /*2f0c0*/  LDL R25, [R1+0xba8] ;  /* 0x000ba80001197983 */ /* 0x000ee80000100800 */
[----:B------:R-:W3:Y:S04]  /*2f0d0*/  LDL R26, [R1+0xba4] ;  /* 0x000ba400011a7983 */ /* 0x000ee80000100800 */
[----:B------:R4:W3:Y:S02]  /*2f0e0*/  @!P1 LDG.E.U8 R78, desc[UR44][R2.64] ;  /* 0x0000002c024e9981 */ /* 0x0008e4000c1e1100 */
[----:B----4-:R-:W-:-:S02]  /*2f0f0*/  @!P2 IMAD.MOV.U32 R3, RZ, RZ, R24 ;  /* 0x000000ffff03a224 */ /* 0x010fc400078e0018 */
[----:B------:R-:W4:Y:S01]  /*2f100*/  LDL R24, [R1+0xb9c] ;  /* 0x000b9c0001187983 */ /* 0x000f220000100800 */
[----:B------:R-:W-:-:S03]  /*2f110*/  @!P2 IMAD.MOV.U32 R2, RZ, RZ, R6 ;  /* 0x000000ffff02a224 */ /* 0x000fc600078e0006 */
[----:B------:R-:W4:Y:S04]  /*2f120*/  LDL R6, [R1+0xba0] ;  /* 0x000ba00001067983 */ /* 0x000f280000100800 */
[----:B------:R0:W4:Y:S02]  /*2f130*/  @!P2 LDG.E.U8 R81, desc[UR44][R2.64] ;  /* 0x0000002c0251a981 */ /* 0x000124000c1e1100 */
[----:B0-----:R-:W-:Y:S02]  /*2f140*/  @!P3 IMAD.MOV.U32 R2, RZ, RZ, R4 ;  /* 0x000000ffff02b224 */ /* 0x001fe400078e0004 */
[----:B------:R-:W0:Y:S02]  /*2f150*/  S2R R4, SR_TID.X ;  /* 0x0000000000047919 */ /* 0x000e240000002100 */
[----:B0-----:R-:W-:-:S02]  /*2f160*/  SHF.R.U32.HI R33, RZ, 0x6, R4 ;  /* 0x00000006ff217819 */ /* 0x001fc40000011604 */
[----:B------:R-:W-:Y:S02]  /*2f170*/  SHF.R.U32.HI R31, RZ, 0x6, R4 ;  /* 0x00000006ff1f7819 */ /* 0x000fe40000011604 */
[----:B------:R-:W4:Y:S01]  /*2f180*/  LDL R4, [R1+0xb98] ;  /* 0x000b980001047983 */ /* 0x000f220000100800 */
[----:B------:R-:W-:Y:S02]  /*2f190*/  SGXT.U32 R33, R33, 0x1 ;  /* 0x000000012121781a */ /* 0x000fe40000000000 */
[----:B------:R-:W-:Y:S02]  /*2f1a0*/  SGXT.U32 R31, R31, 0x1 ;  /* 0x000000011f1f781a */ /* 0x000fe40000000000 */
[----:B------:R-:W-:Y:S02]  /*2f1b0*/  LOP3.LUT R132, R33, 0x24, RZ, 0xfc, !PT ;  /* 0x0000002421847812 */ /* 0x000fe400078efcff */
        /* <DEDUP_REMOVED lines=8> */
[----:B------:R-:W-:Y:S01]  /*2f240*/  PRMT R85, RZ, 0x7610, R85 ;  /* 0x00007610ff557816 */ /* 0x000fe20000000055 */
[----:B-1----:R-:W-:Y:S02]  /*2f250*/  @!P4 IMAD.MOV.U32 R2, RZ, RZ, R29 ;  /* 0x000000ffff02c224 */ /* 0x002fe400078e001d */
[----:B------:R-:W2:Y:S01]  /*2f260*/  LDL R29, [R1+0xb90] ;  /* 0x000b9000011d7983 */ /* 0x000ea20000100800 */
[----:B0-----:R-:W-:-:S04]  /*2f270*/  SHF.R.U32.HI R33, RZ, 0x6, R33 ;  /* 0x00000006ff217819 */ /* 0x001fc80000011621 */
[----:B------:R-:W-:Y:S02]  /*2f280*/  SGXT.U32 R33, R33, 0x1 ;  /* 0x000000012121781a */ /* 0x000fe40000000000 */
[----:B------:R-:W-:Y:S02]  /*2f290*/  ISETP.GE.AND P1, PT, R132, UR8, PT ;  /* 0x0000000884007c0c */ /* 0x000fe4000bf26270 */
[----:B------:R-:W-:Y:S02]  /*2f2a0*/  PRMT R252, RZ, 0x7610, R252 ;  /* 0x00007610fffc7816 */ /* 0x000fe400000000fc */
[----:B------:R-:W-:Y:S01]  /*2f2b0*/  LOP3.LUT R31, R31, 0x28, RZ, 0xfc, !PT ;  /* 0x000000281f1f7812 */ /* 0x000fe200078efcff */
        /* <DEDUP_REMOVED lines=19> */
[----:B------:R-:W-:Y:S01]  /*2f3f0*/  ISETP.GE.AND P3, PT, R31, UR8, PT ;  /* 0x000000081f007c0c */ /* 0x000fe2000bf66270 */
[----:B------:R-:W-:Y:S01]  /*2f400*/  @!P2 IMAD.MOV.U32 R2, RZ, RZ, R6 ;  /* 0x000000ffff02a224 */ /* 0x000fe200078e0006 */
[----:B------:R-:W-:Y:S01]  /*2f410*/  PRMT R84, RZ, 0x7610, R84 ;  /* 0x00007610ff547816 */ /* 0x000fe20000000054 */
[----:B------:R-:W4:Y:S05]  /*2f420*/  LDL R6, [R1+0xb70] ;  /* 0x000b700001067983 */ /* 0x000f2a0000100800 */
[----:B------:R0:W4:Y:S05]  /*2f430*/  @!P2 LDG.E.U8 R84, desc[UR44][R2.64] ;  /* 0x0000002c0254a981 */ /* 0x00012a000c1e1100 */
        /* <DEDUP_REMOVED lines=8> */
[----:B------:R-:W-:Y:S01]  /*2f4c0*/  LOP3.LUT R33, R31, 0x32, RZ, 0xfc, !PT ;  /* 0x000000321f217812 */ /* 0x000fe200078efcff */
[----:B--2---:R-:W-:Y:S02]  /*2f4d0*/  @!P3 IMAD.MOV.U32 R3, RZ, RZ, R5 ;  /* 0x000000ffff03b224 */ /* 0x004fe400078e0005 */
[----:B------:R-:W2:Y:S01]  /*2f4e0*/  LDL R5, [R1+0xb64] ;  /* 0x000b640001057983 */ /* 0x000ea20000100800 */
[----:B------:R-:W-:Y:S02]  /*2f4f0*/  ISETP.GE.AND P2, PT, R33, UR8, PT ;  /* 0x0000000821007c0c */ /* 0x000fe4000bf46270 */
[----:B------:R-:W0:Y:S01]  /*2f500*/  S2R R33, SR_TID.X ;  /* 0x0000000000217919 */ /* 0x000e220000002100 */
        /* <DEDUP_REMOVED lines=29> */
[----:B------:R-:W-:-:S04]  /*2f6e0*/  LOP3.LUT R31, R31, 0x34, RZ, 0xfc, !PT ;  /* 0x000000341f1f7812 */ /* 0x000fc800078efcff */
        /* <DEDUP_REMOVED lines=11> */
[----:B------:R-:W-:Y:S01]  /*2f7a0*/  SGXT.U32 R31, R31, 0x1 ;  /* 0x000000011f1f781a */ /* 0x000fe20000000000 */
[----:B--2---:R-:W-:Y:S01]  /*2f7b0*/  @!P3 IMAD.MOV.U32 R3, RZ, RZ, R5 ;  /* 0x000000ffff03b224 */ /* 0x004fe200078e0005 */
[----:B------:R-:W-:Y:S01]  /*2f7c0*/  PRMT R251, RZ, 0x7610, R251 ;  /* 0x00007610fffb7816 */ /* 0x000fe200000000fb */
[----:B------:R-:W2:Y:S01]  /*2f7d0*/  LDL R5, [R1+0xb34] ;  /* 0x000b340001057983 */ /* 0x000ea20000100800 */
[----:B------:R-:W-:-:S02]  /*2f7e0*/  LOP3.LUT R132, R33, 0x3a, RZ, 0xfc, !PT ;  /* 0x0000003a21847812 */ /* 0x000fc400078efcff */
[----:B------:R-:W-:Y:S02]  /*2f7f0*/  LOP3.LUT R33, R31, 0x3c, RZ, 0xfc, !PT ;  /* 0x0000003c1f217812 */ /* 0x000fe400078efcff */
[----:B------:R0:W2:Y:S02]  /*2f800*/  @!P3 LDG.E.U8 R251, desc[UR44][R2.64] ;  /* 0x0000002c02fbb981 */ /* 0x0000a4000c1e1100 */
[----:B------:R-:W-:Y:S02]  /*2f810*/  ISETP.GE.AND P3, PT, R33, UR8, PT ;  /* 0x0000000821007c0c */ /* 0x000fe4000bf66270 */
[----:B------:R-:W1:Y:S01]  /*2f820*/  S2R R33, SR_TID.X ;  /* 0x0000000000217919 */ /* 0x000e620000002100 */
[----:B------:R-:W-:Y:S01]  /*2f830*/  PRMT R93, RZ, 0x7610, R93 ;  /* 0x00007610ff5d7816 */ /* 0x000fe2000000005d */
[----:B0-----:R-:W-:Y:S01]  /*2f840*/  @!P4 IMAD.MOV.U32 R2, RZ, RZ, R29 ;  /* 0x000000ffff02c224 */ /* 0x001fe200078e001d */
[----:B------:R-:W-:Y:S01]  /*2f850*/  PRMT R92, RZ, 0x7610, R92 ;  /* 0x00007610ff5c7816 */ /* 0x000fe2000000005c */
[----:B------:R-:W2:Y:S01]  /*2f860*/  LDL R29, [R1+0xb30] ;  /* 0x000b3000011d7983 */ /* 0x000ea20000100800 */
[----:B-1----:R-:W-:-:S04]  /*2f870*/  SHF.R.U32.HI R33, RZ, 0x6, R33 ;  /* 0x00000006ff217819 */ /* 0x002fc80000011621 */
[----:B------:R-:W-:Y:S01]  /*2f880*/  SGXT.U32 R33, R33, 0x1 ;  /* 0x000000012121781a */ /* 0x000fe20000000000 */
[----:B---3--:R-:W-:Y:S02]  /*2f890*/  @!P4 IMAD.MOV.U32 R3, RZ, RZ, R30 ;  /* 0x000000ffff03c224 */ /* 0x008fe400078e001e */
[----:B------:R-:W3:Y:S04]  /*2f8a0*/  LDL R30, [R1+0xb2c] ;  /* 0x000b2c00011e7983 */ /* 0x000ee80000100800 */
[----:B------:R0:W3:Y:S01]  /*2f8b0*/  @!P4 LDG.E.U8 R93, desc[UR44][R2.64] ;  /* 0x0000002c025dc981 */ /* 0x0000e2000c1e1100 */
[----:B------:R-:W-:Y:S02]  /*2f8c0*/  ISETP.GE.AND P1, PT, R132, UR8, PT ;  /* 0x0000000884007c0c */ /* 0x000fe4000bf26270 */
[----:B------:R-:W-:Y:S01]  /*2f8d0*/  PRMT R95, RZ, 0x7610, R95 ;  /* 0x00007610ff5f7816 */ /* 0x000fe2000000005f */
        /* <DEDUP_REMOVED lines=41> */
[----:B0-----:R-:W-:Y:S01]  /*2fb70*/  SHF.R.U32.HI R33, RZ, 0x6, R33 ;  /* 0x00000006ff217819 */ /* 0x001fe20000011621 */
[----:B---3--:R-:W-:-:S03]  /*2fb80*/  @!P5 IMAD.MOV.U32 R3, RZ, RZ, R30 ;  /* 0x000000ffff03d224 */ /* 0x008fc600078e001e */
[----:B------:R-:W-:Y:S01]  /*2fb90*/  SGXT.U32 R33, R33, 0x1 ;  /* 0x000000012121781a */ /* 0x000fe20000000000 */
[----:B------:R-:W3:Y:S04]  /*2fba0*/  LDL R30, [R1+0xb04] ;  /* 0x000b0400011e7983 */ /* 0x000ee80000100800 */
[----:B------:R0:W3:Y:S01]  /*2fbb0*/  @!P5 LDG.E.U8 R99, desc[UR44][R2.64] ;  /* 0x0000002c0263d981 */ /* 0x0000e2000c1e1100 */
[----:B------:R-:W-:Y:S02]  /*2fbc0*/  ISETP.GE.AND P1, PT, R132, UR8, PT ;  /* 0x0000000884007c0c */ /* 0x000fe4000bf26270 */
[----:B------:R-:W-:Y:S01]  /*2fbd0*/  PRMT R98, RZ, 0x7610, R98 ;  /* 0x00007610ff627816 */ /* 0x000fe20000000062 */
        /* <DEDUP_REMOVED lines=21> */
[----:B------:R0:W4:Y:S01]  /*2fd30*/  @!P3 LDG.E.U8 R101, desc[UR44][R2.64] ;  /* 0x0000002c0265b981 */ /* 0x000122000c1e1100 */
[----:B------:R-:W-:Y:S02]  /*2fd40*/  PRMT R100, RZ, 0x7610, R100 ;  /* 0x00007610ff647816 */ /* 0x000fe40000000064 */
[----:B------:R-:W-:-:S02]  /*2fd50*/  PRMT R103, RZ, 0x7610, R103 ;  /* 0x00007610ff677816 */ /* 0x000fc40000000067 */
[----:B------:R-:W-:Y:S01]  /*2fd60*/  PRMT R105, RZ, 0x7610, R105 ;  /* 0x00007610ff697816 */ /* 0x000fe20000000069 */
[----:B0-----:R-:W-:Y:S02]  /*2fd70*/  @!P2 IMAD.MOV.U32 R2, RZ, RZ, R4 ;  /* 0x000000ffff02a224 */ /* 0x001fe400078e0004 */
[----:B------:R-:W0:Y:S02]  /*2fd80*/  S2R R4, SR_TID.X ;  /* 0x0000000000047919 */ /* 0x000e240000002100 */
[--C-:B0-----:R-:W-:Y:S02]  /*2fd90*/  SHF.R.U32.HI R33, RZ, 0x6, R4.reuse ;  /* 0x00000006ff217819 */ /* 0x101fe40000011604 */
[----:B------:R-:W-:Y:S02]  /*2fda0*/  SHF.R.U32.HI R31, RZ, 0x6, R4 ;  /* 0x00000006ff1f7819 */ /* 0x000fe40000011604 */
[----:B------:R-:W4:Y:S01]  /*2fdb0*/  LDL R4, [R1+0xae0] ;  /* 0x000ae00001047983 */ /* 0x000f220000100800 */
[----:B------:R-:W-:Y:S01]  /*2fdc0*/  SGXT.U32 R33, R33, 0x1 ;  /* 0x000000012121781a */ /* 0x000fe20000000000 */
[----:B--2---:R-:W-:Y:S01]  /*2fdd0*/  @!P2 IMAD.MOV.U32 R3, RZ, RZ, R5 ;  /* 0x000000ffff03a224 */ /* 0x004fe200078e0005 */
[----:B------:R-:W-:Y:S01]  /*2fde0*/  SGXT.U32 R31, R31, 0x1 ;  /* 0x000000011f1f781a */ /* 0x000fe20000000000 */
[----:B------:R-:W2:Y:S01]  /*2fdf0*/  LDL R5, [R1+0xadc] ;  /* 0x000adc0001057983 */ /* 0x000ea20000100800 */
[----:B------:R-:W-:-:S02]  /*2fe00*/  LOP3.LUT R132, R33, 0x52, RZ, 0xfc, !PT ;  /* 0x0000005221847812 */ /* 0x000fc400078efcff */
[----:B------:R-:W-:Y:S01]  /*2fe10*/  LOP3.LUT R33, R31, 0x54, RZ, 0xfc, !PT ;  /* 0x000000541f217812 */ /* 0x000fe200078efcff */
[----:B------:R0:W2:Y:S03]  /*2fe20*/  @!P2 LDG.E.U8 R100, desc[UR44][R2.64] ;  /* 0x0000002c0264a981 */ /* 0x0000a6000c1e1100 */
[----:B------:R-:W-:Y:S02]  /*2fe30*/  ISETP.GE.AND P3, PT, R33, UR8, PT ;  /* 0x0000000821007c0c */ /* 0x000fe4000bf66270 */
[----:B------:R-:W1:Y:S01]  /*2fe40*/  S2R R33, SR_TID.X ;  /* 0x0000000000217919 */ /* 0x000e620000002100 */
[----:B0-----:R-:W-:Y:S02]  /*2fe50*/  @!P5 IMAD.MOV.U32 R2, RZ, RZ, R29 ;  /* 0x000000ffff02d224 */ /* 0x001fe400078e001d */
[----:B---3--:R-:W-:Y:S01]  /*2fe60*/  @!P5 IMAD.MOV.U32 R3, RZ, RZ, R30 ;  /* 0x000000ffff03d224 */ /* 0x008fe200078e001e */
[----:B------:R-:W3:Y:S04]  /*2fe70*/  LDL R29, [R1+0xad8] ;  /* 0x000ad800011d7983 */ /* 0x000ee80000100800 */
[----:B------:R0:W3:Y:S04]  /*2fe80*/  @!P5 LDG.E.U8 R103, desc[UR44][R2.64] ;  /* 0x0000002c0267d981 */ /* 0x0000e8000c1e1100 */
[----:B------:R-:W3:Y:S01]  /*2fe90*/  LDL R30, [R1+0xad4] ;  /* 0x000ad400011e7983 */ /* 0x000ee20000100800 */
[----:B-1----:R-:W-:-:S04]  /*2fea0*/  SHF.R.U32.HI R33, RZ, 0x6, R33 ;  /* 0x00000006ff217819 */ /* 0x002fc80000011621 */
[----:B------:R-:W-:Y:S02]  /*2feb0*/  SGXT.U32 R33, R33, 0x1 ;  /* 0x000000012121781a */ /* 0x000fe40000000000 */
[----:B------:R-:W-:Y:S02]  /*2fec0*/  ISETP.GE.AND P1, PT, R132, UR8, PT ;  /* 0x0000000884007c0c */ /* 0x000fe4000bf26270 */
[----:B------:R-:W-:Y:S01]  /*2fed0*/  PRMT R104, RZ, 0x7610, R104 ;  /* 0x00007610ff687816 */ /* 0x000fe20000000068 */
[----:B0-----:R-:W-:Y:S01]  /*2fee0*/  @!P4 IMAD.MOV.U32 R3, RZ, RZ, R28 ;  /* 0x000000ffff03c224 */ /* 0x001fe200078e001c */
[C---:B------:R-:W-:Y:S01]  /*2fef0*/  LOP3.LUT R28, R33.reuse, 0x58, RZ, 0xfc, !PT ;  /* 0x00000058211c7812 */ /* 0x040fe200078efcff */
[----:B------:R-:W-:Y:S01]  /*2ff00*/  @!P4 IMAD.MOV.U32 R2, RZ, RZ, R27 ;  /* 0x000000ffff02c224 */ /* 0x000fe200078e001b */
[----:B------:R-:W-:Y:S02]  /*2ff10*/  LOP3.LUT R27, R33, 0x5a, RZ, 0xfc, !PT ;  /* 0x0000005a211b7812 */ /* 0x000fe400078efcff */
[----:B------:R-:W-:-:S02]  /*2ff20*/  ISETP.GE.AND P5, PT, R28, UR8, PT ;  /* 0x000000081c007c0c */ /* 0x000fc4000bfa6270 */
[----:B------:R0:W3:Y:S01]  /*2ff30*/  @!P4 LDG.E.U8 R105, desc[UR44][R2.64] ;  /* 0x0000002c0269c981 */ /* 0x0000e2000c1e1100 */
[----:B------:R-:W-:-:S03]  /*2ff40*/  ISETP.GE.AND P4, PT, R27, UR8, PT ;  /* 0x000000081b007c0c */ /* 0x000fc6000bf86270 */
[----:B------:R-:W3:Y:S04]  /*2ff50*/  LDL R28, [R1+0xacc] ;  /* 0x000acc00011c7983 */ /* 0x000ee80000100800 */
[----:B------:R-:W3:Y:S01]  /*2ff60*/  LDL R27, [R1+0xad0] ;  /* 0x000ad000011b7983 */ /* 0x000ee20000100800 */
[----:B0-----:R-:W-:Y:S02]  /*2ff70*/  @!P1 IMAD.MOV.U32 R2, RZ, RZ, R25 ;  /* 0x000000ffff029224 */ /* 0x001fe400078e0019 */
[----:B------:R-:W-:Y:S01]  /*2ff80*/  @!P1 IMAD.MOV.U32 R3, RZ, RZ, R26 ;  /* 0x000000ffff039224 */ /* 0x000fe200078e001a */
[----:B------:R-:W-:Y:S01]  /*2ff90*/  LOP3.LUT R31, R31, 0x56, RZ, 0xfc, !PT ;  /* 0x000000561f1f7812 */ /* 0x000fe200078efcff */
[----:B------:R-:W3:Y:S04]  /*2ffa0*/  LDL R26, [R1+0xac4] ;  /* 0x000ac400011a7983 */ /* 0x000ee80000100800 */
[----:B------:R4:W3:Y:S01]  /*2ffb0*/  @!P1 LDG.E.U8 R104, desc[UR44][R2.64] ;  /* 0x0000002c02689981 */ /* 0x0008e2000c1e1100 */
[----:B------:R-:W-:-:S03]  /*2ffc0*/  PRMT R249, RZ, 0x7610, R249 ;  /* 0x00007610fff97816 */ /* 0x000fc600000000f9 */
[----:B------:R-:W3:Y:S01]  /*2ffd0*/  LDL R25, [R1+0xab4] ;  /* 0x000ab40001197983 */ /* 0x000ee20000100800 */
[----:B----4-:R-:W-:-:S03]  /*2ffe0*/  @!P3 IMAD.MOV.U32 R3, RZ, RZ, R24 ;  /* 0x000000ffff03b224 */ /* 0x010fc600078e0018 */
[----:B------:R-:W4:Y:S01]  /*2fff0*/  LDL R24, [R1+0xac8] ;  /* 0x000ac80001187983 */ /* 0x000f220000100800 */
[----:B------:R-:W-:Y:S01]  /*30000*/  ISETP.GE.AND P2, PT, R31, UR8, PT ;  /* 0x000000081f007c0c */ /* 0x000fe2000bf46270 */
[----:B------:R-:W-:Y:S02]  /*30010*/  @!P3 IMAD.MOV.U32 R2, RZ, RZ, R6 ;  /* 0x000000ffff02b224 */ /* 0x000fe400078e0006 */
[----:B------:R-:W4:Y:S04]  /*30020*/  LDL R6, [R1+0xab8] ;  /* 0x000ab80001067983 */ /* 0x000f280000100800 */
[----:B------:R0:W4:Y:S01]  /*30030*/  @!P3 LDG.E.U8 R249, desc[UR44][R2.64] ;  /* 0x0000002c02f9b981 */ /* 0x000122000c1e1100 */
[----:B------:R-:W-:Y:S02]  /*30040*/  PRMT R107, RZ, 0x7610, R107 ;  /* 0x00007610ff6b7816 */ /* 0x000fe4000000006b */
[----:B------:R-:W-:-:S02]  /*30050*/  PRMT R106, RZ, 0x7610, R106 ;  /* 0x00007610ff6a7816 */ /* 0x000fc4000000006a */
[----:B------:R-:W-:Y:S01]  /*30060*/  PRMT R109, RZ, 0x7610, R109 ;  /* 0x00007610ff6d7816 */ /* 0x000fe2000000006d */
[----:B0-----:R-:W-:Y:S02]  /*30070*/  @!P2 IMAD.MOV.U32 R2, RZ, RZ, R4 ;  /* 0x000000ffff02a224 */ /* 0x001fe400078e0004 */
[----:B------:R-:W0:Y:S01]  /*30080*/  S2R R4, SR_TID.X ;  /* 0x0000000000047919 */ /* 0x000e220000002100 */
[----:B--2---:R-:W-:Y:S02]  /*30090*/  @!P2 IMAD.MOV.U32 R3, RZ, RZ, R5 ;  /* 0x000000ffff03a224 */ /* 0x004fe400078e0005 */
[----:B------:R-:W2:Y:S04]  /*300a0*/  LDL R5, [R1+0xaac] ;  /* 0x000aac0001057983 */ /* 0x000ea80000100800 */
[----:B------:R3:W2:Y:S01]  /*300b0*/  @!P2 LDG.E.U8 R107, desc[UR44][R2.64] ;  /* 0x0000002c026ba981 */ /* 0x0006a2000c1e1100 */
[----:B0-----:R-:W-:-:S02]  /*300c0*/  SHF.R.U32.HI R33, RZ, 0x6, R4 ;  /* 0x00000006ff217819 */ /* 0x001fc40000011604 */
[----:B------:R-:W-:Y:S02]  /*300d0*/  SHF.R.U32.HI R31, RZ, 0x6, R4 ;  /* 0x00000006ff1f7819 */ /* 0x000fe40000011604 */
[----:B------:R-:W-:Y:S01]  /*300e0*/  SGXT.U32 R33, R33, 0x1 ;  /* 0x000000012121781a */ /* 0x000fe20000000000 */
[----:B------:R-:W2:Y:S01]  /*300f0*/  LDL R4, [R1+0xab0] ;  /* 0x000ab00001047983 */ /* 0x000ea20000100800 */
[----:B------:R-:W-:Y:S02]  /*30100*/  SGXT.U32 R31, R31, 0x1 ;  /* 0x000000011f1f781a */ /* 0x000fe40000000000 */
[----:B------:R-:W-:Y:S02]  /*30110*/  LOP3.LUT R132, R33, 0x5c, RZ, 0xfc, !PT ;  /* 0x0000005c21847812 */ /* 0x000fe400078efcff */
[----:B------:R-:W-:-:S04]  /*30120*/  LOP3.LUT R33, R31, 0x60, RZ, 0xfc, !PT ;  /* 0x000000601f217812 */ /* 0x000fc800078efcff */
[----:B------:R-:W-:Y:S02]  /*30130*/  ISETP.GE.AND P3, PT, R33, UR8, PT ;  /* 0x0000000821007c0c */ /* 0x000fe4000bf66270 */
[----:B------:R-:W0:Y:S01]  /*30140*/  S2R R33, SR_TID.X ;  /* 0x0000000000217919 */ /* 0x000e220000002100 */
[----:B---3--:R-:W-:Y:S02]  /*30150*/  @!P5 IMAD.MOV.U32 R2, RZ, RZ, R29 ;  /* 0x000000ffff02d224 */ /* 0x008fe400078e001d */
[----:B------:R-:W-:-:S05]  /*30160*/  @!P5 IMAD.MOV.U32 R3, RZ, RZ, R30 ;  /* 0x000000ffff03d224 */ /* 0x000fca00078e001e */
[----:B------:R1:W3:Y:S01]  /*30170*/  @!P5 LDG.E.U8 R106, desc[UR44][R2.64] ;  /* 0x0000002c026ad981 */ /* 0x0002e2000c1e1100 */
[----:B0-----:R-:W-:-:S04]  /*30180*/  SHF.R.U32.HI R33, RZ, 0x6, R33 ;  /* 0x00000006ff217819 */ /* 0x001fc80000011621 */
[----:B------:R-:W-:Y:S01]  /*30190*/  SGXT.U32 R33, R33, 0x1 ;  /* 0x000000012121781a */ /* 0x000fe20000000000 */
[----:B-1----:R-:W-:Y:S02]  /*301a0*/  @!P4 IMAD.MOV.U32 R3, RZ, RZ, R28 ;  /* 0x000000ffff03c224 */ /* 0x002fe400078e001c */
[----:B------:R-:W-:Y:S01]  /*301b0*/  @!P4 IMAD.MOV.U32 R2, RZ, RZ, R27 ;  /* 0x000000ffff02c224 */ /* 0x000fe200078e001b */
[----:B------:R-:W-:-:S04]  /*301c0*/  LOP3.LUT R27, R33, 0x66, RZ, 0xfc, !PT ;  /* 0x00000066211b7812 */ /* 0x000fc800078efcff */
[----:B------:R4:W3:Y:S01]  /*301d0*/  @!P4 LDG.E.U8 R109, desc[UR44][R2.64] ;  /* 0x0000002c026dc981 */ /* 0x0008e2000c1e1100 */
[----:B------:R-:W-:-:S03]  /*301e0*/  ISETP.GE.AND P4, PT, R27, UR8, PT ;  /* 0x000000081b007c0c */ /* 0x000fc6000bf86270 */
[----:B------:R-:W3:Y:S01]  /*301f0*/  LDL R27, [R1+0xaa4] ;  /* 0x000aa400011b7983 */ /* 0x000ee20000100800 */
[----:B------:R-:W-:-:S13]  /*30200*/  ISETP.GE.AND P1, PT, R132, UR8, PT ;  /* 0x0000000884007c0c */ /* 0x000fda000bf26270 */
[----:B----4-:R-:W-:Y:S02]  /*30210*/  @!P1 IMAD.MOV.U32 R2, RZ, RZ, R24 ;  /* 0x000000ffff029224 */ /* 0x010fe400078e0018 */
[----:B------:R-:W4:Y:S01]  /*30220*/  LDL R24, [R1+0xaa8] ;  /* 0x000aa80001187983 */ /* 0x000f220000100800 */
[----:B------:R-:W-:Y:S01]  /*30230*/  LOP3.LUT R31, R31, 0x62, RZ, 0xfc, !PT ;  /* 0x000000621f1f7812 */ /* 0x000fe200078efcff */
[----:B------:R-:W-:Y:S01]  /*30240*/  @!P1 IMAD.MOV.U32 R3, RZ, RZ, R26 ;  /* 0x000000ffff039224 */ /* 0x000fe200078e001a */
[----:B------:R-:W-:Y:S01]  /*30250*/  PRMT R108, RZ, 0x7610, R108 ;  /* 0x00007610ff6c7816 */ /* 0x000fe2000000006c */
[----:B------:R-:W4:Y:S01]  /*30260*/  LDL R26, [R1+0xaa0] ;  /* 0x000aa000011a7983 */ /* 0x000f220000100800 */
[----:B------:R-:W-:Y:S02]  /*30270*/  ISETP.GE.AND P2, PT, R31, UR8, PT ;  /* 0x000000081f007c0c */ /* 0x000fe4000bf46270 */
[----:B------:R-:W-:Y:S02]  /*30280*/  PRMT R110, RZ, 0x7610, R110 ;  /* 0x00007610ff6e7816 */ /* 0x000fe4000000006e */
[----:B------:R0:W4:Y:S02]  /*30290*/  @!P1 LDG.E.U8 R108, desc[UR44][R2.64] ;  /* 0x0000002c026c9981 */ /* 0x000124000c1e1100 */
[----:B0-----:R-:W-:-:S02]  /*302a0*/  @!P3 IMAD.MOV.U32 R2, RZ, RZ, R6 ;  /* 0x000000ffff02b224 */ /* 0x001fc400078e0006 */
[----:B------:R-:W-:Y:S01]  /*302b0*/  @!P3 IMAD.MOV.U32 R3, RZ, RZ, R25 ;  /* 0x000000ffff03b224 */ /* 0x000fe200078e0019 */
[----:B------:R-:W-:Y:S01]  /*302c0*/  LOP3.LUT R28, R33, 0x64, RZ, 0xfc, !PT ;  /* 0x00000064211c7812 */ /* 0x000fe200078efcff */
[----:B------:R-:W4:Y:S04]  /*302d0*/  LDL R6, [R1+0xa94] ;  /* 0x000a940001067983 */ /* 0x000f280000100800 */
[----:B------:R2:W4:Y:S01]  /*302e0*/  @!P3 LDG.E.U8 R110, desc[UR44][R2.64] ;  /* 0x0000002c026eb981 */ /* 0x000522000c1e1100 */
[----:B------:R-:W-:-:S03]  /*302f0*/  ISETP.GE.AND P5, PT, R28, UR8, PT ;  /* 0x000000081c007c0c */ /* 0x000fc6000bfa6270 */
[----:B------:R-:W4:Y:S01]  /*30300*/  LDL R28, [R1+0xa9c] ;  /* 0x000a9c00011c7983 */ /* 0x000f220000100800 */
[----:B------:R-:W-:-:S03]  /*30310*/  PRMT R113, RZ, 0x7610, R113 ;  /* 0x00007610ff717816 */ /* 0x000fc60000000071 */
[----:B------:R-:W4:Y:S01]  /*30320*/  LDL R25, [R1+0xa8c] ;  /* 0x000a8c0001197983 */ /* 0x000f220000100800 */
[----:B--2---:R-:W-:Y:S02]  /*30330*/  @!P2 IMAD.MOV.U32 R3, RZ, RZ, R5 ;  /* 0x000000ffff03a224 */ /* 0x004fe400078e0005 */
[----:B------:R-:W0:Y:S01]  /*30340*/  S2R R5, SR_TID.X ;  /* 0x0000000000057919 */ /* 0x000e220000002100 */
[----:B------:R-:W-:Y:S02]  /*30350*/  @!P2 IMAD.MOV.U32 R2, RZ, RZ, R4 ;  /* 0x000000ffff02a224 */ /* 0x000fe400078e0004 */
[----:B------:R-:W2:Y:S01]  /*30360*/  LDL R4, [R1+0xa98] ;  /* 0x000a980001047983 */ /* 0x000ea20000100800 */
[----:B0-----:R-:W-:-:S03]  /*30370*/  SHF.R.U32.HI R33, RZ, 0x6, R5 ;  /* 0x00000006ff217819 */ /* 0x001fc60000011605 */
[----:B------:R-:W2:Y:S04]  /*30380*/  LDL R5, [R1+0xa90] ;  /* 0x000a900001057983 */ /* 0x000ea80000100800 */
[----:B------:R3:W2:Y:S02]  /*30390*/  @!P2 LDG.E.U8 R113, desc[UR44][R2.64] ;  /* 0x0000002c0271a981 */ /* 0x0006a4000c1e1100 */
[----:B---3--:R-:W-:Y:S02]  /*303a0*/  @!P5 IMAD.MOV.U32 R3, RZ, RZ, R27 ;  /* 0x000000ffff03d224 */ /* 0x008fe400078e001b */
[----:B------:R-:W3:Y:S01]  /*303b0*/  LDL R27, [R1+0xa84] ;  /* 0x000a8400011b7983 */ /* 0x000ee20000100800 */
[----:B----4-:R-:W-:-:S03]  /*303c0*/  @!P5 IMAD.MOV.U32 R2, RZ, RZ, R24 ;  /* 0x000000ffff02d224 */ /* 0x010fc600078e0018 */
[----:B------:R-:W4:Y:S01]  /*303d0*/  LDL R24, [R1+0xa88] ;  /* 0x000a880001187983 */ /* 0x000f220000100800 */
[----:B------:R-:W-:-:S04]  /*303e0*/  SGXT.U32 R33, R33, 0x1 ;  /* 0x000000012121781a */ /* 0x000fc80000000000 */
[C---:B------:R-:W-:Y:S02]  /*303f0*/  LOP3.LUT R31, R33.reuse, 0x68, RZ, 0xfc, !PT ;  /* 0x00000068211f7812 */ /* 0x040fe400078efcff */
[C---:B------:R-:W-:Y:S02]  /*30400*/  LOP3.LUT R30, R33.reuse, 0x6a, RZ, 0xfc, !PT ;  /* 0x0000006a211e7812 */ /* 0x040fe400078efcff */
[----:B------:R-:W-:Y:S02]  /*30410*/  LOP3.LUT R29, R33, 0x6c, RZ, 0xfc, !PT ;  /* 0x0000006c211d7812 */ /* 0x000fe400078efcff */
[----:B------:R-:W0:Y:S01]  /*30420*/  S2R R33, SR_TID.X ;  /* 0x0000000000217919 */ /* 0x000e220000002100 */
[----:B------:R-:W-:Y:S02]  /*30430*/  PRMT R248, RZ, 0x7610, R248 ;  /* 0x00007610fff87816 */ /* 0x000fe400000000f8 */
[----:B------:R-:W-:Y:S02]  /*30440*/  ISETP.GE.AND P1, PT, R31, UR8, PT ;  /* 0x000000081f007c0c */ /* 0x000fe4000bf26270 */
[----:B------:R-:W-:-:S02]  /*30450*/  PRMT R112, RZ, 0x7610, R112 ;  /* 0x00007610ff707816 */ /* 0x000fc40000000070 */
[----:B------:R-:W-:Y:S01]  /*30460*/  PRMT R115, RZ, 0x7610, R115 ;  /* 0x00007610ff737816 */ /* 0x000fe20000000073 */
[----:B------:R1:W4:Y:S01]  /*30470*/  @!P5 LDG.E.U8 R248, desc[UR44][R2.64] ;  /* 0x0000002c02f8d981 */ /* 0x000322000c1e1100 */
[----:B------:R-:W-:Y:S02]  /*30480*/  ISETP.GE.AND P3, PT, R30, UR8, PT ;  /* 0x000000081e007c0c */ /* 0x000fe4000bf66270 */
[----:B------:R-:W-:Y:S02]  /*30490*/  ISETP.GE.AND P2, PT, R29, UR8, PT ;  /* 0x000000081d007c0c */ /* 0x000fe4000bf46270 */
[----:B------:R-:W-:Y:S02]  /*304a0*/  PRMT R114, RZ, 0x7610, R114 ;  /* 0x00007610ff727816 */ /* 0x000fe40000000072 */
[----:B------:R-:W-:Y:S02]  /*304b0*/  PRMT R117, RZ, 0x7610, R117 ;  /* 0x00007610ff757816 */ /* 0x000fe40000000075 */
[----:B------:R-:W-:Y:S01]  /*304c0*/  PRMT R119, RZ, 0x7610, R119 ;  /* 0x00007610ff777816 */ /* 0x000fe20000000077 */
[----:B-1----:R-:W-:Y:S01]  /*304d0*/  @!P4 IMAD.MOV.U32 R2, RZ, RZ, R26 ;  /* 0x000000ffff02c224 */ /* 0x002fe200078e001a */
[----:B------:R-:W-:Y:S01]  /*304e0*/  PRMT R118, RZ, 0x7610, R118 ;  /* 0x00007610ff767816 */ /* 0x000fe20000000076 */
[----:B------:R-:W-:Y:S01]  /*304f0*/  @!P4 IMAD.MOV.U32 R3, RZ, RZ, R28 ;  /* 0x000000ffff03c224 */ /* 0x000fe200078e001c */
[----:B------:R-:W-:-:S02]  /*30500*/  PRMT R121, RZ, 0x7610, R121 ;  /* 0x00007610ff797816 */ /* 0x000fc40000000079 */
[----:B------:R-:W-:Y:S01]  /*30510*/  PRMT R120, RZ, 0x7610, R120 ;  /* 0x00007610ff787816 */ /* 0x000fe20000000078 */
[----:B------:R-:W-:Y:S01]  /*30520*/  UISETP.GE.AND UP0, UPT, UR51, UR8, UPT ;  /* 0x000000083300728c */ /* 0x000fe2000bf06270 */
[----:B------:R1:W4:Y:S01]  /*30530*/  @!P4 LDG.E.U8 R112, desc[UR44][R2.64] ;  /* 0x0000002c0270c981 */ /* 0x000322000c1e1100 */
[----:B------:R-:W-:Y:S02]  /*30540*/  PRMT R66, RZ, 0x7610, R66 ;  /* 0x00007610ff427816 */ /* 0x000fe40000000042 */
[----:B------:R-:W-:Y:S02]  /*30550*/  PRMT R75, RZ, 0x7610, R75 ;  /* 0x00007610ff4b7816 */ /* 0x000fe4000000004b */
[----:B------:R-:W-:Y:S01]  /*30560*/  PRMT R83, RZ, 0x7610, R83 ;  /* 0x00007610ff537816 */ /* 0x000fe20000000053 */
[----:B------:R-:W-:Y:S01]  /*30570*/  UISETP.GE.AND UP1, UPT, UR48, UR8, UPT ;  /* 0x000000083000728c */ /* 0x000fe2000bf26270 */
[----:B0-----:R-:W-:Y:S01]  /*30580*/  SHF.R.U32.HI R33, RZ, 0x6, R33 ;  /* 0x00000006ff217819 */ /* 0x001fe20000011621 */
[----:B------:R-:W-:Y:S01]  /*30590*/  UISETP.GE.AND UP2, UPT, UR47, UR8, UPT ;  /* 0x000000082f00728c */ /* 0x000fe2000bf46270 */
[----:B------:R-:W-:Y:S01]  /*305a0*/  PRMT R123, RZ, 0x7610, R123 ;  /* 0x00007610ff7b7816 */ /* 0x000fe2000000007b */
[----:B-1----:R-:W-:Y:S01]  /*305b0*/  @!P1 IMAD.MOV.U32 R3, RZ, RZ, R6 ;  /* 0x000000ffff039224 */ /* 0x002fe200078e0006 */
[----:B------:R-:W-:Y:S01]  /*305c0*/  PRMT R88, RZ, 0x7610, R88 ;  /* 0x00007610ff587816 */ /* 0x000fe20000000058 */
[----:B------:R-:W4:Y:S01]  /*305d0*/  LDL R6, [R1+0xa74] ;  /* 0x000a740001067983 */ /* 0x000f220000100800 */
[----:B------:R-:W-:-:S02]  /*305e0*/  SGXT.U32 R33, R33, 0x1 ;  /* 0x000000012121781a */ /* 0x000fc40000000000 */
[----:B------:R-:W-:Y:S01]  /*305f0*/  PRMT R97, RZ, 0x7610, R97 ;  /* 0x00007610ff617816 */ /* 0x000fe20000000061 */
[----:B------:R-:W4:Y:S01]  /*30600*/  LDL R31, [R1+0xa4c] ;  /* 0x000a4c00011f7983 */ /* 0x000f220000100800 */
[C---:B------:R-:W-:Y:S02]  /*30610*/  LOP3.LUT R26, R33.reuse, 0x72, RZ, 0xfc, !PT ;  /* 0x00000072211a7812 */ /* 0x040fe400078efcff */
[----:B------:R-:W-:Y:S02]  /*30620*/  LOP3.LUT R28, R33, 0x70, RZ, 0xfc, !PT ;  /* 0x00000070211c7812 */ /* 0x000fe400078efcff */
[----:B------:R-:W-:Y:S02]  /*30630*/  ISETP.GE.AND P4, PT, R26, UR8, PT ;  /* 0x000000081a007c0c */ /* 0x000fe4000bf86270 */
[----:B------:R-:W4:Y:S01]  /*30640*/  LDL R26, [R1+0xa6c] ;  /* 0x000a6c00011a7983 */ /* 0x000f220000100800 */
[----:B------:R-:W-:-:S03]  /*30650*/  ISETP.GE.AND P5, PT, R28, UR8, PT ;  /* 0x000000081c007c0c */ /* 0x000fc6000bfa6270 */
[----:B------:R-:W4:Y:S01]  /*30660*/  LDL R28, [R1+0xa64] ;  /* 0x000a6400011c7983 */ /* 0x000f220000100800 */
[----:B--2---:R-:W-:-:S03]  /*30670*/  @!P1 IMAD.MOV.U32 R2, RZ, RZ, R4 ;  /* 0x000000ffff029224 */ /* 0x004fc600078e0004 */
[----:B------:R-:W2:Y:S04]  /*30680*/  LDL R4, [R1+0xa78] ;  /* 0x000a780001047983 */ /* 0x000ea80000100800 */
[----:B------:R0:W2:Y:S02]  /*30690*/  @!P1 LDG.E.U8 R115, desc[UR44][R2.64] ;  /* 0x0000002c02739981 */ /* 0x0000a4000c1e1100 */
[----:B0-----:R-:W-:Y:S02]  /*306a0*/  @!P3 IMAD.MOV.U32 R2, RZ, RZ, R5 ;  /* 0x000000ffff02b224 */ /* 0x001fe400078e0005 */
[----:B------:R-:W0:Y:S01]  /*306b0*/  S2R R5, SR_TID.X ;  /* 0x0000000000057919 */ /* 0x000e220000002100 */
[----:B------:R-:W-:Y:S02]  /*306c0*/  @!P3 IMAD.MOV.U32 R3, RZ, RZ, R25 ;  /* 0x000000ffff03b224 */ /* 0x000fe400078e0019 */
[----:B------:R-:W2:Y:S04]  /*306d0*/  LDL R25, [R1+0xa70] ;  /* 0x000a700001197983 */ /* 0x000ea80000100800 */
[----:B------:R3:W2:Y:S01]  /*306e0*/  @!P3 LDG.E.U8 R114, desc[UR44][R2.64] ;  /* 0x0000002c0272b981 */ /* 0x0006a2000c1e1100 */
[----:B0-----:R-:W-:-:S03]  /*306f0*/  SHF.R.U32.HI R33, RZ, 0x6, R5 ;  /* 0x00000006ff217819 */ /* 0x001fc60000011605 */
[----:B------:R-:W2:Y:S01]  /*30700*/  LDL R5, [R1+0xa60] ;  /* 0x000a600001057983 */ /* 0x000ea20000100800 */
[----:B---3--:R-:W-:-:S03]  /*30710*/  @!P2 IMAD.MOV.U32 R3, RZ, RZ, R27 ;  /* 0x000000ffff03a224 */ /* 0x008fc600078e001b */
[----:B------:R-:W3:Y:S01]  /*30720*/  LDL R27, [R1+0xa68] ;  /* 0x000a6800011b7983 */ /* 0x000ee20000100800 */
[----:B----4-:R-:W-:-:S03]  /*30730*/  @!P2 IMAD.MOV.U32 R2, RZ, RZ, R24 ;  /* 0x000000ffff02a224 */ /* 0x010fc600078e0018 */
[----:B------:R-:W4:Y:S04]  /*30740*/  LDL R24, [R1+0xa5c] ;  /* 0x000a5c0001187983 */ /* 0x000f280000100800 */
[----:B------:R0:W4:Y:S01]  /*30750*/  @!P2 LDG.E.U8 R117, desc[UR44][R2.64] ;  /* 0x0000002c0275a981 */ /* 0x000122000c1e1100 */
[----:B------:R-:W-:-:S04]  /*30760*/  SGXT.U32 R33, R33, 0x1 ;  /* 0x000000012121781a */ /* 0x000fc80000000000 */
[C---:B------:R-:W-:Y:S02]  /*30770*/  LOP3.LUT R30, R33.reuse, 0x74, RZ, 0xfc, !PT ;  /* 0x00000074211e7812 */ /* 0x040fe400078efcff */
[----:B------:R-:W-:Y:S02]  /*30780*/  LOP3.LUT R29, R33, 0x76, RZ, 0xfc, !PT ;  /* 0x00000076211d7812 */ /* 0x000fe400078efcff */
[----:B------:R-:W-:Y:S02]  /*30790*/  ISETP.GE.AND P1, PT, R30, UR8, PT ;  /* 0x000000081e007c0c */ /* 0x000fe4000bf26270 */
[----:B------:R-:W-:Y:S01]  /*307a0*/  ISETP.GE.AND P2, PT, R29, UR8, PT ;  /* 0x000000081d007c0c */ /* 0x000fe2000bf46270 */
[----:B0-----:R-:W-:Y:S01]  /*307b0*/  @!P5 IMAD.MOV.U32 R3, RZ, RZ, R6 ;  /* 0x000000ffff03d224 */ /* 0x001fe200078e0006 */
[----:B------:R-:W-:Y:S01]  /*307c0*/  PLOP3.LUT P3, PT, PT, PT, UP0, 0x80, 0x0 ;  /* 0x000000000000781c */ /* 0x000fe20003f6f008 */
[----:B------:R-:W4:Y:S04]  /*307d0*/  LDL R6, [R1+0xc20] ;  /* 0x000c200001067983 */ /* 0x000f280000100800 */
[----:B------:R-:W4:Y:S01]  /*307e0*/  LDL R29, [R1+0xa54] ;  /* 0x000a5400011d7983 */ /* 0x000f220000100800 */
[----:B--2---:R-:W-:Y:S01]  /*307f0*/  @!P5 IMAD.MOV.U32 R2, RZ, RZ, R4 ;  /* 0x000000ffff02d224 */ /* 0x004fe200078e0004 */
[----:B------:R-:W0:Y:S02]  /*30800*/  S2R R33, SR_TID.X ;  /* 0x0000000000217919 */ /* 0x000e240000002100 */
[----:B------:R-:W2:Y:S04]  /*30810*/  LDL R4, [R1+0xc24] ;  /* 0x000c240001047983 */ /* 0x000ea80000100800 */
[----:B------:R1:W2:Y:S04]  /*30820*/  @!P5 LDG.E.U8 R119, desc[UR44][R2.64] ;  /* 0x0000002c0277d981 */ /* 0x0002a8000c1e1100 */
[----:B------:R-:W2:Y:S01]  /*30830*/  LDL R30, [R1+0xa50] ;  /* 0x000a5000011e7983 */ /* 0x000ea20000100800 */
[----:B-1----:R-:W-:-:S02]  /*30840*/  @!P4 IMAD.MOV.U32 R3, RZ, RZ, R26 ;  /* 0x000000ffff03c224 */ /* 0x002fc400078e001a */
[----:B------:R-:W-:Y:S01]  /*30850*/  @!P4 IMAD.MOV.U32 R2, RZ, RZ, R25 ;  /* 0x000000ffff02c224 */ /* 0x000fe200078e0019 */
[----:B------:R-:W2:Y:S04]  /*30860*/  LDL R26, [R1+0xbfc] ;  /* 0x000bfc00011a7983 */ /* 0x000ea80000100800 */
[----:B------:R1:W2:Y:S04]  /*30870*/  @!P4 LDG.E.U8 R118, desc[UR44][R2.64] ;  /* 0x0000002c0276c981 */ /* 0x0002a8000c1e1100 */
[----:B------:R-:W2:Y:S01]  /*30880*/  LDL R25, [R1+0xc00] ;  /* 0x000c000001197983 */ /* 0x000ea20000100800 */
[----:B-1----:R-:W-:-:S02]  /*30890*/  @!P1 IMAD.MOV.U32 R3, RZ, RZ, R28 ;  /* 0x000000ffff039224 */ /* 0x002fc400078e001c */
[----:B---3--:R-:W-:Y:S01]  /*308a0*/  @!P1 IMAD.MOV.U32 R2, RZ, RZ, R27 ;  /* 0x000000ffff029224 */ /* 0x008fe200078e001b */
[----:B------:R-:W-:Y:S01]  /*308b0*/  PLOP3.LUT P4, PT, PT, PT, UP0, 0x80, 0x0 ;  /* 0x000000000000781c */ /* 0x000fe20003f8f008 */
[----:B------:R-:W3:Y:S04]  /*308c0*/  LDL R28, [R1+0xb7c] ;  /* 0x000b7c00011c7983 */ /* 0x000ee80000100800 */
[----:B------:R1:W3:Y:S04]  /*308d0*/  @!P1 LDG.E.U8 R121, desc[UR44][R2.64] ;  /* 0x0000002c02799981 */ /* 0x0002e8000c1e1100 */
[----:B------:R-:W3:Y:S01]  /*308e0*/  LDL R27, [R1+0xb80] ;  /* 0x000b8000011b7983 */ /* 0x000ee20000100800 */
[----:B-1----:R-:W-:-:S03]  /*308f0*/  @!P2 IMAD.MOV.U32 R2, RZ, RZ, R5 ;  /* 0x000000ffff02a224 */ /* 0x002fc600078e0005 */
[----:B------:R-:W3:Y:S01]  /*30900*/  LDL R5, [R1+0xbc0] ;  /* 0x000bc00001057983 */ /* 0x000ee20000100800 */
[----:B----4-:R-:W-:-:S03]  /*30910*/  @!P2 IMAD.MOV.U32 R3, RZ, RZ, R24 ;  /* 0x000000ffff03a224 */ /* 0x010fc600078e0018 */
[----:B------:R-:W4:Y:S04]  /*30920*/  LDL R24, [R1+0xbbc] ;  /* 0x000bbc0001187983 */ /* 0x000f280000100800 */
[----:B------:R1:W4:Y:S01]  /*30930*/  @!P2 LDG.E.U8 R120, desc[UR44][R2.64] ;  /* 0x0000002c0278a981 */ /* 0x000322000c1e1100 */
[----:B------:R-:W-:-:S06]  /*30940*/  UISETP.GE.AND UP0, UPT, UR50, UR8, UPT ;  /* 0x000000083200728c */ /* 0x000fcc000bf06270 */
[----:B------:R-:W-:Y:S01]  /*30950*/  PLOP3.LUT P1, PT, PT, PT, UP0, 0x80, 0x0 ;  /* 0x000000000000781c */ /* 0x000fe20003f2f008 */
[----:B-1----:R-:W-:Y:S02]  /*30960*/  @!P0 IMAD.MOV.U32 R3, RZ, RZ, R6 ;  /* 0x000000ffff038224 */ /* 0x002fe400078e0006 */
[----:B------:R-:W1:Y:S02]  /*30970*/  S2R R6, SR_TID.X ;  /* 0x0000000000067919 */ /* 0x000e640000002100 */
[----:B-1----:R-:W-:-:S04]  /*30980*/  SHF.R.U32.HI R6, RZ, 0x6, R6 ;  /* 0x00000006ff067819 */ /* 0x002fc80000011606 */
[----:B------:R-:W-:Y:S01]  /*30990*/  SGXT.U32 R6, R6, 0x1 ;  /* 0x000000010606781a */ /* 0x000fe20000000000 */
[----:B--2---:R-:W-:Y:S02]  /*309a0*/  @!P0 IMAD.MOV.U32 R2, RZ, RZ, R4 ;  /* 0x000000ffff028224 */ /* 0x004fe400078e0004 */
[----:B------:R-:W2:Y:S04]  /*309b0*/  LDL R4, [R1+0xa58] ;  /* 0x000a580001047983 */ /* 0x000ea80000100800 */
[----:B------:R1:W2:Y:S02]  /*309c0*/  @!P0 LDG.E.U8 R66, desc[UR44][R2.64] ;  /* 0x0000002c02428981 */ /* 0x0002a4000c1e1100 */
[----:B-1----:R-:W-:Y:S02]  /*309d0*/  @!P3 IMAD.MOV.U32 R3, RZ, RZ, R26 ;  /* 0x000000ffff03b224 */ /* 0x002fe400078e001a */
[----:B------:R-:W2:Y:S01]  /*309e0*/  LDL R26, [R1+0xb3c] ;  /* 0x000b3c00011a7983 */ /* 0x000ea20000100800 */
[----:B------:R-:W-:Y:S01]  /*309f0*/  @!P3 IMAD.MOV.U32 R2, RZ, RZ, R25 ;  /* 0x000000ffff02b224 */ /* 0x000fe200078e0019 */
[----:B------:R-:W-:-:S04]  /*30a00*/  LOP3.LUT R25, R6, 0x78, RZ, 0xfc, !PT ;  /* 0x0000007806197812 */ /* 0x000fc800078efcff */
[----:B------:R3:W2:Y:S01]  /*30a10*/  @!P4 LDG.E.U8 R75, desc[UR44][R2.64] ;  /* 0x0000002c024bc981 */ /* 0x0006a2000c1e1100 */
[----:B------:R-:W-:-:S03]  /*30a20*/  ISETP.GE.AND P0, PT, R25, UR8, PT ;  /* 0x0000000819007c0c */ /* 0x000fc6000bf06270 */
[----:B------:R-:W2:Y:S01]  /*30a30*/  LDL R25, [R1+0xafc] ;  /* 0x000afc0001197983 */ /* 0x000ea20000100800 */
[----:B---3--:R-:W-:-:S03]  /*30a40*/  @!P1 IMAD.MOV.U32 R2, RZ, RZ, R5 ;  /* 0x000000ffff029224 */ /* 0x008fc600078e0005 */
[----:B------:R-:W3:Y:S01]  /*30a50*/  LDL R5, [R1+0xb40] ;  /* 0x000b400001057983 */ /* 0x000ee20000100800 */
[----:B----4-:R-:W-:-:S03]  /*30a60*/  @!P1 IMAD.MOV.U32 R3, RZ, RZ, R24 ;  /* 0x000000ffff039224 */ /* 0x010fc600078e0018 */
[----:B------:R-:W4:Y:S01]  /*30a70*/  LDL R24, [R1+0xb00] ;  /* 0x000b000001187983 */ /* 0x000f220000100800 */
[----:B------:R-:W-:-:S13]  /*30a80*/  PLOP3.LUT P2, PT, PT, PT, UP0, 0x80, 0x0 ;  /* 0x000000000000781c */ /* 0x000fda0003f4f008 */
[----:B------:R1:W4:Y:S01]  /*30a90*/  @!P2 LDG.E.U8 R83, desc[UR44][R2.64] ;  /* 0x0000002c0253a981 */ /* 0x000322000c1e1100 */
[----:B------:R-:W-:-:S06]  /*30aa0*/  UISETP.GE.AND UP0, UPT, UR49, UR8, UPT ;  /* 0x000000083100728c */ /* 0x000fcc000bf06270 */
[----:B------:R-:W-:Y:S02]  /*30ab0*/  PLOP3.LUT P5, PT, PT, PT, UP0, 0x80, 0x0 ;  /* 0x000000000000781c */ /* 0x000fe40003faf008 */
[----:B------:R-:W-:Y:S01]  /*30ac0*/  PLOP3.LUT P6, PT, PT, PT, UP0, 0x80, 0x0 ;  /* 0x000000000000781c */ /* 0x000fe20003fcf008 */
[----:B-1----:R-:W-:Y:S01]  /*30ad0*/  @!P0 IMAD.MOV.U32 R3, RZ, RZ, R29 ;  /* 0x000000ffff038224 */ /* 0x002fe200078e001d */
[----:B------:R-:W-:Y:S02]  /*30ae0*/  PLOP3.LUT P1, PT, PT, PT, UP1, 0x80, 0x0 ;  /* 0x000000000000781c */ /* 0x000fe40003f2f018 */
[----:B------:R-:W-:Y:S02]  /*30af0*/  PLOP3.LUT P4, PT, PT, PT, UP1, 0x80, 0x0 ;  /* 0x000000000000781c */ /* 0x000fe40003f8f018 */
[----:B------:R-:W-:Y:S02]  /*30b00*/  PLOP3.LUT P2, PT, PT, PT, UP2, 0x80, 0x0 ;  /* 0x000000000000781c */ /* 0x000fe40003f4f028 */
[----:B0-----:R-:W-:-:S04]  /*30b10*/  SHF.R.U32.HI R33, RZ, 0x6, R33 ;  /* 0x00000006ff217819 */ /* 0x001fc80000011621 */
[----:B------:R-:W-:Y:S01]  /*30b20*/  SGXT.U32 R33, R33, 0x1 ;  /* 0x000000012121781a */ /* 0x000fe20000000000 */
[----:B--2---:R-:W-:Y:S02]  /*30b30*/  @!P0 IMAD.MOV.U32 R2, RZ, RZ, R4 ;  /* 0x000000ffff028224 */ /* 0x004fe400078e0004 */
[----:B------:R-:W0:Y:S03]  /*30b40*/  S2R R4, SR_TID.X ;  /* 0x0000000000047919 */ /* 0x000e260000002100 */
[----:B------:R1:W2:Y:S02]  /*30b50*/  @!P0 LDG.E.U8 R123, desc[UR44][R2.64] ;  /* 0x0000002c027b8981 */ /* 0x0002a4000c1e1100 */
[----:B-1----:R-:W-:Y:S02]  /*30b60*/  @!P5 IMAD.MOV.U32 R2, RZ, RZ, R27 ;  /* 0x000000ffff02d224 */ /* 0x002fe400078e001b */
[----:B------:R-:W-:-:S05]  /*30b70*/  @!P5 IMAD.MOV.U32 R3, RZ, RZ, R28 ;  /* 0x000000ffff03d224 */ /* 0x000fca00078e001c */
[----:B------:R1:W2:Y:S01]  /*30b80*/  @!P6 LDG.E.U8 R88, desc[UR44][R2.64] ;  /* 0x0000002c0258e981 */ /* 0x0002a2000c1e1100 */
[----:B0-----:R-:W-:Y:S01]  /*30b90*/  SHF.R.U32.HI R4, RZ, 0x6, R4 ;  /* 0x00000006ff047819 */ /* 0x001fe20000011604 */
[----:B-1----:R-:W-:-:S03]  /*30ba0*/  @!P1 IMAD.MOV.U32 R3, RZ, RZ, R26 ;  /* 0x000000ffff039224 */ /* 0x002fc600078e001a */
[----:B------:R-:W-:-:S04]  /*30bb0*/  SGXT.U32 R4, R4, 0x1 ;  /* 0x000000010404781a */ /* 0x000fc80000000000 */
[----:B------:R-:W-:Y:S02]  /*30bc0*/  LOP3.LUT R26, R4, 0x7a, RZ, 0xfc, !PT ;  /* 0x0000007a041a7812 */ /* 0x000fe400078efcff */
[----:B------:R-:W2:Y:S01]  /*30bd0*/  LDL R4, [R1+0xac0] ;  /* 0x000ac00001047983 */ /* 0x000ea20000100800 */
[----:B---3--:R-:W-:Y:S01]  /*30be0*/  @!P1 IMAD.MOV.U32 R2, RZ, RZ, R5 ;  /* 0x000000ffff029224 */ /* 0x008fe200078e0005 */
[----:B------:R-:W-:Y:S02]  /*30bf0*/  ISETP.GE.AND P1, PT, R26, UR8, PT ;  /* 0x000000081a007c0c */ /* 0x000fe4000bf26270 */
[----:B------:R-:W2:Y:S04]  /*30c00*/  LDL R5, [R1+0xabc] ;  /* 0x000abc0001057983 */ /* 0x000ea80000100800 */
[----:B------:R0:W3:Y:S04]  /*30c10*/  @!P4 LDG.E.U8 R97, desc[UR44][R2.64] ;  /* 0x0000002c0261c981 */ /* 0x0000e8000c1e1100 */
[----:B------:R-:W2:Y:S01]  /*30c20*/  LDL R26, [R1+0xa44] ;  /* 0x000a4400011a7983 */ /* 0x000ea20000100800 */
[----:B0-----:R-:W-:-:S03]  /*30c30*/  @!P2 IMAD.MOV.U32 R3, RZ, RZ, R25 ;  /* 0x000000ffff03a224 */ /* 0x001fc600078e0019 */
[----:B------:R-:W3:Y:S04]  /*30c40*/  LDL R25, [R1+0xa48] ;  /* 0x000a480001197983 */ /* 0x000ee80000100800 */
[----:B------:R-:W3:Y:S04]  /*30c50*/  LDL.LU R132, [R1+0x1358] ;  /* 0x0013580001847983 */ /* 0x000ee80000300800 */
[----:B------:R-:W3:Y:S04]  /*30c60*/  LDL.LU R137, [R1+0x131c] ;  /* 0x00131c0001897983 */ /* 0x000ee80000300800 */
[----:B------:R-:W3:Y:S04]  /*30c70*/  LDL.LU R148, [R1+0x1318] ;  /* 0x0013180001947983 */ /* 0x000ee80000300800 */
[----:B------:R-:W3:Y:S04]  /*30c80*/  LDL R29, [R1+0xa7c] ;  /* 0x000a7c00011d7983 */ /* 0x000ee80000100800 */
[----:B------:R-:W3:Y:S01]  /*30c90*/  LDL R28, [R1+0xa80] ;  /* 0x000a8000011c7983 */ /* 0x000ee20000100800 */
[----:B----4-:R-:W-:Y:S01]  /*30ca0*/  @!P2 IMAD.MOV.U32 R2, RZ, RZ, R24 ;  /* 0x000000ffff02a224 */ /* 0x010fe200078e0018 */
[----:B------:R-:W-:-:S02]  /*30cb0*/  LOP3.LUT R24, R33, 0x7c, RZ, 0xfc, !PT ;  /* 0x0000007c21187812 */ /* 0x000fc400078efcff */
[----:B------:R-:W4:Y:S02]  /*30cc0*/  LDL R27, [R1+0xa3c] ;  /* 0x000a3c00011b7983 */ /* 0x000f240000100800 */
[----:B------:R-:W-:Y:S02]  /*30cd0*/  ISETP.GE.AND P2, PT, R24, UR8, PT ;  /* 0x0000000818007c0c */ /* 0x000fe4000bf46270 */
[----:B------:R-:W4:Y:S01]  /*30ce0*/  LDL R24, [R1+0xa40] ;  /* 0x000a400001187983 */ /* 0x000f220000100800 */
[----:B------:R-:W-:Y:S02]  /*30cf0*/  PLOP3.LUT P3, PT, PT, PT, UP2, 0x80, 0x0 ;  /* 0x000000000000781c */ /* 0x000fe40003f6f028 */
[----:B------:R-:W-:Y:S01]  /*30d00*/  PRMT R102, RZ, 0x7610, R102 ;  /* 0x00007610ff667816 */ /* 0x000fe20000000066 */
[----:B------:R-:W-:Y:S01]  /*30d10*/  UISETP.GE.AND UP1, UPT, UR43, UR8, UPT ;  /* 0x000000082b00728c */ /* 0x000fe2000bf26270 */
[----:B------:R-:W-:Y:S01]  /*30d20*/  PRMT R0, RZ, 0x7610, R0 ;  /* 0x00007610ff007816 */ /* 0x000fe20000000000 */
[----:B------:R-:W4:Y:S01]  /*30d30*/  LDL R134, [R1+0x1818] ;  /* 0x0018180001867983 */ /* 0x000f220000100800 */
[----:B------:R-:W-:-:S03]  /*30d40*/  PRMT R124, RZ, 0x7610, R124 ;  /* 0x00007610ff7c7816 */ /* 0x000fc6000000007c */
[----:B------:R-:W4:Y:S04]  /*30d50*/  LDL R33, [R1+0x181c] ;  /* 0x00181c0001217983 */ /* 0x000f280000100800 */
[----:B------:R0:W4:Y:S01]  /*30d60*/  @!P3 LDG.E.U8 R102, desc[UR44][R2.64] ;  /* 0x0000002c0266b981 */ /* 0x000122000c1e1100 */
[----:B------:R-:W-:Y:S02]  /*30d70*/  PLOP3.LUT P4, PT, PT, PT, UP1, 0x80, 0x0 ;  /* 0x000000000000781c */ /* 0x000fe40003f8f018 */
[----:B------:R-:W-:Y:S01]  /*30d80*/  PRMT R116, RZ, 0x7610, R116 ;  /* 0x00007610ff747816 */ /* 0x000fe20000000074 */
[----:B------:R-:W1:Y:S01]  /*30d90*/  S2R R6, SR_TID.X ;  /* 0x0000000000067919 */ /* 0x000e620000002100 */
[----:B------:R-:W-:Y:S01]  /*30da0*/  UISETP.GE.AND UP0, UPT, UR46, UR8, UPT ;  /* 0x000000082e00728c */ /* 0x000fe2000bf06270 */
[----:B------:R-:W-:-:S02]  /*30db0*/  PRMT R111, RZ, 0x7610, R111 ;  /* 0x00007610ff6f7816 */ /* 0x000fc4000000006f */
[----:B------:R-:W-:Y:S01]  /*30dc0*/  PRMT R151, RZ, 0x7610, R151 ;  /* 0x00007610ff977816 */ /* 0x000fe20000000097 */
[----:B------:R-:W4:Y:S01]  /*30dd0*/  LDL R150, [R1+0x14d8] ;  /* 0x0014d80001967983 */ /* 0x000f220000100800 */
[----:B0-----:R-:W-:Y:S02]  /*30de0*/  @!P1 IMAD.MOV.U32 R2, RZ, RZ, R30 ;  /* 0x000000ffff029224 */ /* 0x001fe400078e001e */
[----:B------:R-:W-:Y:S01]  /*30df0*/  @!P1 IMAD.MOV.U32 R3, RZ, RZ, R31 ;  /* 0x000000ffff039224 */ /* 0x000fe200078e001f */
[----:B------:R-:W-:Y:S01]  /*30e00*/  UISETP.GE.AND UP2, UPT, UR40, UR8, UPT ;  /* 0x000000082800728c */ /* 0x000fe2000bf46270 */
[----:B------:R-:W-:Y:S01]  /*30e10*/  PLOP3.LUT P3, PT, PT, PT, UP1, 0x80, 0x0 ;  /* 0x000000000000781c */ /* 0x000fe20003f6f018 */
[----:B------:R-:W4:Y:S04]  /*30e20*/  LDL R31, [R1+0x1798] ;  /* 0x00179800011f7983 */ /* 0x000f280000100800 */
[----:B------:R2:W4:Y:S01]  /*30e30*/  @!P1 LDG.E.U8 R0, desc[UR44][R2.64] ;  /* 0x0000002c02009981 */ /* 0x000522000c1e1100 */
[----:B------:R-:W-:-:S03]  /*30e40*/  PLOP3.LUT P6, PT, PT, PT, UP2, 0x80, 0x0 ;  /* 0x000000000000781c */ /* 0x000fc60003fcf028 */
[----:B------:R-:W4:Y:S01]  /*30e50*/  LDL R30, [R1+0x179c] ;  /* 0x00179c00011e7983 */ /* 0x000f220000100800 */
[----:B------:R-:W-:Y:S02]  /*30e60*/  PRMT R149, RZ, 0x7610, R149 ;  /* 0x00007610ff957816 */ /* 0x000fe40000000095 */
[----:B------:R-:W-:Y:S01]  /*30e70*/  PRMT R147, RZ, 0x7610, R147 ;  /* 0x00007610ff937816 */ /* 0x000fe20000000093 */
[----:B------:R-:W4:Y:S01]  /*30e80*/  LDL R139, [R1+0x14dc] ;  /* 0x0014dc00018b7983 */ /* 0x000f220000100800 */
[----:B--2---:R-:W-:-:S03]  /*30e90*/  @!P2 IMAD.MOV.U32 R3, RZ, RZ, R26 ;  /* 0x000000ffff03a224 */ /* 0x004fc600078e001a */
[----:B------:R-:W2:Y:S01]  /*30ea0*/  LDL R26, [R1+0x1838] ;  /* 0x00183800011a7983 */ /* 0x000ea20000100800 */
[----:B---3--:R-:W-:-:S03]  /*30eb0*/  @!P2 IMAD.MOV.U32 R2, RZ, RZ, R25 ;  /* 0x000000ffff02a224 */ /* 0x008fc600078e0019 */
[----:B------:R-:W3:Y:S04]  /*30ec0*/  LDL R25, [R1+0x183c] ;  /* 0x00183c0001197983 */ /* 0x000ee80000100800 */
[----:B------:R0:W3:Y:S02]  /*30ed0*/  @!P2 LDG.E.U8 R124, desc[UR44][R2.64] ;  /* 0x0000002c027ca981 */ /* 0x0000e4000c1e1100 */
[----:B0-----:R-:W-:Y:S02]  /*30ee0*/  @!P4 IMAD.MOV.U32 R3, RZ, RZ, R29 ;  /* 0x000000ffff03c224 */ /* 0x001fe400078e001d */
[----:B------:R-:W3:Y:S01]  /*30ef0*/  LDL R29, [R1+0x17d8] ;  /* 0x0017d800011d7983 */ /* 0x000ee20000100800 */
[----:B------:R-:W-:-:S03]  /*30f00*/  @!P4 IMAD.MOV.U32 R2, RZ, RZ, R28 ;  /* 0x000000ffff02c224 */ /* 0x000fc600078e001c */
[----:B------:R-:W3:Y:S04]  /*30f10*/  LDL R28, [R1+0x17dc] ;  /* 0x0017dc00011c7983 */ /* 0x000ee80000100800 */
[----:B------:R4:W3:Y:S02]  /*30f20*/  @!P3 LDG.E.U8 R116, desc[UR44][R2.64] ;  /* 0x0000002c0274b981 */ /* 0x0008e4000c1e1100 */
[----:B----4-:R-:W-:Y:S02]  /*30f30*/  @!P6 IMAD.MOV.U32 R2, RZ, RZ, R24 ;  /* 0x000000ffff02e224 */ /* 0x010fe400078e0018 */
[----:B------:R-:W4:Y:S01]  /*30f40*/  LDL R24, [R1+0x175c] ;  /* 0x00175c0001187983 */ /* 0x000f220000100800 */
[----:B------:R-:W-:Y:S02]  /*30f50*/  PLOP3.LUT P0, PT, PT, PT, UP0, 0x80, 0x0 ;  /* 0x000000000000781c */ /* 0x000fe40003f0f008 */
[----:B------:R-:W-:-:S02]  /*30f60*/  PLOP3.LUT P5, PT, PT, PT, UP0, 0x80, 0x0 ;  /* 0x000000000000781c */ /* 0x000fc40003faf008 */
[----:B------:R-:W-:Y:S01]  /*30f70*/  PLOP3.LUT P0, PT, PT, PT, UP2, 0x80, 0x0 ;  /* 0x000000000000781c */ /* 0x000fe20003f0f028 */
[----:B------:R-:W-:Y:S01]  /*30f80*/  @!P6 IMAD.MOV.U32 R3, RZ, RZ, R27 ;  /* 0x000000ffff03e224 */ /* 0x000fe200078e001b */
[----:B-1----:R-:W-:Y:S01]  /*30f90*/  LOP3.LUT R6, R6, 0x7f, RZ, 0xc0, !PT ;  /* 0x0000007f06067812 */ /* 0x002fe200078ec0ff */
[----:B------:R-:W4:Y:S08]  /*30fa0*/  LDL R27, [R1+0x1758] ;  /* 0x00175800011b7983 */ /* 0x000f300000100800 */
[----:B------:R-:W4:Y:S04]  /*30fb0*/  @!P5 LDG.E.U8 R111, desc[UR44][R4.64] ;  /* 0x0000002c046fd981 */ /* 0x000f28000c1e1100 */
[----:B------:R2:W4:Y:S01]  /*30fc0*/  @!P0 LDG.E.U8 R151, desc[UR44][R2.64] ;  /* 0x0000002c02978981 */ /* 0x000522000c1e1100 */
[----:B------:R-:W-:-:S02]  /*30fd0*/  ISETP.GE.AND P1, PT, R6, UR8, PT ;  /* 0x0000000806007c0c */ /* 0x000fc4000bf26270 */
[----:B------:R-:W-:Y:S02]  /*30fe0*/  PRMT R146, RZ, 0x7610, R146 ;  /* 0x00007610ff927816 */ /* 0x000fe40000000092 */
[----:B------:R-:W-:Y:S01]  /*30ff0*/  PRMT R145, RZ, 0x7610, R145 ;  /* 0x00007610ff917816 */ /* 0x000fe20000000091 */
[----:B------:R-:W-:Y:S08]  /*31000*/  BAR.SYNC.DEFER_BLOCKING 0x0 ;  /* 0x0000000000007b1d */ /* 0x000ff00000010000 */
[----:B--2---:R-:W-:-:S02]  /*31010*/  @!P1 IMAD.MOV.U32 R3, RZ, RZ, R26 ;  /* 0x000000ffff039224 */ /* 0x004fc400078e001a */
[----:B------:R-:W2:Y:S01]  /*31020*/  LDL R26, [R1+0x1718] ;  /* 0x00171800011a7983 */ /* 0x000ea20000100800 */
[----:B---3--:R-:W-:-:S03]  /*31030*/  @!P1 IMAD.MOV.U32 R2, RZ, RZ, R25 ;  /* 0x000000ffff029224 */ /* 0x008fc600078e0019 */
[----:B------:R-:W3:Y:S04]  /*31040*/  LDL R25, [R1+0x171c] ;  /* 0x00171c0001197983 */ /* 0x000ee80000100800 */
[----:B------:R0:W3:Y:S02]  /*31050*/  @!P1 LDG.E.U8 R149, desc[UR44][R2.64] ;  /* 0x0000002c02959981 */ /* 0x0000e4000c1e1100 */
[----:B0-----:R-:W-:Y:S02]  /*31060*/  @!P1 IMAD.MOV.U32 R2, RZ, RZ, R33 ;  /* 0x000000ffff029224 */ /* 0x001fe400078e0021 */
[----:B------:R-:W-:Y:S01]  /*31070*/  @!P1 IMAD.MOV.U32 R3, RZ, RZ, R134 ;  /* 0x000000ffff039224 */ /* 0x000fe200078e0086 */
[----:B------:R-:W-:Y:S01]  /*31080*/  PRMT R144, RZ, 0x7610, R144 ;  /* 0x00007610ff907816 */ /* 0x000fe20000000090 */
[----:B------:R-:W3:Y:S04]  /*31090*/  LDL R134, [R1+0x1658] ;  /* 0x0016580001867983 */ /* 0x000ee80000100800 */
[----:B------:R0:W3:Y:S04]  /*310a0*/  @!P1 LDG.E.U8 R147, desc[UR44][R2.64] ;  /* 0x0000002c02939981 */ /* 0x0000e8000c1e1100 */
[----:B------:R-:W3:Y:S01]  /*310b0*/  LDL R33, [R1+0x165c] ;  /* 0x00165c0001217983 */ /* 0x000ee20000100800 */
[----:B0-----:R-:W-:-:S02]  /*310c0*/  @!P1 IMAD.MOV.U32 R2, RZ, RZ, R28 ;  /* 0x000000ffff029224 */ /* 0x001fc400078e001c */
[----:B------:R-:W-:Y:S01]  /*310d0*/  @!P1 IMAD.MOV.U32 R3, RZ, RZ, R29 ;  /* 0x000000ffff039224 */ /* 0x000fe200078e001d */
[----:B------:R-:W3:Y:S04]  /*310e0*/  LDL R28, [R1+0x16dc] ;  /* 0x0016dc00011c7983 */ /* 0x000ee80000100800 */
[----:B------:R0:W3:Y:S04]  /*310f0*/  @!P1 LDG.E.U8 R146, desc[UR44][R2.64] ;  /* 0x0000002c02929981 */ /* 0x0000e8000c1e1100 */
[----:B------:R-:W3:Y:S01]  /*31100*/  LDL R29, [R1+0x16d8] ;  /* 0x0016d800011d7983 */ /* 0x000ee20000100800 */
[----:B0-----:R-:W-:-:S02]  /*31110*/  @!P1 IMAD.MOV.U32 R2, RZ, RZ, R30 ;  /* 0x000000ffff029224 */ /* 0x001fc400078e001e */
[----:B------:R-:W-:Y:S01]  /*31120*/  @!P1 IMAD.MOV.U32 R3, RZ, RZ, R31 ;  /* 0x000000ffff039224 */ /* 0x000fe200078e001f */
[----:B------:R-:W-:Y:S01]  /*31130*/  PRMT R143, RZ, 0x7610, R143 ;  /* 0x00007610ff8f7816 */ /* 0x000fe2000000008f */
[----:B------:R-:W3:Y:S04]  /*31140*/  LDL R31, [R1+0x15d8] ;  /* 0x0015d800011f7983 */ /* 0x000ee80000100800 */
[----:B------:R4:W3:Y:S04]  /*31150*/  @!P1 LDG.E.U8 R145, desc[UR44][R2.64] ;  /* 0x0000002c02919981 */ /* 0x0008e8000c1e1100 */
[----:B------:R-:W3:Y:S01]  /*31160*/  LDL R30, [R1+0x15dc] ;  /* 0x0015dc00011e7983 */ /* 0x000ee20000100800 */
[----:B----4-:R-:W-:-:S03]  /*31170*/  @!P1 IMAD.MOV.U32 R2, RZ, RZ, R24 ;  /* 0x000000ffff029224 */ /* 0x010fc600078e0018 */
[----:B------:R-:W4:Y:S01]  /*31180*/  LDL R24, [R1+0x169c] ;  /* 0x00169c0001187983 */ /* 0x000f220000100800 */
[----:B------:R-:W-:-:S03]  /*31190*/  @!P1 IMAD.MOV.U32 R3, RZ, RZ, R27 ;  /* 0x000000ffff039224 */ /* 0x000fc600078e001b */
[----:B------:R-:W4:Y:S04]  /*311a0*/  LDL R27, [R1+0x1698] ;  /* 0x00169800011b7983 */ /* 0x000f280000100800 */
[----:B------:R2:W4:Y:S01]  /*311b0*/  @!P1 LDG.E.U8 R144, desc[UR44][R2.64] ;  /* 0x0000002c02909981 */ /* 0x000522000c1e1100 */
[----:B------:R-:W-:Y:S01]  /*311c0*/  PRMT R142, RZ, 0x7610, R142 ;  /* 0x00007610ff8e7816 */ /* 0x000fe2000000008e */
[----:B--2---:R-:W-:Y:S02]  /*311d0*/  @!P1 IMAD.MOV.U32 R3, RZ, RZ, R26 ;  /* 0x000000ffff039224 */ /* 0x004fe400078e001a */
        /* <DEDUP_REMOVED lines=11> */
[----:B------:R-:W-:Y:S01]  /*31290*/  PRMT R141, RZ, 0x7610, R141 ;  /* 0x00007610ff8d7816 */ /* 0x000fe2000000008d */
[----:B------:R-:W-:Y:S01]  /*312a0*/  @!P1 IMAD.MOV.U32 R3, RZ, RZ, R27 ;  /* 0x000000ffff039224 */ /* 0x000fe200078e001b */
[----:B------:R-:W-:Y:S01]  /*312b0*/  PRMT R140, RZ, 0x7610, R140 ;  /* 0x00007610ff8c7816 */ /* 0x000fe2000000008c */
[----:B------:R-:W4:Y:S04]  /*312c0*/  LDL R27, [R1+0x1558] ;  /* 0x00155800011b7983 */ /* 0x000f280000100800 */
[----:B------:R0:W4:Y:S02]  /*312d0*/  @!P1 LDG.E.U8 R141, desc[UR44][R2.64] ;  /* 0x0000002c028d9981 */ /* 0x000124000c1e1100 */
[----:B0-----:R-:W-:-:S02]  /*312e0*/  @!P1 IMAD.MOV.U32 R2, RZ, RZ, R33 ;  /* 0x000000ffff029224 */ /* 0x001fc400078e0021 */
[----:B------:R-:W-:Y:S01]  /*312f0*/  @!P1 IMAD.MOV.U32 R3, RZ, RZ, R134 ;  /* 0x000000ffff039224 */ /* 0x000fe200078e0086 */
[----:B------:R-:W-:Y:S01]  /*31300*/  PRMT R138, RZ, 0x7610, R138 ;  /* 0x00007610ff8a7816 */ /* 0x000fe2000000008a */
[----:B------:R-:W4:Y:S04]  /*31310*/  LDL R134, [R1+0x1498] ;  /* 0x0014980001867983 */ /* 0x000f280000100800 */
[----:B------:R2:W4:Y:S01]  /*31320*/  @!P1 LDG.E.U8 R140, desc[UR44][R2.64] ;  /* 0x0000002c028c9981 */ /* 0x000522000c1e1100 */
        /* <DEDUP_REMOVED lines=9> */
[----:B------:R-:W-:Y:S01]  /*313c0*/  @!P1 IMAD.MOV.U32 R3, RZ, RZ, R31 ;  /* 0x000000ffff039224 */ /* 0x000fe200078e001f */
[----:B------:R-:W3:Y:S04]  /*313d0*/  LDL R30, [R1+0x1418] ;  /* 0x00141800011e7983 */ /* 0x000ee80000100800 */
[----:B------:R0:W3:Y:S04]  /*313e0*/  @!P1 LDG.E.U8 R136, desc[UR44][R2.64] ;  /* 0x0000002c02889981 */ /* 0x0000e8000c1e1100 */
[----:B------:R-:W3:Y:S01]  /*313f0*/  LDL R31, [R1+0x1458] ;  /* 0x00145800011f7983 */ /* 0x000ee20000100800 */
[----:B0-----:R-:W-:Y:S01]  /*31400*/  @!P1 IMAD.MOV.U32 R2, RZ, RZ, R28 ;  /* 0x000000ffff029224 */ /* 0x001fe200078e001c */
[----:B------:R-:W-:-:S02]  /*31410*/  PRMT R133, RZ, 0x7610, R133 ;  /* 0x00007610ff857816 */ /* 0x000fc40000000085 */
[----:B------:R-:W3:Y:S01]  /*31420*/  LDL R28, [R1+0x13d8] ;  /* 0x0013d800011c7983 */ /* 0x000ee20000100800 */
[----:B------:R-:W-:-:S03]  /*31430*/  @!P1 IMAD.MOV.U32 R3, RZ, RZ, R29 ;  /* 0x000000ffff039224 */ /* 0x000fc600078e001d */
[----:B------:R-:W3:Y:S04]  /*31440*/  LDL R29, [R1+0x141c] ;  /* 0x00141c00011d7983 */ /* 0x000ee80000100800 */
[----:B------:R4:W3:Y:S02]  /*31450*/  @!P1 LDG.E.U8 R135, desc[UR44][R2.64] ;  /* 0x0000002c02879981 */ /* 0x0008e4000c1e1100 */
[----:B----4-:R-:W-:Y:S02]  /*31460*/  @!P1 IMAD.MOV.U32 R2, RZ, RZ, R24 ;  /* 0x000000ffff029224 */ /* 0x010fe400078e0018 */
[----:B------:R-:W4:Y:S01]  /*31470*/  LDL R24, [R1+0x145c] ;  /* 0x00145c0001187983 */ /* 0x000f220000100800 */
[----:B------:R-:W-:-:S03]  /*31480*/  @!P1 IMAD.MOV.U32 R3, RZ, RZ, R27 ;  /* 0x000000ffff039224 */ /* 0x000fc600078e001b */
[----:B------:R-:W4:Y:S04]  /*31490*/  LDL R27, [R1+0x13dc] ;  /* 0x0013dc00011b7983 */ /* 0x000f280000100800 */
[----:B------:R2:W4:Y:S01]  /*314a0*/  @!P1 LDG.E.U8 R133, desc[UR44][R2.64] ;  /* 0x0000002c02859981 */ /* 0x000522000c1e1100 */
[----:B------:R-:W-:Y:S02]  /*314b0*/  PRMT R131, RZ, 0x7610, R131 ;  /* 0x00007610ff837816 */ /* 0x000fe40000000083 */
[----:B------:R-:W-:Y:S02]  /*314c0*/  PRMT R130, RZ, 0x7610, R130 ;  /* 0x00007610ff827816 */ /* 0x000fe40000000082 */
[----:B------:R-:W-:Y:S01]  /*314d0*/  PRMT R129, RZ, 0x7610, R129 ;  /* 0x00007610ff817816 */ /* 0x000fe20000000081 */
[----:B--2---:R-:W-:-:S02]  /*314e0*/  @!P1 IMAD.MOV.U32 R3, RZ, RZ, R26 ;  /* 0x000000ffff039224 */ /* 0x004fc400078e001a */
[----:B------:R-:W2:Y:S01]  /*314f0*/  LDL R26, [R1+0x1398] ;  /* 0x00139800011a7983 */ /* 0x000ea20000100800 */
[----:B---3--:R-:W-:-:S03]  /*31500*/  @!P1 IMAD.MOV.U32 R2, RZ, RZ, R25 ;  /* 0x000000ffff029224 */ /* 0x008fc600078e0019 */
[----:B------:R-:W3:Y:S04]  /*31510*/  LDL R25, [R1+0x139c] ;  /* 0x00139c0001197983 */ /* 0x000ee80000100800 */
[----:B------:R0:W2:Y:S02]  /*31520*/  @!P1 LDG.E.U8 R131, desc[UR44][R2.64] ;  /* 0x0000002c02839981 */ /* 0x0000a4000c1e1100 */
[----:B0-----:R-:W-:Y:S02]  /*31530*/  @!P1 IMAD.MOV.U32 R2, RZ, RZ, R139 ;  /* 0x000000ffff029224 */ /* 0x001fe400078e008b */
[----:B------:R-:W-:-:S05]  /*31540*/  @!P1 IMAD.MOV.U32 R3, RZ, RZ, R150 ;  /* 0x000000ffff039224 */ /* 0x000fca00078e0096 */
[----:B------:R0:W2:Y:S02]  /*31550*/  @!P1 LDG.E.U8 R130, desc[UR44][R2.64] ;  /* 0x0000002c02829981 */ /* 0x0000a4000c1e1100 */
[----:B0-----:R-:W-:Y:S02]  /*31560*/  @!P1 IMAD.MOV.U32 R2, RZ, RZ, R33 ;  /* 0x000000ffff029224 */ /* 0x001fe400078e0021 */
[----:B------:R-:W-:Y:S01]  /*31570*/  @!P1 IMAD.MOV.U32 R3, RZ, RZ, R134 ;  /* 0x000000ffff039224 */ /* 0x000fe200078e0086 */
[----:B------:R-:W-:Y:S01]  /*31580*/  PRMT R128, RZ, 0x7610, R128 ;  /* 0x00007610ff807816 */ /* 0x000fe20000000080 */
[----:B------:R-:W2:Y:S04]  /*31590*/  LDL R134, [R1+0x1298] ;  /* 0x0012980001867983 */ /* 0x000ea80000100800 */
[----:B------:R4:W2:Y:S01]  /*315a0*/  @!P1 LDG.E.U8 R129, desc[UR44][R2.64] ;  /* 0x0000002c02819981 */ /* 0x0008a2000c1e1100 */
[----:B------:R-:W-:-:S02]  /*315b0*/  PRMT R127, RZ, 0x7610, R127 ;  /* 0x00007610ff7f7816 */ /* 0x000fc4000000007f */
[----:B------:R-:W-:Y:S01]  /*315c0*/  PRMT R126, RZ, 0x7610, R126 ;  /* 0x00007610ff7e7816 */ /* 0x000fe2000000007e */
[----:B------:R-:W2:Y:S01]  /*315d0*/  LDL R33, [R1+0x129c] ;  /* 0x00129c0001217983 */ /* 0x000ea20000100800 */
[----:B----4-:R-:W-:-:S03]  /*315e0*/  @!P1 IMAD.MOV.U32 R2, RZ, RZ, R24 ;  /* 0x000000ffff029224 */ /* 0x010fc600078e0018 */
[----:B------:R-:W4:Y:S01]  /*315f0*/  LDL R24, [R1+0x135c] ;  /* 0x00135c0001187983 */ /* 0x000f220000100800 */
[----:B------:R-:W-:Y:S01]  /*31600*/  @!P1 IMAD.MOV.U32 R3, RZ, RZ, R31 ;  /* 0x000000ffff039224 */ /* 0x000fe200078e001f */
[----:B------:R-:W-:Y:S02]  /*31610*/  PRMT R125, RZ, 0x7610, R125 ;  /* 0x00007610ff7d7816 */ /* 0x000fe4000000007d */
[----:B------:R-:W4:Y:S04]  /*31620*/  LDL R31, [R1+0x1218] ;  /* 0x00121800011f7983 */ /* 0x000f280000100800 */
[----:B------:R0:W4:Y:S02]  /*31630*/  @!P1 LDG.E.U8 R128, desc[UR44][R2.64] ;  /* 0x0000002c02809981 */ /* 0x000124000c1e1100 */
[----:B0-----:R-:W-:-:S02]  /*31640*/  @!P1 IMAD.MOV.U32 R2, RZ, RZ, R29 ;  /* 0x000000ffff029224 */ /* 0x001fc400078e001d */
[----:B------:R-:W-:Y:S01]  /*31650*/  @!P1 IMAD.MOV.U32 R3, RZ, RZ, R30 ;  /* 0x000000ffff039224 */ /* 0x000fe200078e001e */
[----:B------:R-:W4:Y:S04]  /*31660*/  LDL R29, [R1+0x1258] ;  /* 0x00125800011d7983 */ /* 0x000f280000100800 */
[----:B------:R0:W4:Y:S04]  /*31670*/  @!P1 LDG.E.U8 R127, desc[UR44][R2.64] ;  /* 0x0000002c027f9981 */ /* 0x000128000c1e1100 */
[----:B------:R-:W4:Y:S01]  /*31680*/  LDL R30, [R1+0x121c] ;  /* 0x00121c00011e7983 */ /* 0x000f220000100800 */
[----:B0-----:R-:W-:-:S02]  /*31690*/  @!P1 IMAD.MOV.U32 R2, RZ, RZ, R27 ;  /* 0x000000ffff029224 */ /* 0x001fc400078e001b */
[----:B------:R-:W-:Y:S01]  /*316a0*/  @!P1 IMAD.MOV.U32 R3, RZ, RZ, R28 ;  /* 0x000000ffff039224 */ /* 0x000fe200078e001c */
[----:B------:R-:W4:Y:S04]  /*316b0*/  LDL R27, [R1+0x12d8] ;  /* 0x0012d800011b7983 */ /* 0x000f280000100800 */
[----:B------:R3:W4:Y:S04]  /*316c0*/  @!P1 LDG.E.U8 R126, desc[UR44][R2.64] ;  /* 0x0000002c027e9981 */ /* 0x000728000c1e1100 */
[----:B------:R-:W4:Y:S01]  /*316d0*/  LDL R28, [R1+0x125c] ;  /* 0x00125c00011c7983 */ /* 0x000f220000100800 */
[----:B---3--:R-:W-:-:S03]  /*316e0*/  @!P1 IMAD.MOV.U32 R2, RZ, RZ, R25 ;  /* 0x000000ffff029224 */ /* 0x008fc600078e0019 */
[----:B------:R-:W3:Y:S01]  /*316f0*/  LDL R25, [R1+0x12dc] ;  /* 0x0012dc0001197983 */ /* 0x000ee20000100800 */
[----:B--2---:R-:W-:-:S03]  /*31700*/  @!P1 IMAD.MOV.U32 R3, RZ, RZ, R26 ;  /* 0x000000ffff039224 */ /* 0x004fc600078e001a */
[----:B------:R-:W2:Y:S04]  /*31710*/  LDL R26, [R1+0x11d8] ;  /* 0x0011d800011a7983 */ /* 0x000ea80000100800 */
[----:B------:R4:W2:Y:S02]  /*31720*/  @!P1 LDG.E.U8 R125, desc[UR44][R2.64] ;  /* 0x0000002c027d9981 */ /* 0x0008a4000c1e1100 */
[----:B----4-:R-:W-:Y:S02]  /*31730*/  @!P1 IMAD.MOV.U32 R2, RZ, RZ, R24 ;  /* 0x000000ffff029224 */ /* 0x010fe400078e0018 */
[----:B------:R-:W4:Y:S01]  /*31740*/  LDL R24, [R1+0x11dc] ;  /* 0x0011dc0001187983 */ /* 0x000f220000100800 */
[----:B------:R-:W-:Y:S01]  /*31750*/  PRMT R247, RZ, 0x7610, R247 ;  /* 0x00007610fff77816 */ /* 0x000fe200000000f7 */
[----:B------:R-:W-:Y:S01]  /*31760*/  @!P1 IMAD.MOV.U32 R3, RZ, RZ, R132 ;  /* 0x000000ffff039224 */ /* 0x000fe200078e0084 */
[----:B------:R-:W-:-:S04]  /*31770*/  PRMT R246, RZ, 0x7610, R246 ;  /* 0x00007610fff67816 */ /* 0x000fc800000000f6 */
[----:B------:R0:W4:Y:S01]  /*31780*/  @!P1 LDG.E.U8 R247, desc[UR44][R2.64] ;  /* 0x0000002c02f79981 */ /* 0x000122000c1e1100 */
[----:B------:R-:W-:Y:S01]  /*31790*/  PRMT R245, RZ, 0x7610, R245 ;  /* 0x00007610fff57816 */ /* 0x000fe200000000f5 */
[----:B0-----:R-:W-:Y:S02]  /*317a0*/  @!P1 IMAD.MOV.U32 R2, RZ, RZ, R137 ;  /* 0x000000ffff029224 */ /* 0x001fe400078e0089 */
[----:B------:R-:W-:-:S05]  /*317b0*/  @!P1 IMAD.MOV.U32 R3, RZ, RZ, R148 ;  /* 0x000000ffff039224 */ /* 0x000fca00078e0094 */
[----:B------:R0:W4:Y:S01]  /*317c0*/  @!P1 LDG.E.U8 R246, desc[UR44][R2.64] ;  /* 0x0000002c02f69981 */ /* 0x000122000c1e1100 */
[----:B------:R-:W-:Y:S01]  /*317d0*/  PRMT R244, RZ, 0x7610, R244 ;  /* 0x00007610fff47816 */ /* 0x000fe200000000f4 */
[----:B0-----:R-:W-:Y:S02]  /*317e0*/  @!P1 IMAD.MOV.U32 R3, RZ, RZ, R27 ;  /* 0x000000ffff039224 */ /* 0x001fe400078e001b */
[----:B------:R-:W4:Y:S01]  /*317f0*/  LDL R27, [R1+0x1198] ;  /* 0x00119800011b7983 */ /* 0x000f220000100800 */
[----:B------:R-:W-:Y:S02]  /*31800*/  PRMT R243, RZ, 0x7610, R243 ;  /* 0x00007610fff37816 */ /* 0x000fe400000000f3 */
[----:B------:R-:W-:Y:S01]  /*31810*/  PRMT R242, RZ, 0x7610, R242 ;  /* 0x00007610fff27816 */ /* 0x000fe200000000f2 */
[----:B---3--:R-:W-:Y:S02]  /*31820*/  @!P1 IMAD.MOV.U32 R2, RZ, RZ, R25 ;  /* 0x000000ffff029224 */ /* 0x008fe400078e0019 */
[----:B------:R-:W3:Y:S04]  /*31830*/  LDL R25, [R1+0x119c] ;  /* 0x00119c0001197983 */ /* 0x000ee80000100800 */
[----:B------:R0:W3:Y:S02]  /*31840*/  @!P1 LDG.E.U8 R245, desc[UR44][R2.64] ;  /* 0x0000002c02f59981 */ /* 0x0000e4000c1e1100 */
[----:B0-----:R-:W-:-:S02]  /*31850*/  @!P1 IMAD.MOV.U32 R2, RZ, RZ, R33 ;  /* 0x000000ffff029224 */ /* 0x001fc400078e0021 */
        /* <DEDUP_REMOVED lines=16> */
[----:B--2---:R-:W-:-:S02]  /*31960*/  @!P1 IMAD.MOV.U32 R3, RZ, RZ, R26 ;  /* 0x000000ffff039224 */ /* 0x004fc400078e001a */
[----:B----4-:R-:W-:Y:S01]  /*31970*/  @!P1 IMAD.MOV.U32 R2, RZ, RZ, R24 ;  /* 0x000000ffff029224 */ /* 0x010fe200078e0018 */
[----:B------:R-:W2:Y:S04]  /*31980*/  LDL R26, [R1+0x1118] ;  /* 0x00111800011a7983 */ /* 0x000ea80000100800 */
[----:B------:R-:W4:Y:S04]  /*31990*/  LDL R24, [R1+0x111c] ;  /* 0x00111c0001187983 */ /* 0x000f280000100800 */
[----:B------:R0:W4:Y:S01]  /*319a0*/  @!P1 LDG.E.U8 R241, desc[UR44][R2.64] ;  /* 0x0000002c02f19981 */ /* 0x000122000c1e1100 */
[----:B------:R-:W-:Y:S01]  /*319b0*/  PRMT R239, RZ, 0x7610, R239 ;  /* 0x00007610ffef7816 */ /* 0x000fe200000000ef */
[----:B0-----:R-:W-:-:S02]  /*319c0*/  @!P1 IMAD.MOV.U32 R3, RZ, RZ, R27 ;  /* 0x000000ffff039224 */ /* 0x001fc400078e001b */
[----:B------:R-:W4:Y:S01]  /*319d0*/  LDL R27, [R1+0x1098] ;  /* 0x00109800011b7983 */ /* 0x000f220000100800 */
        /* <DEDUP_REMOVED lines=8> */
[----:B--2---:R-:W-:Y:S02]  /*31a60*/  @!P1 IMAD.MOV.U32 R3, RZ, RZ, R26 ;  /* 0x000000ffff039224 */ /* 0x004fe400078e001a */
[----:B------:R-:W2:Y:S01]  /*31a70*/  LDL R26, [R1+0xfd8] ;  /* 0x000fd800011a7983 */ /* 0x000ea20000100800 */
[----:B----4-:R-:W-:-:S03]  /*31a80*/  @!P1 IMAD.MOV.U32 R2, RZ, RZ, R24 ;  /* 0x000000ffff029224 */ /* 0x010fc600078e0018 */
[----:B------:R-:W4:Y:S01]  /*31a90*/  LDL R24, [R1+0xfdc] ;  /* 0x000fdc0001187983 */ /* 0x000f220000100800 */
[----:B------:R-:W-:Y:S02]  /*31aa0*/  PRMT R238, RZ, 0x7610, R238 ;  /* 0x00007610ffee7816 */ /* 0x000fe400000000ee */
[----:B------:R-:W-:-:S04]  /*31ab0*/  PRMT R237, RZ, 0x7610, R237 ;  /* 0x00007610ffed7816 */ /* 0x000fc800000000ed */
[----:B------:R0:W4:Y:S01]  /*31ac0*/  @!P1 LDG.E.U8 R238, desc[UR44][R2.64] ;  /* 0x0000002c02ee9981 */ /* 0x000122000c1e1100 */
[----:B------:R-:W-:Y:S01]  /*31ad0*/  PRMT R235, RZ, 0x7610, R235 ;  /* 0x00007610ffeb7816 */ /* 0x000fe200000000eb */
[----:B0-----:R-:W-:Y:S02]  /*31ae0*/  @!P1 IMAD.MOV.U32 R2, RZ, RZ, R33 ;  /* 0x000000ffff029224 */ /* 0x001fe400078e0021 */
[----:B------:R-:W-:Y:S01]  /*31af0*/  @!P1 IMAD.MOV.U32 R3, RZ, RZ, R134 ;  /* 0x000000ffff039224 */ /* 0x000fe200078e0086 */
[----:B------:R-:W-:Y:S01]  /*31b00*/  PRMT R234, RZ, 0x7610, R234 ;  /* 0x00007610ffea7816 */ /* 0x000fe200000000ea */
[----:B------:R-:W4:Y:S04]  /*31b10*/  LDL R134, [R1+0xf18] ;  /* 0x000f180001867983 */ /* 0x000f280000100800 */
[----:B------:R0:W4:Y:S01]  /*31b20*/  @!P1 LDG.E.U8 R237, desc[UR44][R2.64] ;  /* 0x0000002c02ed9981 */ /* 0x000122000c1e1100 */
[----:B------:R-:W-:-:S03]  /*31b30*/  PRMT R233, RZ, 0x7610, R233 ;  /* 0x00007610ffe97816 */ /* 0x000fc600000000e9 */
[----:B------:R-:W4:Y:S01]  /*31b40*/  LDL R33, [R1+0xf1c] ;  /* 0x000f1c0001217983 */ /* 0x000f220000100800 */
[----:B0-----:R-:W-:-:S03]  /*31b50*/  @!P1 IMAD.MOV.U32 R3, RZ, RZ, R27 ;  /* 0x000000ffff039224 */ /* 0x001fc600078e001b */
[----:B------:R-:W4:Y:S01]  /*31b60*/  LDL R27, [R1+0xf98] ;  /* 0x000f9800011b7983 */ /* 0x000f220000100800 */
        /* <DEDUP_REMOVED lines=9> */
[----:B0-----:R-:W-:-:S03]  /*31c00*/  @!P1 IMAD.MOV.U32 R2, RZ, RZ, R28 ;  /* 0x000000ffff029224 */ /* 0x001fc600078e001c */
[----:B------:R-:W3:Y:S01]  /*31c10*/  LDL R28, [R1+0xf5c] ;  /* 0x000f5c00011c7983 */ /* 0x000ee20000100800 */
[----:B------:R-:W-:-:S03]  /*31c20*/  @!P1 IMAD.MOV.U32 R3, RZ, RZ, R29 ;  /* 0x000000ffff039224 */ /* 0x000fc600078e001d */
[----:B------:R-:W3:Y:S04]  /*31c30*/  LDL R29, [R1+0xf58] ;  /* 0x000f5800011d7983 */ /* 0x000ee80000100800 */
[----:B------:R2:W3:Y:S02]  /*31c40*/  @!P1 LDG.E.U8 R233, desc[UR44][R2.64] ;  /* 0x0000002c02e99981 */ /* 0x0004e4000c1e1100 */
[----:B--2---:R-:W-:Y:S02]  /*31c50*/  @!P1 IMAD.MOV.U32 R3, RZ, RZ, R26 ;  /* 0x000000ffff039224 */ /* 0x004fe400078e001a */
[----:B------:R-:W2:Y:S01]  /*31c60*/  LDL R26, [R1+0xed8] ;  /* 0x000ed800011a7983 */ /* 0x000ea20000100800 */
[----:B----4-:R-:W-:-:S03]  /*31c70*/  @!P1 IMAD.MOV.U32 R2, RZ, RZ, R24 ;  /* 0x000000ffff029224 */ /* 0x010fc600078e0018 */
[----:B------:R-:W4:Y:S04]  /*31c80*/  LDL R24, [R1+0xedc] ;  /* 0x000edc0001187983 */ /* 0x000f280000100800 */
[----:B------:R0:W4:Y:S01]  /*31c90*/  @!P1 LDG.E.U8 R232, desc[UR44][R2.64] ;  /* 0x0000002c02e89981 */ /* 0x000122000c1e1100 */
[----:B------:R-:W-:Y:S02]  /*31ca0*/  PRMT R231, RZ, 0x7610, R231 ;  /* 0x00007610ffe77816 */ /* 0x000fe400000000e7 */
[----:B------:R-:W-:Y:S02]  /*31cb0*/  PRMT R230, RZ, 0x7610, R230 ;  /* 0x00007610ffe67816 */ /* 0x000fe400000000e6 */
        /* <DEDUP_REMOVED lines=11> */
[----:B0-----:R-:W-:Y:S02]  /*31d70*/  @!P1 IMAD.MOV.U32 R2, RZ, RZ, R33 ;  /* 0x000000ffff029224 */ /* 0x001fe400078e0021 */
[----:B------:R-:W-:Y:S01]  /*31d80*/  @!P1 IMAD.MOV.U32 R3, RZ, RZ, R134 ;  /* 0x000000ffff039224 */ /* 0x000fe200078e0086 */
[----:B------:R-:W-:Y:S01]  /*31d90*/  PRMT R228, RZ, 0x7610, R228 ;  /* 0x00007610ffe47816 */ /* 0x000fe200000000e4 */
[----:B------:R-:W3:Y:S04]  /*31da0*/  LDL R134, [R1+0xd58] ;  /* 0x000d580001867983 */ /* 0x000ee80000100800 */
[----:B------:R2:W3:Y:S01]  /*31db0*/  @!P1 LDG.E.U8 R229, desc[UR44][R2.64] ;  /* 0x0000002c02e59981 */ /* 0x0004e2000c1e1100 */
[----:B------:R-:W-:-:S02]  /*31dc0*/  PRMT R227, RZ, 0x7610, R227 ;  /* 0x00007610ffe37816 */ /* 0x000fc400000000e3 */
[----:B------:R-:W-:Y:S01]  /*31dd0*/  PRMT R226, RZ, 0x7610, R226 ;  /* 0x00007610ffe27816 */ /* 0x000fe200000000e2 */
[----:B------:R-:W3:Y:S01]  /*31de0*/  LDL R33, [R1+0xd5c] ;  /* 0x000d5c0001217983 */ /* 0x000ee20000100800 */
[----:B--2---:R-:W-:-:S03]  /*31df0*/  @!P1 IMAD.MOV.U32 R3, RZ, RZ, R26 ;  /* 0x000000ffff039224 */ /* 0x004fc600078e001a */
[----:B------:R-:W2:Y:S01]  /*31e00*/  LDL R26, [R1+0xdd8] ;  /* 0x000dd800011a7983 */ /* 0x000ea20000100800 */
[----:B----4-:R-:W-:-:S03]  /*31e10*/  @!P1 IMAD.MOV.U32 R2, RZ, RZ, R24 ;  /* 0x000000ffff029224 */ /* 0x010fc600078e0018 */
[----:B------:R-:W4:Y:S04]  /*31e20*/  LDL R24, [R1+0xddc] ;  /* 0x000ddc0001187983 */ /* 0x000f280000100800 */
[----:B------:R0:W4:Y:S02]  /*31e30*/  @!P1 LDG.E.U8 R228, desc[UR44][R2.64] ;  /* 0x0000002c02e49981 */ /* 0x000124000c1e1100 */
[----:B0-----:R-:W-:Y:S02]  /*31e40*/  @!P1 IMAD.MOV.U32 R2, RZ, RZ, R30 ;  /* 0x000000ffff029224 */ /* 0x001fe400078e001e */
[----:B------:R-:W-:Y:S01]  /*31e50*/  @!P1 IMAD.MOV.U32 R3, RZ, RZ, R31 ;  /* 0x000000ffff039224 */ /* 0x000fe200078e001f */
        /* <DEDUP_REMOVED lines=21> */
[----:B------:R-:W-:Y:S02]  /*31fb0*/  PRMT R222, RZ, 0x7610, R222 ;  /* 0x00007610ffde7816 */ /* 0x000fe400000000de */
[----:B------:R-:W-:Y:S02]  /*31fc0*/  PRMT R221, RZ, 0x7610, R221 ;  /* 0x00007610ffdd7816 */ /* 0x000fe400000000dd */
[----:B------:R-:W-:Y:S01]  /*31fd0*/  PRMT R220, RZ, 0x7610, R220 ;  /* 0x00007610ffdc7816 */ /* 0x000fe200000000dc */
[----:B0-----:R-:W-:Y:S02]  /*31fe0*/  @!P1 IMAD.MOV.U32 R3, RZ, RZ, R27 ;  /* 0x000000ffff039224 */ /* 0x001fe400078e001b */
        /* <DEDUP_REMOVED lines=8> */
[----:B------:R0:W3:Y:S01]  /*32070*/  @!P1 LDG.E.U8 R222, desc[UR44][R2.64] ;  /* 0x0000002c02de9981 */ /* 0x0000e2000c1e1100 */
[----:B------:R-:W-:-:S03]  /*32080*/  PRMT R218, RZ, 0x7610, R218 ;  /* 0x00007610ffda7816 */ /* 0x000fc600000000da */
[----:B------:R-:W3:Y:S01]  /*32090*/  LDL R33, [R1+0x93c] ;  /* 0x00093c0001217983 */ /* 0x000ee20000100800 */
[----:B0-----:R-:W-:Y:S02]  /*320a0*/  @!P1 IMAD.MOV.U32 R3, RZ, RZ, R30 ;  /* 0x000000ffff039224 */ /* 0x001fe400078e001e */
[----:B------:R-:W-:Y:S01]  /*320b0*/  @!P1 IMAD.MOV.U32 R2, RZ, RZ, R28 ;  /* 0x000000ffff029224 */ /* 0x000fe200078e001c */
[----:B------:R-:W3:Y:S04]  /*320c0*/  LDL R30, [R1+0x9f8] ;  /* 0x0009f800011e7983 */ /* 0x000ee80000100800 */
[----:B------:R0:W3:Y:S04]  /*320d0*/  @!P1 LDG.E.U8 R221, desc[UR44][R2.64] ;  /* 0x0000002c02dd9981 */ /* 0x0000e8000c1e1100 */
[----:B------:R-:W3:Y:S01]  /*320e0*/  LDL R28, [R1+0x9fc] ;  /* 0x0009fc00011c7983 */ /* 0x000ee20000100800 */
[----:B0-----:R-:W-:-:S02]  /*320f0*/  @!P1 IMAD.MOV.U32 R2, RZ, RZ, R29 ;  /* 0x000000ffff029224 */ /* 0x001fc400078e001d */
[----:B------:R-:W-:Y:S01]  /*32100*/  @!P1 IMAD.MOV.U32 R3, RZ, RZ, R31 ;  /* 0x000000ffff039224 */ /* 0x000fe200078e001f */
[----:B------:R-:W3:Y:S04]  /*32110*/  LDL R29, [R1+0x978] ;  /* 0x00097800011d7983 */ /* 0x000ee80000100800 */
[----:B------:R2:W3:Y:S02]  /*32120*/  @!P1 LDG.E.U8 R220, desc[UR44][R2.64] ;  /* 0x0000002c02dc9981 */ /* 0x0004e4000c1e1100 */
[----:B--2---:R-:W-:Y:S02]  /*32130*/  @!P1 IMAD.MOV.U32 R3, RZ, RZ, R26 ;  /* 0x000000ffff039224 */ /* 0x004fe400078e001a */
[----:B------:R-:W2:Y:S01]  /*32140*/  LDL R26, [R1+0x9b8] ;  /* 0x0009b800011a7983 */ /* 0x000ea20000100800 */
[----:B----4-:R-:W-:-:S03]  /*32150*/  @!P1 IMAD.MOV.U32 R2, RZ, RZ, R24 ;  /* 0x000000ffff029224 */ /* 0x010fc600078e0018 */
[----:B------:R-:W4:Y:S04]  /*32160*/  LDL R24, [R1+0x9bc] ;  /* 0x0009bc0001187983 */ /* 0x000f280000100800 */
[----:B------:R0:W4:Y:S01]  /*32170*/  @!P1 LDG.E.U8 R219, desc[UR44][R2.64] ;  /* 0x0000002c02db9981 */ /* 0x000122000c1e1100 */
[----:B------:R-:W-:Y:S01]  /*32180*/  PRMT R217, RZ, 0x7610, R217 ;  /* 0x00007610ffd97816 */ /* 0x000fe200000000d9 */
[----:B0-----:R-:W-:Y:S02]  /*32190*/  @!P1 IMAD.MOV.U32 R3, RZ, RZ, R27 ;  /* 0x000000ffff039224 */ /* 0x001fe400078e001b */
[----:B---3--:R-:W-:Y:S02]  /*321a0*/  @!P1 IMAD.MOV.U32 R2, RZ, RZ, R25 ;  /* 0x000000ffff029224 */ /* 0x008fe400078e0019 */
[----:B------:R-:W3:Y:S04]  /*321b0*/  LDL R25, [R1+0x97c] ;  /* 0x00097c0001197983 */ /* 0x000ee80000100800 */
[----:B------:R0:W3:Y:S04]  /*321c0*/  @!P1 LDG.E.U8 R218, desc[UR44][R2.64] ;  /* 0x0000002c02da9981 */ /* 0x0000e8000c1e1100 */
[----:B------:R-:W3:Y:S04]  /*321d0*/  LDL.LU R27, [R1+0x8bc] ;  /* 0x0008bc00011b7983 */ /* 0x000ee80000300800 */
[----:B------:R-:W3:Y:S01]  /*321e0*/  LDL R31, [R1+0x8f8] ;  /* 0x0008f800011f7983 */ /* 0x000ee20000100800 */
[----:B------:R-:W-:-:S02]  /*321f0*/  PRMT R216, RZ, 0x7610, R216 ;  /* 0x00007610ffd87816 */ /* 0x000fc400000000d8 */
[----:B------:R-:W-:Y:S01]  /*32200*/  PRMT R215, RZ, 0x7610, R215 ;  /* 0x00007610ffd77816 */ /* 0x000fe200000000d7 */
[----:B------:R-:W3:Y:S01]  /*32210*/  LDL R150, [R1+0x7f8] ;  /* 0x0007f80001967983 */ /* 0x000ee20000100800 */
[----:B------:R-:W-:Y:S02]  /*32220*/  PRMT R214, RZ, 0x7610, R214 ;  /* 0x00007610ffd67816 */ /* 0x000fe400000000d6 */
[----:B------:R-:W-:Y:S01]  /*32230*/  PRMT R213, RZ, 0x7610, R213 ;  /* 0x00007610ffd57816 */ /* 0x000fe200000000d5 */
        /* <DEDUP_REMOVED lines=10> */
[----:B------:R0:W4:Y:S02]  /*322e0*/  @!P1 LDG.E.U8 R216, desc[UR44][R2.64] ;  /* 0x0000002c02d89981 */ /* 0x000124000c1e1100 */
[----:B0-----:R-:W-:Y:S02]  /*322f0*/  @!P1 IMAD.MOV.U32 R3, RZ, RZ, R29 ;  /* 0x000000ffff039224 */ /* 0x001fe400078e001d */
[----:B------:R-:W4:Y:S01]  /*32300*/  LDL R29, [R1+0x838] ;  /* 0x00083800011d7983 */ /* 0x000f220000100800 */
[----:B------:R-:W-:Y:S01]  /*32310*/  PRMT R212, RZ, 0x7610, R212 ;  /* 0x00007610ffd47816 */ /* 0x000fe200000000d4 */
[----:B---3--:R-:W-:-:S02]  /*32320*/  @!P1 IMAD.MOV.U32 R2, RZ, RZ, R25 ;  /* 0x000000ffff029224 */ /* 0x008fc400078e0019 */
        /* <DEDUP_REMOVED lines=12> */
[----:B------:R0:W3:Y:S01]  /*323f0*/  @!P1 LDG.E.U8 R213, desc[UR44][R2.64] ;  /* 0x0000002c02d59981 */ /* 0x0000e2000c1e1100 */
[----:B------:R-:W-:-:S03]  /*32400*/  PRMT R209, RZ, 0x7610, R209 ;  /* 0x00007610ffd17816 */ /* 0x000fc600000000d1 */
[----:B------:R-:W3:Y:S01]  /*32410*/  LDL R30, [R1+0x6fc] ;  /* 0x0006fc00011e7983 */ /* 0x000ee20000100800 */
[----:B0-----:R-:W-:Y:S02]  /*32420*/  @!P1 IMAD.MOV.U32 R2, RZ, RZ, R27 ;  /* 0x000000ffff029224 */ /* 0x001fe400078e001b */
[----:B------:R-:W-:Y:S02]  /*32430*/  @!P1 IMAD.MOV.U32 R3, RZ, RZ, R28 ;  /* 0x000000ffff039224 */ /* 0x000fe400078e001c */
[----:B------:R-:W3:Y:S04]  /*32440*/  LDL R28, [R1+0x7fc] ;  /* 0x0007fc00011c7983 */ /* 0x000ee80000100800 */
[----:B------:R2:W3:Y:S02]  /*32450*/  @!P1 LDG.E.U8 R212, desc[UR44][R2.64] ;  /* 0x0000002c02d49981 */ /* 0x0004e4000c1e1100 */
[----:B--2---:R-:W-:-:S02]  /*32460*/  @!P1 IMAD.MOV.U32 R3, RZ, RZ, R26 ;  /* 0x000000ffff039224 */ /* 0x004fc400078e001a */
[----:B------:R-:W2:Y:S01]  /*32470*/  LDL R26, [R1+0x7b8] ;  /* 0x0007b800011a7983 */ /* 0x000ea20000100800 */
[----:B----4-:R-:W-:-:S03]  /*32480*/  @!P1 IMAD.MOV.U32 R2, RZ, RZ, R24 ;  /* 0x000000ffff029224 */ /* 0x010fc600078e0018 */
[----:B------:R-:W4:Y:S04]  /*32490*/  LDL R24, [R1+0x7bc] ;  /* 0x0007bc0001187983 */ /* 0x000f280000100800 */
[----:B------:R0:W4:Y:S02]  /*324a0*/  @!P1 LDG.E.U8 R211, desc[UR44][R2.64] ;  /* 0x0000002c02d39981 */ /* 0x000124000c1e1100 */
[----:B0-----:R-:W-:Y:S02]  /*324b0*/  @!P1 IMAD.MOV.U32 R3, RZ, RZ, R29 ;  /* 0x000000ffff039224 */ /* 0x001fe400078e001d */
[----:B------:R-:W4:Y:S01]  /*324c0*/  LDL R29, [R1+0x73c] ;  /* 0x00073c00011d7983 */ /* 0x000f220000100800 */
[----:B---3--:R-:W-:-:S03]  /*324d0*/  @!P1 IMAD.MOV.U32 R2, RZ, RZ, R25 ;  /* 0x000000ffff029224 */ /* 0x008fc600078e0019 */
[----:B------:R-:W3:Y:S04]  /*324e0*/  LDL.LU R25, [R1+0x6b8] ;  /* 0x0006b80001197983 */ /* 0x000ee80000300800 */
[----:B------:R0:W3:Y:S02]  /*324f0*/  @!P1 LDG.E.U8 R210, desc[UR44][R2.64] ;  /* 0x0000002c02d29981 */ /* 0x0000e4000c1e1100 */
[----:B0-----:R-:W-:Y:S02]  /*32500*/  @!P1 IMAD.MOV.U32 R3, RZ, RZ, R150 ;  /* 0x000000ffff039224 */ /* 0x001fe400078e0096 */
[----:B------:R-:W-:Y:S02]  /*32510*/  @!P1 IMAD.MOV.U32 R2, RZ, RZ, R28 ;  /* 0x000000ffff029224 */ /* 0x000fe400078e001c */
[----:B------:R-:W3:Y:S04]  /*32520*/  LDL R28, [R1+0x6bc] ;  /* 0x0006bc00011c7983 */ /* 0x000ee80000100800 */
[----:B------:R2:W3:Y:S02]  /*32530*/  @!P1 LDG.E.U8 R209, desc[UR44][R2.64] ;  /* 0x0000002c02d19981 */ /* 0x0004e4000c1e1100 */
[----:B--2---:R-:W-:-:S02]  /*32540*/  @!P1 IMAD.MOV.U32 R3, RZ, RZ, R26 ;  /* 0x000000ffff039224 */ /* 0x004fc400078e001a */
[----:B------:R-:W2:Y:S01]  /*32550*/  LDL.LU R26, [R1+0x678] ;  /* 0x00067800011a7983 */ /* 0x000ea20000300800 */
[----:B----4-:R-:W-:-:S03]  /*32560*/  @!P1 IMAD.MOV.U32 R2, RZ, RZ, R24 ;  /* 0x000000ffff029224 */ /* 0x010fc600078e0018 */
[----:B------:R-:W4:Y:S01]  /*32570*/  LDL.LU R24, [R1+0x67c] ;  /* 0x00067c0001187983 */ /* 0x000f220000300800 */
[----:B------:R-:W-:Y:S02]  /*32580*/  PRMT R208, RZ, 0x7610, R208 ;  /* 0x00007610ffd07816 */ /* 0x000fe400000000d0 */
        /* <DEDUP_REMOVED lines=14> */
[----:B0-----:R-:W-:Y:S02]  /*32670*/  @!P1 IMAD.MOV.U32 R2, RZ, RZ, R30 ;  /* 0x000000ffff029224 */ /* 0x001fe400078e001e */
[----:B------:R-:W-:Y:S01]  /*32680*/  @!P1 IMAD.MOV.U32 R3, RZ, RZ, R31 ;  /* 0x000000ffff039224 */ /* 0x000fe200078e001f */
[----:B------:R-:W4:Y:S04]  /*32690*/  LDL R30, [R1+0x1754] ;  /* 0x00175400011e7983 */ /* 0x000f280000100800 */
[----:B------:R3:W4:Y:S04]  /*326a0*/  @!P1 LDG.E.U8 R205, desc[UR44][R2.64] ;  /* 0x0000002c02cd9981 */ /* 0x000728000c1e1100 */
[----:B------:R-:W4:Y:S01]  /*326b0*/  LDL R31, [R1+0x1750] ;  /* 0x00175000011f7983 */ /* 0x000f220000100800 */
[----:B---3--:R-:W-:-:S02]  /*326c0*/  @!P1 IMAD.MOV.U32 R3, RZ, RZ, R25 ;  /* 0x000000ffff039224 */ /* 0x008fc400078e0019 */
[----:B------:R-:W-:Y:S02]  /*326d0*/  @!P1 IMAD.MOV.U32 R2, RZ, RZ, R28 ;  /* 0x000000ffff029224 */ /* 0x000fe400078e001c */
[----:B------:R-:W3:Y:S04]  /*326e0*/  LDL R28, [R1+0x17d4] ;  /* 0x0017d400011c7983 */ /* 0x000ee80000100800 */
[----:B------:R2:W3:Y:S04]  /*326f0*/  @!P1 LDG.E.U8 R204, desc[UR44][R2.64] ;  /* 0x0000002c02cc9981 */ /* 0x0004e8000c1e1100 */
[----:B------:R-:W3:Y:S04]  /*32700*/  LDL.LU R134, [R1+0x1350] ;  /* 0x0013500001867983 */ /* 0x000ee80000300800 */
[----:B------:R-:W3:Y:S04]  /*32710*/  LDL.LU R139, [R1+0x1314] ;  /* 0x00131400018b7983 */ /* 0x000ee80000300800 */
[----:B------:R-:W3:Y:S01]  /*32720*/  LDL.LU R150, [R1+0x1310] ;  /* 0x0013100001967983 */ /* 0x000ee20000300800 */
[----:B--2---:R-:W-:-:S02]  /*32730*/  @!P1 IMAD.MOV.U32 R3, RZ, RZ, R26 ;  /* 0x000000ffff039224 */ /* 0x004fc400078e001a */
[----:B----4-:R-:W-:-:S05]  /*32740*/  @!P1 IMAD.MOV.U32 R2, RZ, RZ, R24 ;  /* 0x000000ffff029224 */ /* 0x010fca00078e0018 */
[----:B------:R0:W2:Y:S04]  /*32750*/  @!P1 LDG.E.U8 R203, desc[UR44][R2.64] ;  /* 0x0000002c02cb9981 */ /* 0x0000a8000c1e1100 */
[----:B------:R-:W4:Y:S01]  /*32760*/  LDL R3, [R1+0xa38] ;  /* 0x000a380001037983 */ /* 0x000f220000100800 */
[----:B------:R-:W-:Y:S01]  /*32770*/  PRMT R202, RZ, 0x7610, R202 ;  /* 0x00007610ffca7816 */ /* 0x000fe200000000ca */
[----:B0-----:R-:W-:Y:S01]  /*32780*/  @!P1 IMAD.MOV.U32 R2, RZ, RZ, R29 ;  /* 0x000000ffff029224 */ /* 0x001fe200078e001d */
[----:B------:R-:W-:Y:S01]  /*32790*/  PRMT R201, RZ, 0x7610, R201 ;  /* 0x00007610ffc97816 */ /* 0x000fe200000000c9 */
[----:B------:R-:W2:Y:S04]  /*327a0*/  LDL R29, [R1+0x1714] ;  /* 0x00171400011d7983 */ /* 0x000ea80000100800 */
[----:B----4-:R0:W4:Y:S04]  /*327b0*/  @!P1 LDG.E.U8 R202, desc[UR44][R2.64] ;  /* 0x0000002c02ca9981 */ /* 0x010128000c1e1100 */
[----:B------:R-:W0:Y:S04]  /*327c0*/  LDL R2, [R1+0x1810] ;  /* 0x0018100001027983 */ /* 0x000e280000100800 */
[----:B------:R-:W0:Y:S01]  /*327d0*/  LDL R3, [R1+0x1814] ;  /* 0x0018140001037983 */ /* 0x000e220000100800 */
[----:B------:R-:W-:-:S02]  /*327e0*/  PRMT R200, RZ, 0x7610, R200 ;  /* 0x00007610ffc87816 */ /* 0x000fc400000000c8 */
[----:B0-----:R-:W-:-:S04]  /*327f0*/  @!P1 LOP3.LUT R3, R3, R2, RZ, 0x3c, !PT ;  /* 0x0000000203039212 */ /* 0x001fc800078e3cff */
[----:B------:R-:W-:-:S04]  /*32800*/  @!P1 LOP3.LUT R2, R3, R2, RZ, 0x3c, !PT ;  /* 0x0000000203029212 */ /* 0x000fc800078e3cff */
[----:B------:R-:W-:-:S05]  /*32810*/  @!P1 LOP3.LUT R3, R3, R2, RZ, 0x3c, !PT ;  /* 0x0000000203039212 */ /* 0x000fca00078e3cff */
[----:B------:R3:W4:Y:S02]  /*32820*/  @!P1 LDG.E.U8 R201, desc[UR44][R2.64] ;  /* 0x0000002c02c99981 */ /* 0x000724000c1e1100 */
[----:B---3--:R-:W-:Y:S02]  /*32830*/  @!P1 IMAD.MOV.U32 R2, RZ, RZ, R28 ;  /* 0x000000ffff029224 */ /* 0x008fe400078e001c */
[----:B------:R-:W-:Y:S01]  /*32840*/  @!P1 IMAD.MOV.U32 R3, RZ, RZ, R33 ;  /* 0x000000ffff039224 */ /* 0x000fe200078e0021 */
[----:B------:R-:W-:Y:S01]  /*32850*/  PRMT R199, RZ, 0x7610, R199 ;  /* 0x00007610ffc77816 */ /* 0x000fe200000000c7 */
[----:B------:R-:W3:Y:S04]  /*32860*/  LDL R33, [R1+0x1690] ;  /* 0x0016900001217983 */ /* 0x000ee80000100800 */
[----:B------:R0:W4:Y:S01]  /*32870*/  @!P1 LDG.E.U8 R200, desc[UR44][R2.64] ;  /* 0x0000002c02c89981 */ /* 0x000122000c1e1100 */
[----:B------:R-:W-:-:S02]  /*32880*/  PRMT R198, RZ, 0x7610, R198 ;  /* 0x00007610ffc67816 */ /* 0x000fc400000000c6 */
[----:B------:R-:W-:Y:S01]  /*32890*/  PRMT R197, RZ, 0x7610, R197 ;  /* 0x00007610ffc57816 */ /* 0x000fe200000000c5 */
[----:B------:R-:W3:Y:S04]  /*328a0*/  LDL R28, [R1+0x1694] ;  /* 0x00169400011c7983 */ /* 0x000ee80000100800 */
[----:B------:R-:W0:Y:S04]  /*328b0*/  LDL R2, [R1+0x1790] ;  /* 0x0017900001027983 */ /* 0x000e280000100800 */
[----:B------:R-:W0:Y:S02]  /*328c0*/  LDL R3, [R1+0x1794] ;  /* 0x0017940001037983 */ /* 0x000e240000100800 */
[----:B0-----:R-:W-:-:S04]  /*328d0*/  @!P1 LOP3.LUT R3, R3, R2, RZ, 0x3c, !PT ;  /* 0x0000000203039212 */ /* 0x001fc800078e3cff */
[----:B------:R-:W-:-:S04]  /*328e0*/  @!P1 LOP3.LUT R2, R3, R2, RZ, 0x3c, !PT ;  /* 0x0000000203029212 */ /* 0x000fc800078e3cff */
[----:B------:R-:W-:-:S05]  /*328f0*/  @!P1 LOP3.LUT R3, R3, R2, RZ, 0x3c, !PT ;  /* 0x0000000203039212 */ /* 0x000fca00078e3cff */
[----:B------:R0:W4:Y:S02]  /*32900*/  @!P1 LDG.E.U8 R199, desc[UR44][R2.64] ;  /* 0x0000002c02c79981 */ /* 0x000124000c1e1100 */
[----:B0-----:R-:W-:Y:S02]  /*32910*/  @!P1 IMAD.MOV.U32 R2, RZ, RZ, R30 ;  /* 0x000000ffff029224 */ /* 0x001fe400078e001e */
[----:B------:R-:W-:Y:S01]  /*32920*/  @!P1 IMAD.MOV.U32 R3, RZ, RZ, R31 ;  /* 0x000000ffff039224 */ /* 0x000fe200078e001f */
[----:B------:R-:W-:Y:S01]  /*32930*/  PRMT R196, RZ, 0x7610, R196 ;  /* 0x00007610ffc47816 */ /* 0x000fe200000000c4 */
[----:B------:R-:W4:Y:S04]  /*32940*/  LDL R31, [R1+0x1610] ;  /* 0x00161000011f7983 */ /* 0x000f280000100800 */
[----:B------:R2:W4:Y:S01]  /*32950*/  @!P1 LDG.E.U8 R198, desc[UR44][R2.64] ;  /* 0x0000002c02c69981 */ /* 0x000522000c1e1100 */
[----:B------:R-:W-:-:S03]  /*32960*/  PRMT R195, RZ, 0x7610, R195 ;  /* 0x00007610ffc37816 */ /* 0x000fc600000000c3 */
[----:B------:R-:W4:Y:S04]  /*32970*/  LDL R30, [R1+0x1614] ;  /* 0x00161400011e7983 */ /* 0x000f280000100800 */
[----:B------:R-:W3:Y:S01]  /*32980*/  LDL R3, [R1+0x1710] ;  /* 0x0017100001037983 */ /* 0x000ee20000100800 */
[----:B--2---:R-:W-:Y:S01]  /*32990*/  @!P1 IMAD.MOV.U32 R2, RZ, RZ, R29 ;  /* 0x000000ffff029224 */ /* 0x004fe200078e001d */
[----:B------:R-:W-:Y:S02]  /*329a0*/  PRMT R194, RZ, 0x7610, R194 ;  /* 0x00007610ffc27816 */ /* 0x000fe400000000c2 */
[----:B------:R-:W-:Y:S01]  /*329b0*/  PRMT R193, RZ, 0x7610, R193 ;  /* 0x00007610ffc17816 */ /* 0x000fe200000000c1 */
[----:B------:R-:W2:Y:S04]  /*329c0*/  LDL R29, [R1+0x15d4] ;  /* 0x0015d400011d7983 */ /* 0x000ea80000100800 */
[----:B---3--:R0:W3:Y:S04]  /*329d0*/  @!P1 LDG.E.U8 R197, desc[UR44][R2.64] ;  /* 0x0000002c02c59981 */ /* 0x0080e8000c1e1100 */
[----:B------:R-:W0:Y:S04]  /*329e0*/  LDL R2, [R1+0x16d0] ;  /* 0x0016d00001027983 */ /* 0x000e280000100800 */
[----:B------:R-:W0:Y:S02]  /*329f0*/  LDL R3, [R1+0x16d4] ;  /* 0x0016d40001037983 */ /* 0x000e240000100800 */
[----:B0-----:R-:W-:-:S04]  /*32a00*/  @!P1 LOP3.LUT R3, R3, R2, RZ, 0x3c, !PT ;  /* 0x0000000203039212 */ /* 0x001fc800078e3cff */
[----:B------:R-:W-:-:S04]  /*32a10*/  @!P1 LOP3.LUT R2, R3, R2, RZ, 0x3c, !PT ;  /* 0x0000000203029212 */ /* 0x000fc800078e3cff */
[----:B------:R-:W-:-:S05]  /*32a20*/  @!P1 LOP3.LUT R3, R3, R2, RZ, 0x3c, !PT ;  /* 0x0000000203039212 */ /* 0x000fca00078e3cff */
[----:B------:R0:W3:Y:S02]  /*32a30*/  @!P1 LDG.E.U8 R196, desc[UR44][R2.64] ;  /* 0x0000002c02c49981 */ /* 0x0000e4000c1e1100 */
[----:B0-----:R-:W-:Y:S02]  /*32a40*/  @!P1 IMAD.MOV.U32 R2, RZ, RZ, R28 ;  /* 0x000000ffff029224 */ /* 0x001fe400078e001c */
[----:B------:R-:W-:Y:S01]  /*32a50*/  @!P1 IMAD.MOV.U32 R3, RZ, RZ, R33 ;  /* 0x000000ffff039224 */ /* 0x000fe200078e0021 */
[----:B------:R-:W-:Y:S01]  /*32a60*/  PRMT R192, RZ, 0x7610, R192 ;  /* 0x00007610ffc07816 */ /* 0x000fe200000000c0 */
[----:B------:R-:W3:Y:S04]  /*32a70*/  LDL R33, [R1+0x1550] ;  /* 0x0015500001217983 */ /* 0x000ee80000100800 */
[----:B------:R0:W3:Y:S04]  /*32a80*/  @!P1 LDG.E.U8 R195, desc[UR44][R2.64] ;  /* 0x0000002c02c39981 */ /* 0x0000e8000c1e1100 */
[----:B------:R-:W3:Y:S04]  /*32a90*/  LDL R28, [R1+0x1554] ;  /* 0x00155400011c7983 */ /* 0x000ee80000100800 */
[----:B------:R-:W0:Y:S04]  /*32aa0*/  LDL R2, [R1+0x1650] ;  /* 0x0016500001027983 */ /* 0x000e280000100800 */
[----:B------:R-:W0:Y:S02]  /*32ab0*/  LDL R3, [R1+0x1654] ;  /* 0x0016540001037983 */ /* 0x000e240000100800 */
[----:B0-----:R-:W-:-:S04]  /*32ac0*/  @!P1 LOP3.LUT R3, R3, R2, RZ, 0x3c, !PT ;  /* 0x0000000203039212 */ /* 0x001fc800078e3cff */
[----:B------:R-:W-:-:S04]  /*32ad0*/  @!P1 LOP3.LUT R2, R3, R2, RZ, 0x3c, !PT ;  /* 0x0000000203029212 */ /* 0x000fc800078e3cff */
[----:B------:R-:W-:-:S05]  /*32ae0*/  @!P1 LOP3.LUT R3, R3, R2, RZ, 0x3c, !PT ;  /* 0x0000000203039212 */ /* 0x000fca00078e3cff */
[----:B------:R4:W3:Y:S02]  /*32af0*/  @!P1 LDG.E.U8 R194, desc[UR44][R2.64] ;  /* 0x0000002c02c29981 */ /* 0x0008e4000c1e1100 */
[----:B----4-:R-:W-:Y:S02]  /*32b00*/  @!P1 IMAD.MOV.U32 R2, RZ, RZ, R30 ;  /* 0x000000ffff029224 */ /* 0x010fe400078e001e */
        /* <DEDUP_REMOVED lines=38> */
[----:B--2---:R-:W-:-:S03]  /*32d70*/  @!P1 IMAD.MOV.U32 R2, RZ, RZ, R29 ;  /* 0x000000ffff029224 */ /* 0x004fc600078e001d */
        /* <DEDUP_REMOVED lines=10> */
[----:B------:R-:W3:Y:S04]  /*32e20*/  LDL R28, [R1+0x12d4] ;  /* 0x0012d400011c7983 */ /* 0x000ee80000100800 */
[----:B------:R0:W3:Y:S04]  /*32e30*/  @!P1 LDG.E.U8 R185, desc[UR44][R2.64] ;  /* 0x0000002c02b99981 */ /* 0x0000e8000c1e1100 */
[----:B------:R-:W3:Y:S04]  /*32e40*/  LDL R33, [R1+0x12d0] ;  /* 0x0012d00001217983 */ /* 0x000ee80000100800 */
[----:B------:R-:W0:Y:S04]  /*32e50*/  LDL R2, [R1+0x13d0] ;  /* 0x0013d00001027983 */ /* 0x000e280000100800 */
[----:B------:R-:W0:Y:S01]  /*32e60*/  LDL R3, [R1+0x13d4] ;  /* 0x0013d40001037983 */ /* 0x000e220000100800 */
[----:B------:R-:W-:-:S02]  /*32e70*/  PRMT R184, RZ, 0x7610, R184 ;  /* 0x00007610ffb87816 */ /* 0x000fc400000000b8 */
[----:B------:R-:W-:Y:S02]  /*32e80*/  PRMT R183, RZ, 0x7610, R183 ;  /* 0x00007610ffb77816 */ /* 0x000fe400000000b7 */
[----:B------:R-:W-:Y:S02]  /*32e90*/  PRMT R182, RZ, 0x7610, R182 ;  /* 0x00007610ffb67816 */ /* 0x000fe400000000b6 */
[----:B------:R-:W-:Y:S02]  /*32ea0*/  PRMT R181, RZ, 0x7610, R181 ;  /* 0x00007610ffb57816 */ /* 0x000fe400000000b5 */
[----:B------:R-:W-:Y:S02]  /*32eb0*/  PRMT R180, RZ, 0x7610, R180 ;  /* 0x00007610ffb47816 */ /* 0x000fe400000000b4 */
[----:B0-----:R-:W-:-:S04]  /*32ec0*/  @!P1 LOP3.LUT R3, R3, R2, RZ, 0x3c, !PT ;  /* 0x0000000203039212 */ /* 0x001fc800078e3cff */
[----:B------:R-:W-:-:S04]  /*32ed0*/  @!P1 LOP3.LUT R2, R3, R2, RZ, 0x3c, !PT ;  /* 0x0000000203029212 */ /* 0x000fc800078e3cff */
[----:B------:R-:W-:-:S05]  /*32ee0*/  @!P1 LOP3.LUT R3, R3, R2, RZ, 0x3c, !PT ;  /* 0x0000000203039212 */ /* 0x000fca00078e3cff */
[----:B------:R4:W3:Y:S02]  /*32ef0*/  @!P1 LDG.E.U8 R184, desc[UR44][R2.64] ;  /* 0x0000002c02b89981 */ /* 0x0008e4000c1e1100 */
[----:B----4-:R-:W-:Y:S02]  /*32f00*/  @!P1 IMAD.MOV.U32 R2, RZ, RZ, R30 ;  /* 0x000000ffff029224 */ /* 0x010fe400078e001e */
[----:B------:R-:W-:Y:S01]  /*32f10*/  @!P1 IMAD.MOV.U32 R3, RZ, RZ, R31 ;  /* 0x000000ffff039224 */ /* 0x000fe200078e001f */
[----:B------:R-:W4:Y:S04]  /*32f20*/  LDL R30, [R1+0x1254] ;  /* 0x00125400011e7983 */ /* 0x000f280000100800 */
[----:B------:R2:W4:Y:S04]  /*32f30*/  @!P1 LDG.E.U8 R183, desc[UR44][R2.64] ;  /* 0x0000002c02b79981 */ /* 0x000528000c1e1100 */
[----:B------:R-:W4:Y:S01]  /*32f40*/  LDL R31, [R1+0x1250] ;  /* 0x00125000011f7983 */ /* 0x000f220000100800 */
[----:B--2---:R-:W-:-:S02]  /*32f50*/  @!P1 IMAD.MOV.U32 R2, RZ, RZ, R29 ;  /* 0x000000ffff029224 */ /* 0x004fc400078e001d */
[----:B------:R-:W-:Y:S01]  /*32f60*/  @!P1 IMAD.MOV.U32 R3, RZ, RZ, R134 ;  /* 0x000000ffff039224 */ /* 0x000fe200078e0086 */
[----:B------:R-:W-:Y:S01]  /*32f70*/  PRMT R179, RZ, 0x7610, R179 ;  /* 0x00007610ffb37816 */ /* 0x000fe200000000b3 */
[----:B------:R-:W2:Y:S04]  /*32f80*/  LDL R29, [R1+0x11d4] ;  /* 0x0011d400011d7983 */ /* 0x000ea80000100800 */
[----:B------:R0:W2:Y:S02]  /*32f90*/  @!P1 LDG.E.U8 R182, desc[UR44][R2.64] ;  /* 0x0000002c02b69981 */ /* 0x0000a4000c1e1100 */
[----:B0-----:R-:W-:Y:S02]  /*32fa0*/  @!P1 IMAD.MOV.U32 R2, RZ, RZ, R139 ;  /* 0x000000ffff029224 */ /* 0x001fe400078e008b */
[----:B------:R-:W-:-:S05]  /*32fb0*/  @!P1 IMAD.MOV.U32 R3, RZ, RZ, R150 ;  /* 0x000000ffff039224 */ /* 0x000fca00078e0096 */
[----:B------:R3:W2:Y:S02]  /*32fc0*/  @!P1 LDG.E.U8 R181, desc[UR44][R2.64] ;  /* 0x0000002c02b59981 */ /* 0x0006a4000c1e1100 */
[----:B---3--:R-:W-:Y:S02]  /*32fd0*/  @!P1 IMAD.MOV.U32 R2, RZ, RZ, R28 ;  /* 0x000000ffff029224 */ /* 0x008fe400078e001c */
[----:B------:R-:W-:Y:S01]  /*32fe0*/  @!P1 IMAD.MOV.U32 R3, RZ, RZ, R33 ;  /* 0x000000ffff039224 */ /* 0x000fe200078e0021 */
[----:B------:R-:W-:Y:S01]  /*32ff0*/  PRMT R178, RZ, 0x7610, R178 ;  /* 0x00007610ffb27816 */ /* 0x000fe200000000b2 */
[----:B------:R-:W3:Y:S04]  /*33000*/  LDL R33, [R1+0x1190] ;  /* 0x0011900001217983 */ /* 0x000ee80000100800 */
[----:B------:R0:W3:Y:S01]  /*33010*/  @!P1 LDG.E.U8 R180, desc[UR44][R2.64] ;  /* 0x0000002c02b49981 */ /* 0x0000e2000c1e1100 */
[----:B------:R-:W-:-:S03]  /*33020*/  PRMT R177, RZ, 0x7610, R177 ;  /* 0x00007610ffb17816 */ /* 0x000fc600000000b1 */
        /* <DEDUP_REMOVED lines=14> */
[----:B------:R-:W0:Y:S04]  /*33110*/  LDL R2, [R1+0x1210] ;  /* 0x0012100001027983 */ /* 0x000e280000100800 */
[----:B------:R-:W0:Y:S02]  /*33120*/  LDL R3, [R1+0x1214] ;  /* 0x0012140001037983 */ /* 0x000e240000100800 */
[----:B0-----:R-:W-:-:S04]  /*33130*/  @!P1 LOP3.LUT R3, R3, R2, RZ, 0x3c, !PT ;  /* 0x0000000203039212 */ /* 0x001fc800078e3cff */
[----:B------:R-:W-:-:S04]  /*33140*/  @!P1 LOP3.LUT R2, R3, R2, RZ, 0x3c, !PT ;  /* 0x0000000203029212 */ /* 0x000fc800078e3cff */
[----:B------:R-:W-:-:S05]  /*33150*/  @!P1 LOP3.LUT R3, R3, R2, RZ, 0x3c, !PT ;  /* 0x0000000203039212 */ /* 0x000fca00078e3cff */
[----:B------:R2:W4:Y:S04]  /*33160*/  @!P1 LDG.E.U8 R177, desc[UR44][R2.64] ;  /* 0x0000002c02b19981 */ /* 0x000528000c1e1100 */
[----:B------:R-:W3:Y:S01]  /*33170*/  LDL R3, [R1+0x11d0] ;  /* 0x0011d00001037983 */ /* 0x000ee20000100800 */
[----:B--2---:R-:W-:Y:S01]  /*33180*/  @!P1 IMAD.MOV.U32 R2, RZ, RZ, R29 ;  /* 0x000000ffff029224 */ /* 0x004fe200078e001d */
[----:B------:R-:W-:Y:S02]  /*33190*/  PRMT R174, RZ, 0x7610, R174 ;  /* 0x00007610ffae7816 */ /* 0x000fe400000000ae */
[----:B------:R-:W-:Y:S01]  /*331a0*/  PRMT R173, RZ, 0x7610, R173 ;  /* 0x00007610ffad7816 */ /* 0x000fe200000000ad */
[----:B------:R-:W2:Y:S04]  /*331b0*/  LDL R29, [R1+0x1094] ;  /* 0x00109400011d7983 */ /* 0x000ea80000100800 */
[----:B---3--:R0:W3:Y:S02]  /*331c0*/  @!P1 LDG.E.U8 R176, desc[UR44][R2.64] ;  /* 0x0000002c02b09981 */ /* 0x0080e4000c1e1100 */
[----:B0-----:R-:W-:-:S02]  /*331d0*/  @!P1 IMAD.MOV.U32 R2, RZ, RZ, R28 ;  /* 0x000000ffff029224 */ /* 0x001fc400078e001c */
        /* <DEDUP_REMOVED lines=180> */
[----:B--2---:R-:W-:-:S03]  /*33d20*/  @!P1 IMAD.MOV.U32 R2, RZ, RZ, R29 ;  /* 0x000000ffff029224 */ /* 0x004fc600078e001d */
[----:B------:R-:W2:Y:S04]  /*33d30*/  LDL.LU R29, [R1+0x6b0] ;  /* 0x0006b000011d7983 */ /* 0x000ea80000300800 */
[----:B---3--:R0:W3:Y:S02]  /*33d40*/  @!P1 LDG.E.U8 R18, desc[UR44][R2.64] ;  /* 0x0000002c02129981 */ /* 0x0080e4000c1e1100 */
[----:B0-----:R-:W-:Y:S02]  /*33d50*/  @!P1 IMAD.MOV.U32 R2, RZ, RZ, R28 ;  /* 0x000000ffff029224 */ /* 0x001fe400078e001c */
[----:B------:R-:W-:Y:S02]  /*33d60*/  @!P1 IMAD.MOV.U32 R3, RZ, RZ, R33 ;  /* 0x000000ffff039224 */ /* 0x000fe400078e0021 */
[----:B------:R-:W3:Y:S04]  /*33d70*/  LDL.LU R33, [R1+0x670] ;  /* 0x0006700001217983 */ /* 0x000ee80000300800 */
[----:B------:R-:W3:Y:S04]  /*33d80*/  LDL.LU R28, [R1+0x674] ;  /* 0x00067400011c7983 */ /* 0x000ee80000300800 */
[----:B------:R0:W3:Y:S04]  /*33d90*/  @!P1 LDG.E.U8 R17, desc[UR44][R2.64] ;  /* 0x0000002c02119981 */ /* 0x0000e8000c1e1100 */
[----:B------:R-:W0:Y:S04]  /*33da0*/  LDL R2, [R1+0x7b0] ;  /* 0x0007b00001027983 */ /* 0x000e280000100800 */
[----:B------:R-:W0:Y:S01]  /*33db0*/  LDL R3, [R1+0x7b4] ;  /* 0x0007b40001037983 */ /* 0x000e220000100800 */
[----:B------:R-:W-:-:S02]  /*33dc0*/  PRMT R16, RZ, 0x7610, R16 ;  /* 0x00007610ff107816 */ /* 0x000fc40000000010 */
[----:B------:R-:W-:Y:S02]  /*33dd0*/  PRMT R15, RZ, 0x7610, R15 ;  /* 0x00007610ff0f7816 */ /* 0x000fe4000000000f */
        /* <DEDUP_REMOVED lines=9> */
[----:B------:R-:W-:-:S02]  /*33e70*/  PRMT R13, RZ, 0x7610, R13 ;  /* 0x00007610ff0d7816 */ /* 0x000fc4000000000d */
[----:B------:R-:W-:Y:S01]  /*33e80*/  PRMT R12, RZ, 0x7610, R12 ;  /* 0x00007610ff0c7816 */ /* 0x000fe2000000000c */
[----:B------:R-:W4:Y:S04]  /*33e90*/  LDL R30, [R1+0x180c] ;  /* 0x00180c00011e7983 */ /* 0x000f280000100800 */
[----:B------:R-:W0:Y:S04]  /*33ea0*/  LDL R2, [R1+0x730] ;  /* 0x0007300001027983 */ /* 0x000e280000100800 */
[----:B------:R-:W0:Y:S02]  /*33eb0*/  LDL R3, [R1+0x734] ;  /* 0x0007340001037983 */ /* 0x000e240000100800 */
[----:B0-----:R-:W-:-:S04]  /*33ec0*/  @!P1 LOP3.LUT R3, R3, R2, RZ, 0x3c, !PT ;  /* 0x0000000203039212 */ /* 0x001fc800078e3cff */
[----:B------:R-:W-:-:S04]  /*33ed0*/  @!P1 LOP3.LUT R2, R3, R2, RZ, 0x3c, !PT ;  /* 0x0000000203029212 */ /* 0x000fc800078e3cff */
[----:B------:R-:W-:-:S05]  /*33ee0*/  @!P1 LOP3.LUT R3, R3, R2, RZ, 0x3c, !PT ;  /* 0x0000000203039212 */ /* 0x000fca00078e3cff */
[----:B------:R0:W4:Y:S04]  /*33ef0*/  @!P1 LDG.E.U8 R14, desc[UR44][R2.64] ;  /* 0x0000002c020e9981 */ /* 0x000128000c1e1100 */
[----:B------:R-:W0:Y:S04]  /*33f00*/  LDL R2, [R1+0x6f0] ;  /* 0x0006f00001027983 */ /* 0x000e280000100800 */
[----:B------:R-:W0:Y:S02]  /*33f10*/  LDL R3, [R1+0x6f4] ;  /* 0x0006f40001037983 */ /* 0x000e240000100800 */
[----:B0-----:R-:W-:-:S04]  /*33f20*/  @!P1 LOP3.LUT R3, R3, R2, RZ, 0x3c, !PT ;  /* 0x0000000203039212 */ /* 0x001fc800078e3cff */
[----:B------:R-:W-:-:S04]  /*33f30*/  @!P1 LOP3.LUT R2, R3, R2, RZ, 0x3c, !PT ;  /* 0x0000000203029212 */ /* 0x000fc800078e3cff */
[----:B------:R-:W-:-:S05]  /*33f40*/  @!P1 LOP3.LUT R3, R3, R2, RZ, 0x3c, !PT ;  /* 0x0000000203039212 */ /* 0x000fca00078e3cff */
[----:B------:R0:W4:Y:S04]  /*33f50*/  @!P1 LDG.E.U8 R13, desc[UR44][R2.64] ;  /* 0x0000002c020d9981 */ /* 0x000128000c1e1100 */
[----:B------:R-:W0:Y:S01]  /*33f60*/  LDL R3, [R1+0x6b4] ;  /* 0x0006b40001037983 */ /* 0x000e220000100800 */
[----:B------:R-:W-:Y:S01]  /*33f70*/  PRMT R11, RZ, 0x7610, R11 ;  /* 0x00007610ff0b7816 */ /* 0x000fe2000000000b */
[----:B0-----:R-:W-:Y:S02]  /*33f80*/  @!P1 IMAD.MOV.U32 R2, RZ, RZ, R3 ;  /* 0x000000ffff029224 */ /* 0x001fe400078e0003 */
[----:B--2---:R-:W-:-:S05]  /*33f90*/  @!P1 IMAD.MOV.U32 R3, RZ, RZ, R29 ;  /* 0x000000ffff039224 */ /* 0x004fca00078e001d */
[----:B------:R3:W2:Y:S02]  /*33fa0*/  @!P1 LDG.E.U8 R12, desc[UR44][R2.64] ;  /* 0x0000002c020c9981 */ /* 0x0006a4000c1e1100 */
[----:B---3--:R-:W-:Y:S02]  /*33fb0*/  @!P1 IMAD.MOV.U32 R2, RZ, RZ, R28 ;  /* 0x000000ffff029224 */ /* 0x008fe400078e001c */
[----:B------:R-:W-:-:S05]  /*33fc0*/  @!P1 IMAD.MOV.U32 R3, RZ, RZ, R33 ;  /* 0x000000ffff039224 */ /* 0x000fca00078e0021 */
[----:B------:R0:W3:Y:S04]  /*33fd0*/  @!P1 LDG.E.U8 R11, desc[UR44][R2.64] ;  /* 0x0000002c020b9981 */ /* 0x0000e8000c1e1100 */
[----:B------:R-:W0:Y:S04]  /*33fe0*/  LDL R2, [R1+0xc38] ;  /* 0x000c380001027983 */ /* 0x000e280000100800 */
[----:B------:R-:W0:Y:S01]  /*33ff0*/  LDL R3, [R1+0x1834] ;  /* 0x0018340001037983 */ /* 0x000e220000100800 */
[----:B------:R-:W-:Y:S02]  /*34000*/  PRMT R10, RZ, 0x7610, R10 ;  /* 0x00007610ff0a7816 */ /* 0x000fe4000000000a */
[----:B------:R-:W-:-:S02]  /*34010*/  PRMT R9, RZ, 0x7610, R9 ;  /* 0x00007610ff097816 */ /* 0x000fc40000000009 */
[----:B0-----:R-:W-:-:S04]  /*34020*/  @!P1 LOP3.LUT R3, R3, R2, RZ, 0x3c, !PT ;  /* 0x0000000203039212 */ /* 0x001fc800078e3cff */
[----:B------:R-:W-:-:S04]  /*34030*/  @!P1 LOP3.LUT R2, R3, R2, RZ, 0x3c, !PT ;  /* 0x0000000203029212 */ /* 0x000fc800078e3cff */
[----:B------:R-:W-:-:S05]  /*34040*/  @!P1 LOP3.LUT R3, R3, R2, RZ, 0x3c, !PT ;  /* 0x0000000203039212 */ /* 0x000fca00078e3cff */
[----:B------:R4:W3:Y:S02]  /*34050*/  @!P1 LDG.E.U8 R10, desc[UR44][R2.64] ;  /* 0x0000002c020a9981 */ /* 0x0008e4000c1e1100 */
[----:B----4-:R-:W-:Y:S02]  /*34060*/  @!P1 IMAD.MOV.U32 R2, RZ, RZ, R30 ;  /* 0x000000ffff029224 */ /* 0x010fe400078e001e */
[----:B------:R-:W-:Y:S01]  /*34070*/  @!P1 IMAD.MOV.U32 R3, RZ, RZ, R31 ;  /* 0x000000ffff039224 */ /* 0x000fe200078e001f */
[----:B------:R-:W4:Y:S04]  /*34080*/  LDL.LU R30, [R1+0x640] ;  /* 0x00064000011e7983 */ /* 0x000f280000300800 */
[----:B------:R-:W2:Y:S04]  /*34090*/  LDL.LU R31, [R1+0x644] ;  /* 0x00064400011f7983 */ /* 0x000ea80000300800 */
[----:B------:R0:W3:Y:S04]  /*340a0*/  @!P1 LDG.E.U8 R9, desc[UR44][R2.64] ;  /* 0x0000002c02099981 */ /* 0x0000e8000c1e1100 */
[----:B------:R-:W0:Y:S04]  /*340b0*/  LDL R2, [R1+0x17c8] ;  /* 0x0017c80001027983 */ /* 0x000e280000100800 */
[----:B------:R-:W0:Y:S01]  /*340c0*/  LDL R3, [R1+0x17cc] ;  /* 0x0017cc0001037983 */ /* 0x000e220000100800 */
[----:B------:R-:W-:-:S02]  /*340d0*/  PRMT R8, RZ, 0x7610, R8 ;  /* 0x00007610ff087816 */ /* 0x000fc40000000008 */
[----:B0-----:R-:W-:-:S04]  /*340e0*/  @!P1 LOP3.LUT R3, R3, R2, RZ, 0x3c, !PT ;  /* 0x0000000203039212 */ /* 0x001fc800078e3cff */
[----:B------:R-:W-:-:S04]  /*340f0*/  @!P1 LOP3.LUT R2, R3, R2, RZ, 0x3c, !PT ;  /* 0x0000000203029212 */ /* 0x000fc800078e3cff */
[----:B------:R-:W-:-:S05]  /*34100*/  @!P1 LOP3.LUT R3, R3, R2, RZ, 0x3c, !PT ;  /* 0x0000000203039212 */ /* 0x000fca00078e3cff */
[----:B------:R0:W3:Y:S04]  /*34110*/  @!P1 LDG.E.U8 R8, desc[UR44][R2.64] ;  /* 0x0000002c02089981 */ /* 0x0000e8000c1e1100 */
[----:B------:R-:W0:Y:S04]  /*34120*/  LDL R2, [R1+0x1788] ;  /* 0x0017880001027983 */ /* 0x000e280000100800 */
[----:B------:R-:W0:Y:S01]  /*34130*/  LDL R3, [R1+0x178c] ;  /* 0x00178c0001037983 */ /* 0x000e220000100800 */
[----:B------:R-:W-:Y:S02]  /*34140*/  PRMT R7, RZ, 0x7610, R7 ;  /* 0x00007610ff077816 */ /* 0x000fe40000000007 */
        /* <DEDUP_REMOVED lines=26> */
[----:B--2---:R-:W-:Y:S02]  /*342f0*/  @!P1 IMAD.MOV.U32 R2, RZ, RZ, R31 ;  /* 0x000000ffff029224 */ /* 0x004fe400078e001f */
[----:B----4-:R-:W-:-:S05]  /*34300*/  @!P1 IMAD.MOV.U32 R3, RZ, RZ, R30 ;  /* 0x000000ffff039224 */ /* 0x010fca00078e001e */
[----:B------:R-:W2:Y:S04]  /*34310*/  @!P1 LDG.E.U8 R236, desc[UR44][R2.64] ;  /* 0x0000002c02ec9981 */ /* 0x000ea8000c1e1100 */
[----:B--2---:R0:W-:Y:S04]  /*34320*/  STL [R1+0x63c], R236 ;  /* 0x00063cec01007387 */ /* 0x0041e80000100800 */
[----:B0-----:R-:W2:Y:S04]  /*34330*/  LDL.LU R236, [R1+0x1fb4] ;  /* 0x001fb40001ec7983 */ /* 0x001ea80000300800 */
[----:B------:R-:W4:Y:S04]  /*34340*/  LDL R3, [R1+0x204] ;  /* 0x0002040001037983 */ /* 0x000f280000100800 */
[----:B--2---:R0:W-:Y:S04]  /*34350*/  STS.U8 [R236+UR7+0x10000], R66 ;  /* 0x01000042ec007988 */ /* 0x0041e80008000007 */
[----:B------:R1:W-:Y:S04]  /*34360*/  STS.U8 [R236+UR7+0x10002], R69 ;  /* 0x01000245ec007988 */ /* 0x0003e80008000007 */
[----:B0-----:R-:W2:Y:S04]  /*34370*/  LDL.LU R66, [R1+0x1fb0] ;  /* 0x001fb00001427983 */ /* 0x001ea80000300800 */
[----:B-1----:R-:W2:Y:S04]  /*34380*/  LDL.LU R69, [R1+0x1fac] ;  /* 0x001fac0001457983 */ /* 0x002ea80000300800 */
[----:B------:R-:W3:Y:S04]  /*34390*/  LDL R2, [R1+0x200] ;  /* 0x0002000001027983 */ /* 0x000ee80000100800 */
[----:B------:R0:W-:Y:S04]  /*343a0*/  STS.U8 [R236+UR7+0x10004], R68 ;  /* 0x01000444ec007988 */ /* 0x0001e80008000007 */
[----:B------:R1:W-:Y:S04]  /*343b0*/  STS.U8 [R236+UR7+0x10006], R71 ;  /* 0x01000647ec007988 */ /* 0x0003e80008000007 */
[----:B------:R4:W-:Y:S04]  /*343c0*/  STS.U8 [R236+UR7+0x10008], R70 ;  /* 0x01000846ec007988 */ /* 0x0009e80008000007 */
[----:B0-----:R-:W2:Y:S04]  /*343d0*/  LDL.LU R68, [R1+0x1fa8] ;  /* 0x001fa80001447983 */ /* 0x001ea80000300800 */
[----:B-1----:R-:W2:Y:S04]  /*343e0*/  LDL.LU R71, [R1+0x1fa4] ;  /* 0x001fa40001477983 */ /* 0x002ea80000300800 */
[----:B----4-:R-:W4:Y:S04]  /*343f0*/  LDL.LU R70, [R1+0x1fa0] ;  /* 0x001fa00001467983 */ /* 0x010f280000300800 */
[----:B------:R0:W-:Y:S04]  /*34400*/  STS.U8 [R236+UR7+0x1000a], R73 ;  /* 0x01000a49ec007988 */ /* 0x0001e80008000007 */
[----:B------:R1:W-:Y:S04]  /*34410*/  STS.U8 [R236+UR7+0x1000c], R72 ;  /* 0x01000c48ec007988 */ /* 0x0003e80008000007 */
[----:B------:R1:W-:Y:S04]  /*34420*/  STS.U8 [R236+UR7+0x1000e], R75 ;  /* 0x01000e4bec007988 */ /* 0x0003e80008000007 */
[----:B0-----:R-:W2:Y:S04]  /*34430*/  LDL.LU R73, [R1+0x1f9c] ;  /* 0x001f9c0001497983 */ /* 0x001ea80000300800 */
[----:B-1----:R-:W4:Y:S04]  /*34440*/  LDL.LU R72, [R1+0x1f98] ;  /* 0x001f980001487983 */ /* 0x002f280000300800 */
[----:B------:R-:W2:Y:S04]  /*34450*/  LDL.LU R75, [R1+0x1f94] ;  /* 0x001f9400014b7983 */ /* 0x000ea80000300800 */
[----:B------:R-:W-:Y:S04]  /*34460*/  STL [R1+0x1928], R236 ;  /* 0x001928ec01007387 */ /* 0x000fe80000100800 */
[----:B------:R0:W-:Y:S04]  /*34470*/  STS.U8 [R3+UR7+0x10000], R74 ;  /* 0x0100004a03007988 */ /* 0x0001e80008000007 */
[----:B------:R1:W-:Y:S04]  /*34480*/  STS.U8 [R3+UR7+0x10002], R77 ;  /* 0x0100024d03007988 */ /* 0x0003e80008000007 */
[----:B------:R1:W-:Y:S04]  /*34490*/  STS.U8 [R3+UR7+0x10004], R76 ;  /* 0x0100044c03007988 */ /* 0x0003e80008000007 */
[----:B0-----:R-:W4:Y:S04]  /*344a0*/  LDL.LU R74, [R1+0x1f90] ;  /* 0x001f9000014a7983 */ /* 0x001f280000300800 */
[----:B-1----:R-:W2:Y:S04]  /*344b0*/  LDL.LU R77, [R1+0x1f8c] ;  /* 0x001f8c00014d7983 */ /* 0x002ea80000300800 */
[----:B------:R-:W4:Y:S04]  /*344c0*/  LDL.LU R76, [R1+0x1f88] ;  /* 0x001f8800014c7983 */ /* 0x000f280000300800 */
[----:B------:R0:W-:Y:S04]  /*344d0*/  STS.U8 [R3+UR7+0x10006], R79 ;  /* 0x0100064f03007988 */ /* 0x0001e80008000007 */
[----:B------:R1:W-:Y:S04]  /*344e0*/  STS.U8 [R3+UR7+0x10008], R78 ;  /* 0x0100084e03007988 */ /* 0x0003e80008000007 */
[----:B------:R1:W-:Y:S04]  /*344f0*/  STS.U8 [R3+UR7+0x1000a], R81 ;  /* 0x01000a5103007988 */ /* 0x0003e80008000007 */
[----:B0-----:R-:W2:Y:S04]  /*34500*/  LDL.LU R79, [R1+0x1f84] ;  /* 0x001f8400014f7983 */ /* 0x001ea80000300800 */
[----:B-1----:R-:W4:Y:S04]  /*34510*/  LDL.LU R78, [R1+0x1f80] ;  /* 0x001f8000014e7983 */ /* 0x002f280000300800 */
[----:B------:R-:W2:Y:S04]  /*34520*/  LDL.LU R81, [R1+0x1f7c] ;  /* 0x001f7c0001517983 */ /* 0x000ea80000300800 */
[----:B------:R0:W-:Y:S04]  /*34530*/  STS.U8 [R3+UR7+0x1000c], R80 ;  /* 0x01000c5003007988 */ /* 0x0001e80008000007 */
[----:B------:R1:W-:Y:S04]  /*34540*/  STS.U8 [R3+UR7+0x1000e], R83 ;  /* 0x01000e5303007988 */ /* 0x0003e80008000007 */
[----:B0-----:R-:W4:Y:S04]  /*34550*/  LDL.LU R80, [R1+0x1f78] ;  /* 0x001f780001507983 */ /* 0x001f280000300800 */
[----:B-1----:R-:W2:Y:S04]  /*34560*/  LDL.LU R83, [R1+0x1f74] ;  /* 0x001f740001537983 */ /* 0x002ea80000300800 */
[----:B---3--:R0:W-:Y:S04]  /*34570*/  STS.U8 [R2+UR7+0x10000], R82 ;  /* 0x0100005202007988 */ /* 0x0081e80008000007 */
[----:B------:R1:W-:Y:S04]  /*34580*/  STS.U8 [R2+UR7+0x10002], R85 ;  /* 0x0100025502007988 */ /* 0x0003e80008000007 */
[----:B------:R3:W-:Y:S04]  /*34590*/  STS.U8 [R2+UR7+0x10004], R252 ;  /* 0x010004fc02007988 */ /* 0x0007e80008000007 */
[----:B0-----:R-:W4:Y:S04]  /*345a0*/  LDL.LU R82, [R1+0x1f70] ;  /* 0x001f700001527983 */ /* 0x001f280000300800 */
[----:B-1----:R-:W2:Y:S04]  /*345b0*/  LDL.LU R85, [R1+0x1f6c] ;  /* 0x001f6c0001557983 */ /* 0x002ea80000300800 */
[----:B---3--:R-:W3:Y:S04]  /*345c0*/  LDL.LU R252, [R1+0x1f68] ;  /* 0x001f680001fc7983 */ /* 0x008ee80000300800 */
        /* <DEDUP_REMOVED lines=8> */
[----:B0-----:R-:W2:Y:S04]  /*34650*/  LDL.LU R89, [R1+0x1f58] ;  /* 0x001f580001597983 */ /* 0x001ea80000300800 */
[----:B-1----:R-:W4:Y:S04]  /*34660*/  LDL.LU R88, [R1+0x1f54] ;  /* 0x001f540001587983 */ /* 0x002f280000300800 */
[----:B---3--:R0:W-:Y:S04]  /*34670*/  STS.U8 [R252+UR7+0x10000], R91 ;  /* 0x0100005bfc007988 */ /* 0x0081e80008000007 */
[----:B------:R1:W-:Y:S04]  /*34680*/  STS.U8 [R252+UR7+0x10002], R90 ;  /* 0x0100025afc007988 */ /* 0x0003e80008000007 */
[----:B------:R3:W-:Y:S04]  /*34690*/  STS.U8 [R252+UR7+0x10004], R251 ;  /* 0x010004fbfc007988 */ /* 0x0007e80008000007 */
[----:B0-----:R-:W2:Y:S04]  /*346a0*/  LDL.LU R91, [R1+0x1f50] ;  /* 0x001f5000015b7983 */ /* 0x001ea80000300800 */
[----:B-1----:R-:W4:Y:S04]  /*346b0*/  LDL.LU R90, [R1+0x1f4c] ;  /* 0x001f4c00015a7983 */ /* 0x002f280000300800 */
[----:B---3--:R-:W3:Y:S04]  /*346c0*/  LDL.LU R251, [R1+0x1f48] ;  /* 0x001f480001fb7983 */ /* 0x008ee80000300800 */
        /* <DEDUP_REMOVED lines=10> */
[----:B------:R-:W-:Y:S04]  /*34770*/  STL [R1+0x192c], R252 ;  /* 0x00192cfc01007387 */ /* 0x000fe80000100800 */
        /* <DEDUP_REMOVED lines=16> */
[----:B------:R-:W-:Y:S04]  /*34880*/  STL [R1+0x1930], R251 ;  /* 0x001930fb01007387 */ /* 0x000fe80000100800 */
        /* <DEDUP_REMOVED lines=26> */
[----:B------:R1:W-:Y:S04]  /*34a30*/  STS.U8 [R249+UR7+0x1000c], R117 ;  /* 0x01000c75f9007988 */ /* 0x0003e80008000007 */
[----:B------:R1:W-:Y:S04]  /*34a40*/  STS.U8 [R249+UR7+0x1000e], R116 ;  /* 0x01000e74f9007988 */ /* 0x0003e80008000007 */
[----:B0-----:R-:W4:Y:S04]  /*34a50*/  LDL.LU R112, [R1+0x1ee4] ;  /* 0x001ee40001707983 */ /* 0x001f280000300800 */
[----:B-1----:R-:W2:Y:S04]  /*34a60*/  LDL.LU R115, [R1+0x1ee0] ;  /* 0x001ee00001737983 */ /* 0x002ea80000300800 */
[----:B------:R-:W4:Y:S04]  /*34a70*/  LDL.LU R114, [R1+0x1edc] ;  /* 0x001edc0001727983 */ /* 0x000f280000300800 */
[----:B------:R-:W2:Y:S04]  /*34a80*/  LDL.LU R117, [R1+0x1ed8] ;  /* 0x001ed80001757983 */ /* 0x000ea80000300800 */
[----:B------:R-:W4:Y:S04]  /*34a90*/  LDL.LU R116, [R1+0x1ed4] ;  /* 0x001ed40001747983 */ /* 0x000f280000300800 */
[----:B------:R-:W-:Y:S04]  /*34aa0*/  STL [R1+0x1938], R249 ;  /* 0x001938f901007387 */ /* 0x000fe80000100800 */
[----:B---3--:R0:W-:Y:S04]  /*34ab0*/  STS.U8 [R248+UR7+0x1000a], R0 ;  /* 0x01000a00f8007988 */ /* 0x0081e80008000007 */
[----:B------:R1:W-:Y:S01]  /*34ac0*/  STS.U8 [R248+UR7+0x10000], R119 ;  /* 0x01000077f8007988 */ /* 0x0003e20008000007 */
[----:B0-----:R-:W-:-:S03]  /*34ad0*/  LOP3.LUT R0, R122, 0x7f, RZ, 0xc0, !PT ;  /* 0x0000007f7a007812 */ /* 0x001fc600078ec0ff */
[----:B------:R0:W-:Y:S04]  /*34ae0*/  STS.U8 [R248+UR7+0x10002], R118 ;  /* 0x01000276f8007988 */ /* 0x0001e80008000007 */
[----:B------:R3:W-:Y:S04]  /*34af0*/  STS.U8 [R248+UR7+0x10004], R121 ;  /* 0x01000479f8007988 */ /* 0x0007e80008000007 */
[----:B------:R2:W-:Y:S04]  /*34b00*/  STS.U8 [R248+UR7+0x10006], R120 ;  /* 0x01000678f8007988 */ /* 0x0005e80008000007 */
[----:B------:R4:W-:Y:S04]  /*34b10*/  STS.U8 [R248+UR7+0x10008], R123 ;  /* 0x0100087bf8007988 */ /* 0x0009e80008000007 */
[----:B------:R4:W-:Y:S04]  /*34b20*/  STS.U8 [R248+UR7+0x1000c], R124 ;  /* 0x01000c7cf8007988 */ /* 0x0009e80008000007 */
[----:B------:R-:W-:Y:S04]  /*34b30*/  STS.U8 [R248+UR7+0x1000e], R151 ;  /* 0x01000e97f8007988 */ /* 0x000fe80008000007 */
[----:B------:R-:W-:Y:S04]  /*34b40*/  STS.U8 [R0+UR7], R149 ;  /* 0x0000009500007988 */ /* 0x000fe80008000007 */
[----:B------:R-:W-:Y:S04]  /*34b50*/  STS.U8 [R0+UR7+0x400], R147 ;  /* 0x0004009300007988 */ /* 0x000fe80008000007 */
        /* <DEDUP_REMOVED lines=49> */
[----:B------:R-:W-:Y:S01]  /*34e70*/  STS.U8 [R0+UR7+0xcc00], R215 ;  /* 0x00cc00d700007988 */ /* 0x000fe20008000007 */
[----:B------:R-:W-:-:S03]  /*34e80*/  LOP3.LUT R122, R122, 0x7f, RZ, 0xc0, !PT ;  /* 0x0000007f7a7a7812 */ /* 0x000fc600078ec0ff */
        /* <DEDUP_REMOVED lines=66> */
[----:B-1----:R-:W4:Y:S04]  /*352b0*/  LDL.LU R119, [R1+0x1ed0] ;  /* 0x001ed00001777983 */ /* 0x002f280000300800 */
[----:B------:R-:W-:Y:S04]  /*352c0*/  STS.U8 [R2+UR7+0xd480], R21 ;  /* 0x00d4801502007988 */ /* 0x000fe80008000007 */
[----:B0-----:R-:W4:Y:S04]  /*352d0*/  LDL.LU R118, [R1+0x1ecc] ;  /* 0x001ecc0001767983 */ /* 0x001f280000300800 */
[----:B------:R-:W-:Y:S04]  /*352e0*/  STS.U8 [R2+UR7+0xd880], R20 ;  /* 0x00d8801402007988 */ /* 0x000fe80008000007 */
[----:B---3--:R-:W3:Y:S04]  /*352f0*/  LDL.LU R121, [R1+0x1ec8] ;  /* 0x001ec80001797983 */ /* 0x008ee80000300800 */
[----:B------:R-:W-:Y:S04]  /*35300*/  STS.U8 [R2+UR7+0xdc80], R19 ;  /* 0x00dc801302007988 */ /* 0x000fe80008000007 */
[----:B--2---:R-:W2:Y:S04]  /*35310*/  LDL.LU R120, [R1+0x1ec4] ;  /* 0x001ec40001787983 */ /* 0x004ea80000300800 */
[----:B------:R-:W-:Y:S04]  /*35320*/  STS.U8 [R2+UR7+0xe080], R18 ;  /* 0x00e0801202007988 */ /* 0x000fe80008000007 */
[----:B----4-:R-:W4:Y:S04]  /*35330*/  LDL.LU R123, [R1+0x1ec0] ;  /* 0x001ec000017b7983 */ /* 0x010f280000300800 */
[----:B------:R-:W-:Y:S04]  /*35340*/  STS.U8 [R2+UR7+0xe480], R17 ;  /* 0x00e4801102007988 */ /* 0x000fe80008000007 */
[----:B------:R-:W3:Y:S04]  /*35350*/  LDL.LU R124, [R1+0x1ebc] ;  /* 0x001ebc00017c7983 */ /* 0x000ee80000300800 */
[----:B------:R-:W-:Y:S04]  /*35360*/  STS.U8 [R2+UR7+0xe880], R16 ;  /* 0x00e8801002007988 */ /* 0x000fe80008000007 */
[----:B------:R-:W-:Y:S04]  /*35370*/  STS.U8 [R2+UR7+0xec80], R15 ;  /* 0x00ec800f02007988 */ /* 0x000fe80008000007 */
[----:B------:R-:W-:Y:S04]  /*35380*/  STS.U8 [R2+UR7+0xf080], R14 ;  /* 0x00f0800e02007988 */ /* 0x000fe80008000007 */
[----:B------:R-:W-:Y:S04]  /*35390*/  STS.U8 [R2+UR7+0xf480], R13 ;  /* 0x00f4800d02007988 */ /* 0x000fe80008000007 */
[----:B------:R-:W-:Y:S04]  /*353a0*/  STL [R1+0x193c], R248 ;  /* 0x00193cf801007387 */ /* 0x000fe80000100800 */
[----:B------:R-:W-:Y:S04]  /*353b0*/  STS.U8 [R2+UR7+0xf880], R12 ;  /* 0x00f8800c02007988 */ /* 0x000fe80008000007 */
[----:B------:R-:W-:Y:S04]  /*353c0*/  STL [R1+0x1ca0], R247 ;  /* 0x001ca0f701007387 */ /* 0x000fe80000100800 */
[----:B------:R0:W-:Y:S04]  /*353d0*/  STS.U8 [R2+UR7+0xfc80], R11 ;  /* 0x00fc800b02007988 */ /* 0x0001e80008000007 */
[----:B------:R-:W2:Y:S04]  /*353e0*/  LDL R3, [R1+0xc34] ;  /* 0x000c340001037983 */ /* 0x000ea80000100800 */
[----:B0-----:R-:W2:Y:S04]  /*353f0*/  LDL R2, [R1+0x1830] ;  /* 0x0018300001027983 */ /* 0x001ea80000100800 */
        /* <DEDUP_REMOVED lines=13> */
[----:B------:R-:W-:-:S03]  /*354d0*/  LOP3.LUT R122, R0, 0x20, RZ, 0x3c, !PT ;  /* 0x00000020007a7812 */ /* 0x000fc600078e3cff */
        /* <DEDUP_REMOVED lines=9> */
[----:B---3--:R-:W-:-:S03]  /*35570*/  PRMT R124, RZ, 0x7610, R124 ;  /* 0x00007610ff7c7816 */ /* 0x008fc6000000007c */
[----:B------:R-:W-:Y:S04]  /*35580*/  STS.U8 [R122+UR7+0x100], R10 ;  /* 0x0001000a7a007988 */ /* 0x000fe80008000007 */
[----:B------:R-:W3:Y:S04]  /*35590*/  LDL.LU R249, [R1+0x6e8] ;  /* 0x0006e80001f97983 */ /* 0x000ee80000300800 */
[----:B--2---:R-:W2:Y:S04]  /*355a0*/  @!P1 LDG.E.U8 R124, desc[UR44][R2.64] ;  /* 0x0000002c027c9981 */ /* 0x004ea8000c1e1100 */
[----:B------:R-:W-:Y:S04]  /*355b0*/  STS.U8 [R122+UR7+0x500], R9 ;  /* 0x000500097a007988 */ /* 0x000fe80008000007 */
[----:B------:R-:W3:Y:S04]  /*355c0*/  LDL.LU R250, [R1+0x6e0] ;  /* 0x0006e00001fa7983 */ /* 0x000ee80000300800 */
        /* <DEDUP_REMOVED lines=8> */
[----:B------:R0:W-:Y:S04]  /*35650*/  STS.U8 [R122+UR7+0x1900], R4 ;  /* 0x001900047a007988 */ /* 0x0001e80008000007 */
[----:B0-----:R-:W4:Y:S04]  /*35660*/  LDL.LU R122, [R1+0x1eb8] ;  /* 0x001eb800017a7983 */ /* 0x001f280000300800 */
[----:B--2---:R0:W-:Y:S04]  /*35670*/  STL [R1+0x638], R124 ;  /* 0x0006387c01007387 */ /* 0x0041e80000100800 */
[----:B0-----:R-:W2:Y:S04]  /*35680*/  LDL.LU R124, [R1+0x1eb4] ;  /* 0x001eb400017c7983 */ /* 0x001ea80000300800 */
[----:B------:R-:W3:Y:S04]  /*35690*/  LDL R2, [R1+0xc30] ;  /* 0x000c300001027983 */ /* 0x000ee80000100800 */
[----:B------:R-:W3:Y:S01]  /*356a0*/  LDL R3, [R1+0x182c] ;  /* 0x00182c0001037983 */ /* 0x000ee20000100800 */
[----:B----4-:R-:W-:-:S02]  /*356b0*/  PRMT R122, RZ, 0x7610, R122 ;  /* 0x00007610ff7a7816 */ /* 0x010fc4000000007a */
[----:B---3--:R-:W-:-:S04]  /*356c0*/  @!P1 LOP3.LUT R3, R3, R2, RZ, 0x3c, !PT ;  /* 0x0000000203039212 */ /* 0x008fc800078e3cff */
[----:B------:R-:W-:-:S04]  /*356d0*/  @!P1 LOP3.LUT R2, R3, R2, RZ, 0x3c, !PT ;  /* 0x0000000203029212 */ /* 0x000fc800078e3cff */
[----:B------:R-:W-:-:S05]  /*356e0*/  @!P1 LOP3.LUT R3, R3, R2, RZ, 0x3c, !PT ;  /* 0x0000000203039212 */ /* 0x000fca00078e3cff */
[----:B------:R-:W3:Y:S04]  /*356f0*/  @!P1 LDG.E.U8 R122, desc[UR44][R2.64] ;  /* 0x0000002c027a9981 */ /* 0x000ee8000c1e1100 */
[----:B---3--:R0:W-:Y:S04]  /*35700*/  STL [R1+0x634], R122 ;  /* 0x0006347a01007387 */ /* 0x0081e80000100800 */
[----:B0-----:R-:W3:Y:S04]  /*35710*/  LDL.LU R122, [R1+0x1eb0] ;  /* 0x001eb000017a7983 */ /* 0x001ee80000300800 */
[----:B------:R-:W4:Y:S04]  /*35720*/  LDL R2, [R1+0xc2c] ;  /* 0x000c2c0001027983 */ /* 0x000f280000100800 */
[----:B------:R-:W4:Y:S01]  /*35730*/  LDL R3, [R1+0x1828] ;  /* 0x0018280001037983 */ /* 0x000f220000100800 */
[----:B--2---:R-:W-:-:S02]  /*35740*/  PRMT R124, RZ, 0x7610, R124 ;  /* 0x00007610ff7c7816 */ /* 0x004fc4000000007c */
[----:B----4-:R-:W-:-:S04]  /*35750*/  @!P1 LOP3.LUT R3, R3, R2, RZ, 0x3c, !PT ;  /* 0x0000000203039212 */ /* 0x010fc800078e3cff */
[----:B------:R-:W-:-:S04]  /*35760*/  @!P1 LOP3.LUT R2, R3, R2, RZ, 0x3c, !PT ;  /* 0x0000000203029212 */ /* 0x000fc800078e3cff */
[----:B------:R-:W-:-:S05]  /*35770*/  @!P1 LOP3.LUT R3, R3, R2, RZ, 0x3c, !PT ;  /* 0x0000000203039212 */ /* 0x000fca00078e3cff */
[----:B------:R-:W2:Y:S04]  /*35780*/  @!P1 LDG.E.U8 R124, desc[UR44][R2.64] ;  /* 0x0000002c027c9981 */ /* 0x000ea8000c1e1100 */
[----:B--2---:R0:W-:Y:S04]  /*35790*/  STL [R1+0x630], R124 ;  /* 0x0006307c01007387 */ /* 0x0041e80000100800 */
[----:B0-----:R-:W2:Y:S04]  /*357a0*/  LDL.LU R124, [R1+0x1eac] ;  /* 0x001eac00017c7983 */ /* 0x001ea80000300800 */
[----:B------:R-:W4:Y:S04]  /*357b0*/  LDL R2, [R1+0xc28] ;  /* 0x000c280001027983 */ /* 0x000f280000100800 */
[----:B------:R-:W4:Y:S01]  /*357c0*/  LDL R3, [R1+0x1824] ;  /* 0x0018240001037983 */ /* 0x000f220000100800 */
[----:B---3--:R-:W-:-:S02]  /*357d0*/  PRMT R122, RZ, 0x7610, R122 ;  /* 0x00007610ff7a7816 */ /* 0x008fc4000000007a */
[----:B----4-:R-:W-:-:S04]  /*357e0*/  @!P1 LOP3.LUT R3, R3, R2, RZ, 0x3c, !PT ;  /* 0x0000000203039212 */ /* 0x010fc800078e3cff */
        /* <DEDUP_REMOVED lines=277> */
[----:B------:R-:W-:-:S02]  /*36940*/  PRMT R123, RZ, 0x7610, R123 ;  /* 0x00007610ff7b7816 */ /* 0x000fc4000000007b */
[----:B----4-:R-:W-:-:S04]  /*36950*/  @!P1 LOP3.LUT R3, R3, R2, RZ, 0x3c, !PT ;  /* 0x0000000203039212 */ /* 0x010fc800078e3cff */
[----:B------:R-:W-:-:S04]  /*36960*/  @!P1 LOP3.LUT R2, R3, R2, RZ, 0x3c, !PT ;  /* 0x0000000203029212 */ /* 0x000fc800078e3cff */
[----:B------:R-:W-:-:S05]  /*36970*/  @!P1 LOP3.LUT R3, R3, R2, RZ, 0x3c, !PT ;  /* 0x0000000203039212 */ /* 0x000fca00078e3cff */
[----:B------:R-:W4:Y:S04]  /*36980*/  @!P1 LDG.E.U8 R123, desc[UR44][R2.64] ;  /* 0x0000002c027b9981 */ /* 0x000f28000c1e1100 */
[----:B----4-:R0:W-:Y:S04]  /*36990*/  STL [R1+0x5ac], R123 ;  /* 0x0005ac7b01007387 */ /* 0x0101e80000100800 */
        /* <DEDUP_REMOVED lines=9> */
[----:B0-----:R-:W4:Y:S04]  /*36a30*/  LDL.LU R120, [R1+0x1e28] ;  /* 0x001e280001787983 */ /* 0x001f280000300800 */
[----:B------:R-:W2:Y:S04]  /*36a40*/  LDL R2, [R1+0x1680] ;  /* 0x0016800001027983 */ /* 0x000ea80000100800 */
[----:B------:R-:W2:Y:S01]  /*36a50*/  LDL R3, [R1+0x1684] ;  /* 0x0016840001037983 */ /* 0x000ea20000100800 */
[----:B------:R-:W-:-:S02]  /*36a60*/  PRMT R121, RZ, 0x7610, R121 ;  /* 0x00007610ff797816 */ /* 0x000fc40000000079 */
[----:B--2---:R-:W-:-:S04]  /*36a70*/  @!P1 LOP3.LUT R3, R3, R2, RZ, 0x3c, !PT ;  /* 0x0000000203039212 */ /* 0x004fc800078e3cff */
[----:B------:R-:W-:-:S04]  /*36a80*/  @!P1 LOP3.LUT R2, R3, R2, RZ, 0x3c, !PT ;  /* 0x0000000203029212 */ /* 0x000fc800078e3cff */
[----:B------:R-:W-:-:S05]  /*36a90*/  @!P1 LOP3.LUT R3, R3, R2, RZ, 0x3c, !PT ;  /* 0x0000000203039212 */ /* 0x000fca00078e3cff */
[----:B------:R-:W2:Y:S04]  /*36aa0*/  @!P1 LDG.E.U8 R121, desc[UR44][R2.64] ;  /* 0x0000002c02799981 */ /* 0x000ea8000c1e1100 */
[----:B--2---:R0:W-:Y:S04]  /*36ab0*/  STL [R1+0x5a4], R121 ;  /* 0x0005a47901007387 */ /* 0x0041e80000100800 */
        /* <DEDUP_REMOVED lines=9> */
[----:B0-----:R-:W2:Y:S04]  /*36b50*/  LDL.LU R118, [R1+0x1e20] ;  /* 0x001e200001767983 */ /* 0x001ea80000300800 */
[----:B------:R-:W3:Y:S04]  /*36b60*/  LDL R2, [R1+0x1670] ;  /* 0x0016700001027983 */ /* 0x000ee80000100800 */
[----:B------:R-:W3:Y:S01]  /*36b70*/  LDL R3, [R1+0x1674] ;  /* 0x0016740001037983 */ /* 0x000ee20000100800 */
[----:B------:R-:W-:-:S02]  /*36b80*/  PRMT R119, RZ, 0x7610, R119 ;  /* 0x00007610ff777816 */ /* 0x000fc40000000077 */
[----:B---3--:R-:W-:-:S04]  /*36b90*/  @!P1 LOP3.LUT R3, R3, R2, RZ, 0x3c, !PT ;  /* 0x0000000203039212 */ /* 0x008fc800078e3cff */
[----:B------:R-:W-:-:S04]  /*36ba0*/  @!P1 LOP3.LUT R2, R3, R2, RZ, 0x3c, !PT ;  /* 0x0000000203029212 */ /* 0x000fc800078e3cff */
[----:B------:R-:W-:-:S05]  /*36bb0*/  @!P1 LOP3.LUT R3, R3, R2, RZ, 0x3c, !PT ;  /* 0x0000000203039212 */ /* 0x000fca00078e3cff */
[----:B------:R-:W3:Y:S04]  /*36bc0*/  @!P1 LDG.E.U8 R119, desc[UR44][R2.64] ;  /* 0x0000002c02779981 */ /* 0x000ee8000c1e1100 */
[----:B---3--:R0:W-:Y:S04]  /*36bd0*/  STL [R1+0x59c], R119 ;  /* 0x00059c7701007387 */ /* 0x0081e80000100800 */
        /* <DEDUP_REMOVED lines=640> */
[----:B------:R-:W3:Y:S01]  /*393e0*/  LDL R3, [R1+0x1374] ;  /* 0x0013740001037983 */ /* 0x000ee20000100800 */
[----:B------:R-:W-:Y:S01]  /*393f0*/  PRMT R47, RZ, 0x7610, R47 ;  /* 0x00007610ff2f7816 */ /* 0x000fe2000000002f */
[----:B---3--:R-:W-:-:S02]  /*39400*/  @!P1 IMAD.MOV.U32 R2, RZ, RZ, R3 ;  /* 0x000000ffff029224 */ /* 0x008fc400078e0003 */
[----:B------:R-:W-:-:S05]  /*39410*/  @!P1 IMAD.MOV.U32 R3, RZ, RZ, R126 ;  /* 0x000000ffff039224 */ /* 0x000fca00078e007e */
[----:B------:R-:W3:Y:S04]  /*39420*/  @!P1 LDG.E.U8 R47, desc[UR44][R2.64] ;  /* 0x0000002c022f9981 */ /* 0x000ee8000c1e1100 */
[----:B---3--:R0:W-:Y:S04]  /*39430*/  STL [R1+0x47c], R47 ;  /* 0x00047c2f01007387 */ /* 0x0081e80000100800 */
[----:B0-----:R-:W2:Y:S04]  /*39440*/  LDL.LU R47, [R1+0x1cfc] ;  /* 0x001cfc00012f7983 */ /* 0x001ea80000300800 */
[----:B------:R-:W3:Y:S01]  /*39450*/  LDL R3, [R1+0x136c] ;  /* 0x00136c0001037983 */ /* 0x000ee20000100800 */
[----:B------:R-:W-:Y:S01]  /*39460*/  PRMT R44, RZ, 0x7610, R44 ;  /* 0x00007610ff2c7816 */ /* 0x000fe2000000002c */
[----:B---3--:R-:W-:-:S02]  /*39470*/  @!P1 IMAD.MOV.U32 R2, RZ, RZ, R3 ;  /* 0x000000ffff029224 */ /* 0x008fc400078e0003 */
[----:B------:R-:W-:-:S05]  /*39480*/  @!P1 IMAD.MOV.U32 R3, RZ, RZ, R128 ;  /* 0x000000ffff039224 */ /* 0x000fca00078e0080 */
[----:B------:R-:W3:Y:S04]  /*39490*/  @!P1 LDG.E.U8 R44, desc[UR44][R2.64] ;  /* 0x0000002c022c9981 */ /* 0x000ee8000c1e1100 */
[----:B---3--:R0:W-:Y:S04]  /*394a0*/  STL [R1+0x478], R44 ;  /* 0x0004782c01007387 */ /* 0x0081e80000100800 */
[----:B0-----:R-:W3:Y:S04]  /*394b0*/  LDL.LU R44, [R1+0x1cf8] ;  /* 0x001cf800012c7983 */ /* 0x001ee80000300800 */
[----:B------:R-:W4:Y:S01]  /*394c0*/  LDL R3, [R1+0x1364] ;  /* 0x0013640001037983 */ /* 0x000f220000100800 */
[----:B------:R-:W-:-:S02]  /*394d0*/  PRMT R45, RZ, 0x7610, R45 ;  /* 0x00007610ff2d7816 */ /* 0x000fc4000000002d */
[----:B------:R-:W-:Y:S02]  /*394e0*/  PRMT R42, RZ, 0x7610, R42 ;  /* 0x00007610ff2a7816 */ /* 0x000fe4000000002a */
[----:B------:R-:W-:Y:S02]  /*394f0*/  PRMT R43, RZ, 0x7610, R43 ;  /* 0x00007610ff2b7816 */ /* 0x000fe4000000002b */
[----:B------:R-:W-:Y:S02]  /*39500*/  PRMT R40, RZ, 0x7610, R40 ;  /* 0x00007610ff287816 */ /* 0x000fe40000000028 */
[----:B------:R-:W-:Y:S02]  /*39510*/  PRMT R41, RZ, 0x7610, R41 ;  /* 0x00007610ff297816 */ /* 0x000fe40000000029 */
[----:B------:R-:W-:Y:S02]  /*39520*/  PRMT R38, RZ, 0x7610, R38 ;  /* 0x00007610ff267816 */ /* 0x000fe40000000026 */
[----:B------:R-:W-:Y:S01]  /*39530*/  PRMT R39, RZ, 0x7610, R39 ;  /* 0x00007610ff277816 */ /* 0x000fe20000000027 */
[----:B----4-:R-:W-:-:S02]  /*39540*/  @!P1 IMAD.MOV.U32 R2, RZ, RZ, R3 ;  /* 0x000000ffff029224 */ /* 0x010fc400078e0003 */
[----:B------:R-:W-:-:S05]  /*39550*/  @!P1 IMAD.MOV.U32 R3, RZ, RZ, R130 ;  /* 0x000000ffff039224 */ /* 0x000fca00078e0082 */
[----:B------:R0:W4:Y:S02]  /*39560*/  @!P1 LDG.E.U8 R45, desc[UR44][R2.64] ;  /* 0x0000002c022d9981 */ /* 0x000124000c1e1100 */
[----:B0-----:R-:W-:Y:S02]  /*39570*/  @!P1 IMAD.MOV.U32 R2, RZ, RZ, R125 ;  /* 0x000000ffff029224 */ /* 0x001fe400078e007d */
[----:B------:R-:W-:-:S05]  /*39580*/  @!P1 IMAD.MOV.U32 R3, RZ, RZ, R136 ;  /* 0x000000ffff039224 */ /* 0x000fca00078e0088 */
[----:B------:R0:W2:Y:S02]  /*39590*/  @!P1 LDG.E.U8 R42, desc[UR44][R2.64] ;  /* 0x0000002c022a9981 */ /* 0x0000a4000c1e1100 */
[----:B0-----:R-:W-:Y:S02]  /*395a0*/  @!P1 IMAD.MOV.U32 R2, RZ, RZ, R127 ;  /* 0x000000ffff029224 */ /* 0x001fe400078e007f */
[----:B------:R-:W-:-:S05]  /*395b0*/  @!P1 IMAD.MOV.U32 R3, RZ, RZ, R138 ;  /* 0x000000ffff039224 */ /* 0x000fca00078e008a */
[----:B------:R0:W3:Y:S02]  /*395c0*/  @!P1 LDG.E.U8 R43, desc[UR44][R2.64] ;  /* 0x0000002c022b9981 */ /* 0x0000e4000c1e1100 */
        /* <DEDUP_REMOVED lines=11> */
[----:B------:R-:W3:Y:S04]  /*39680*/  @!P1 LDG.E.U8 R39, desc[UR44][R2.64] ;  /* 0x0000002c02279981 */ /* 0x000ee8000c1e1100 */
[----:B----4-:R0:W-:Y:S04]  /*39690*/  STL [R1+0x474], R45 ;  /* 0x0004742d01007387 */ /* 0x0101e80000100800 */
[----:B0-----:R-:W4:Y:S04]  /*396a0*/  LDL.LU R45, [R1+0x1cf4] ;  /* 0x001cf400012d7983 */ /* 0x001f280000300800 */
[----:B--2---:R0:W-:Y:S04]  /*396b0*/  STL [R1+0x470], R42 ;  /* 0x0004702a01007387 */ /* 0x0041e80000100800 */
[----:B0-----:R-:W2:Y:S04]  /*396c0*/  LDL.LU R42, [R1+0x1cf0] ;  /* 0x001cf000012a7983 */ /* 0x001ea80000300800 */
[----:B---3--:R0:W-:Y:S04]  /*396d0*/  STL [R1+0x46c], R43 ;  /* 0x00046c2b01007387 */ /* 0x0081e80000100800 */
[----:B0-----:R-:W2:Y:S04]  /*396e0*/  LDL.LU R43, [R1+0x1cec] ;  /* 0x001cec00012b7983 */ /* 0x001ea80000300800 */
[----:B------:R0:W-:Y:S04]  /*396f0*/  STL [R1+0x468], R40 ;  /* 0x0004682801007387 */ /* 0x0001e80000100800 */
[----:B0-----:R-:W3:Y:S04]  /*39700*/  LDL.LU R40, [R1+0x1ce8] ;  /* 0x001ce80001287983 */ /* 0x001ee80000300800 */
[----:B------:R0:W-:Y:S04]  /*39710*/  STL [R1+0x464], R41 ;  /* 0x0004642901007387 */ /* 0x0001e80000100800 */
[----:B0-----:R-:W3:Y:S04]  /*39720*/  LDL.LU R41, [R1+0x1ce4] ;  /* 0x001ce40001297983 */ /* 0x001ee80000300800 */
[----:B------:R0:W-:Y:S04]  /*39730*/  STL [R1+0x460], R38 ;  /* 0x0004602601007387 */ /* 0x0001e80000100800 */
[----:B0-----:R-:W3:Y:S04]  /*39740*/  LDL.LU R38, [R1+0x1ce0] ;  /* 0x001ce00001267983 */ /* 0x001ee80000300800 */
[----:B------:R0:W-:Y:S04]  /*39750*/  STL [R1+0x45c], R39 ;  /* 0x00045c2701007387 */ /* 0x0001e80000100800 */
[----:B0-----:R-:W3:Y:S04]  /*39760*/  LDL.LU R39, [R1+0x1cdc] ;  /* 0x001cdc0001277983 */ /* 0x001ee80000300800 */
[----:B------:R-:W4:Y:S01]  /*39770*/  LDL R3, [R1+0x1308] ;  /* 0x0013080001037983 */ /* 0x000f220000100800 */
[----:B------:R-:W-:Y:S01]  /*39780*/  PRMT R36, RZ, 0x7610, R36 ;  /* 0x00007610ff247816 */ /* 0x000fe20000000024 */
[----:B------:R-:W-:-:S05]  /*39790*/  @!P1 IMAD.MOV.U32 R2, RZ, RZ, R141 ;  /* 0x000000ffff029224 */ /* 0x000fca00078e008d */
[----:B----4-:R-:W4:Y:S01]  /*397a0*/  @!P1 LDG.E.U8 R36, desc[UR44][R2.64] ;  /* 0x0000002c02249981 */ /* 0x010f22000c1e1100 */
[----:B------:R-:W-:-:S03]  /*397b0*/  PRMT R37, RZ, 0x7610, R37 ;  /* 0x00007610ff257816 */ /* 0x000fc60000000025 */
[----:B----4-:R0:W-:Y:S04]  /*397c0*/  STL [R1+0x458], R36 ;  /* 0x0004582401007387 */ /* 0x0101e80000100800 */
[----:B0-----:R-:W4:Y:S04]  /*397d0*/  LDL.LU R36, [R1+0x1cd8] ;  /* 0x001cd80001247983 */ /* 0x001f280000300800 */
[----:B------:R-:W2:Y:S01]  /*397e0*/  LDL R3, [R1+0x1300] ;  /* 0x0013000001037983 */ /* 0x000ea20000100800 */
[----:B------:R-:W-:-:S05]  /*397f0*/  @!P1 IMAD.MOV.U32 R2, RZ, RZ, R143 ;  /* 0x000000ffff029224 */ /* 0x000fca00078e008f */
[----:B--2---:R-:W2:Y:S01]  /*39800*/  @!P1 LDG.E.U8 R37, desc[UR44][R2.64] ;  /* 0x0000002c02259981 */ /* 0x004ea2000c1e1100 */
[----:B------:R-:W-:-:S03]  /*39810*/  PRMT R34, RZ, 0x7610, R34 ;  /* 0x00007610ff227816 */ /* 0x000fc60000000022 */
[----:B--2---:R0:W-:Y:S04]  /*39820*/  STL [R1+0x454], R37 ;  /* 0x0004542501007387 */ /* 0x0041e80000100800 */
[----:B0-----:R-:W4:Y:S04]  /*39830*/  LDL.LU R37, [R1+0x1cd4] ;  /* 0x001cd40001257983 */ /* 0x001f280000300800 */
[----:B------:R-:W2:Y:S01]  /*39840*/  LDL R3, [R1+0x12f8] ;  /* 0x0012f80001037983 */ /* 0x000ea20000100800 */
[----:B------:R-:W-:-:S05]  /*39850*/  @!P1 IMAD.MOV.U32 R2, RZ, RZ, R145 ;  /* 0x000000ffff029224 */ /* 0x000fca00078e0091 */
[----:B--2---:R-:W2:Y:S01]  /*39860*/  @!P1 LDG.E.U8 R34, desc[UR44][R2.64] ;  /* 0x0000002c02229981 */ /* 0x004ea2000c1e1100 */
[----:B------:R-:W-:-:S03]  /*39870*/  PRMT R35, RZ, 0x7610, R35 ;  /* 0x00007610ff237816 */ /* 0x000fc60000000023 */
[----:B--2---:R0:W-:Y:S04]  /*39880*/  STL [R1+0x450], R34 ;  /* 0x0004502201007387 */ /* 0x0041e80000100800 */
[----:B0-----:R-:W2:Y:S04]  /*39890*/  LDL.LU R34, [R1+0x1cd0] ;  /* 0x001cd00001227983 */ /* 0x001ea80000300800 */
[----:B------:R-:W3:Y:S01]  /*398a0*/  LDL R3, [R1+0x12f0] ;  /* 0x0012f00001037983 */ /* 0x000ee20000100800 */
[----:B------:R-:W-:-:S05]  /*398b0*/  @!P1 IMAD.MOV.U32 R2, RZ, RZ, R147 ;  /* 0x000000ffff029224 */ /* 0x000fca00078e0093 */
[----:B---3--:R-:W3:Y:S01]  /*398c0*/  @!P1 LDG.E.U8 R35, desc[UR44][R2.64] ;  /* 0x0000002c02239981 */ /* 0x008ee2000c1e1100 */
[----:B------:R-:W-:-:S03]  /*398d0*/  PRMT R32, RZ, 0x7610, R32 ;  /* 0x00007610ff207816 */ /* 0x000fc60000000020 */
[----:B---3--:R0:W-:Y:S04]  /*398e0*/  STL [R1+0x44c], R35 ;  /* 0x00044c2301007387 */ /* 0x0081e80000100800 */
[----:B0-----:R-:W2:Y:S04]  /*398f0*/  LDL.LU R35, [R1+0x1ccc] ;  /* 0x001ccc0001237983 */ /* 0x001ea80000300800 */
[----:B------:R-:W3:Y:S01]  /*39900*/  LDL R3, [R1+0x12e8] ;  /* 0x0012e80001037983 */ /* 0x000ee20000100800 */
[----:B------:R-:W-:-:S05]  /*39910*/  PRMT R2, RZ, 0x7610, R2 ;  /* 0x00007610ff027816 */ /* 0x000fca0000000002 */
[----:B------:R0:W-:Y:S02]  /*39920*/  STL.S16 [R1+0x444], R2 ;  /* 0x0004440201007387 */ /* 0x0001e40000100600 */
[----:B0-----:R-:W-:-:S05]  /*39930*/  @!P1 IMAD.MOV.U32 R2, RZ, RZ, R149 ;  /* 0x000000ffff029224 */ /* 0x001fca00078e0095 */
[----:B---3--:R0:W3:Y:S02]  /*39940*/  @!P1 LDG.E.U8 R32, desc[UR44][R2.64] ;  /* 0x0000002c02209981 */ /* 0x0080e4000c1e1100 */
[----:B0-----:R-:W-:Y:S02]  /*39950*/  @!P1 IMAD.MOV.U32 R2, RZ, RZ, R151 ;  /* 0x000000ffff029224 */ /* 0x001fe400078e0097 */
[----:B---3--:R0:W-:Y:S04]  /*39960*/  STL [R1+0x448], R32 ;  /* 0x0004482001007387 */ /* 0x0081e80000100800 */
[----:B0-----:R-:W3:Y:S04]  /*39970*/  LDL.LU R32, [R1+0x1cc8] ;  /* 0x001cc80001207983 */ /* 0x001ee80000300800 */
[----:B------:R-:W4:Y:S04]  /*39980*/  LDL R3, [R1+0x12e0] ;  /* 0x0012e00001037983 */ /* 0x000f280000100800 */
[----:B------:R0:W-:Y:S04]  /*39990*/  STL.64 [R1+0x1bd0], R150 ;  /* 0x001bd09601007387 */ /* 0x0001e80000100a00 */
[----:B------:R-:W-:Y:S04]  /*399a0*/  STL.64 [R1+0x1bc8], R148 ;  /* 0x001bc89401007387 */ /* 0x000fe80000100a00 */
[----:B------:R-:W-:Y:S04]  /*399b0*/  STL.64 [R1+0x1bc0], R146 ;  /* 0x001bc09201007387 */ /* 0x000fe80000100a00 */
[----:B------:R1:W-:Y:S01]  /*399c0*/  STL.64 [R1+0x1bb8], R144 ;  /* 0x001bb89001007387 */ /* 0x0003e20000100a00 */
[----:B0-----:R-:W-:-:S02]  /*399d0*/  IMAD.MOV.U32 R151, RZ, RZ, R30 ;  /* 0x000000ffff977224 */ /* 0x001fc400078e001e */
[----:B-1----:R-:W-:Y:S02]  /*399e0*/  IMAD.MOV.U32 R144, RZ, RZ, R33 ;  /* 0x000000ffff907224 */ /* 0x002fe400078e0021 */
[----:B------:R-:W-:Y:S01]  /*399f0*/  IMAD.MOV.U32 R145, RZ, RZ, R31 ;  /* 0x000000ffff917224 */ /* 0x000fe200078e001f */
[----:B------:R-:W3:Y:S04]  /*39a00*/  LDL.LU R33, [R1+0x1cc4] ;  /* 0x001cc40001217983 */ /* 0x000ee80000300800 */
[----:B------:R-:W3:Y:S04]  /*39a10*/  LDL.LU R30, [R1+0x1cc0] ;  /* 0x001cc000011e7983 */ /* 0x000ee80000300800 */
[----:B------:R-:W3:Y:S01]  /*39a20*/  LDL.LU R31, [R1+0x1cbc] ;  /* 0x001cbc00011f7983 */ /* 0x000ee20000300800 */
[----:B------:R-:W-:-:S02]  /*39a30*/  IMAD.MOV.U32 R146, RZ, RZ, R28 ;  /* 0x000000ffff927224 */ /* 0x000fc400078e001c */
[----:B------:R-:W-:Y:S01]  /*39a40*/  IMAD.MOV.U32 R148, RZ, RZ, R29 ;  /* 0x000000ffff947224 */ /* 0x000fe200078e001d */
[----:B------:R-:W3:Y:S04]  /*39a50*/  LDL.LU R28, [R1+0x1cb8] ;  /* 0x001cb800011c7983 */ /* 0x000ee80000300800 */
[----:B------:R-:W3:Y:S04]  /*39a60*/  LDL.LU R29, [R1+0x1cb4] ;  /* 0x001cb400011d7983 */ /* 0x000ee80000300800 */
[----:B------:R0:W-:Y:S01]  /*39a70*/  STL.64 [R1+0x1bb0], R142 ;  /* 0x001bb08e01007387 */ /* 0x0001e20000100a00 */
[----:B------:R-:W-:-:S02]  /*39a80*/  IMAD.MOV.U32 R150, RZ, RZ, R27 ;  /* 0x000000ffff967224 */ /* 0x000fc400078e001b */
[----:B------:R-:W-:Y:S02]  /*39a90*/  IMAD.MOV.U32 R147, RZ, RZ, R24 ;  /* 0x000000ffff937224 */ /* 0x000fe400078e0018 */
[----:B------:R-:W-:Y:S02]  /*39aa0*/  IMAD.MOV.U32 R149, RZ, RZ, R25 ;  /* 0x000000ffff957224 */ /* 0x000fe400078e0019 */
[----:B0-----:R-:W-:Y:S02]  /*39ab0*/  IMAD.MOV.U32 R143, RZ, RZ, R26 ;  /* 0x000000ffff8f7224 */ /* 0x001fe400078e001a */
[----:B------:R-:W3:Y:S04]  /*39ac0*/  LDL.LU R26, [R1+0x1cb0] ;  /* 0x001cb000011a7983 */ /* 0x000ee80000300800 */
[----:B------:R-:W3:Y:S04]  /*39ad0*/  LDL.LU R27, [R1+0x1cac] ;  /* 0x001cac00011b7983 */ /* 0x000ee80000300800 */
[----:B------:R-:W3:Y:S04]  /*39ae0*/  LDL.LU R24, [R1+0x1ca8] ;  /* 0x001ca80001187983 */ /* 0x000ee80000300800 */
[----:B------:R-:W3:Y:S04]  /*39af0*/  LDL.LU R25, [R1+0x1ca4] ;  /* 0x001ca40001197983 */ /* 0x000ee80000300800 */
[----:B------:R-:W4:Y:S04]  /*39b00*/  LDL.LU R142, [R1+0x444] ;  /* 0x00044400018e7983 */ /* 0x000f280000300800 */
[----:B------:R-:W-:Y:S04]  /*39b10*/  STL.64 [R1+0x1ba8], R140 ;  /* 0x001ba88c01007387 */ /* 0x000fe80000100a00 */
        /* <DEDUP_REMOVED lines=48> */
[----:B------:R0:W-:Y:S04]  /*39e20*/  STL.64 [R1+0x1a20], R42 ;  /* 0x001a202a01007387 */ /* 0x0001e80000100a00 */
[----:B0-----:R-:W3:Y:S04]  /*39e30*/  LDL R42, [R1+0x12c0] ;  /* 0x0012c000012a7983 */ /* 0x001ee80000100800 */
[----:B------:R-:W3:Y:S04]  /*39e40*/  LDL R43, [R1+0x12c4] ;  /* 0x0012c400012b7983 */ /* 0x000ee80000100800 */
[----:B------:R0:W-:Y:S04]  /*39e50*/  STL.64 [R1+0x1a18], R40 ;  /* 0x001a182801007387 */ /* 0x0001e80000100a00 */
[----:B0-----:R-:W2:Y:S04]  /*39e60*/  LDL R40, [R1+0x12c8] ;  /* 0x0012c80001287983 */ /* 0x001ea80000100800 */
[----:B------:R-:W3:Y:S01]  /*39e70*/  LDL R41, [R1+0x12cc] ;  /* 0x0012cc0001297983 */ /* 0x000ee20000100800 */
[----:B------:R-:W-:-:S03]  /*39e80*/  PRMT R247, RZ, 0x7610, R247 ;  /* 0x00007610fff77816 */ /* 0x000fc600000000f7 */
[----:B----4-:R2:W4:Y:S02]  /*39e90*/  @!P1 LDG.E.U8 R142, desc[UR44][R2.64] ;  /* 0x0000002c028e9981 */ /* 0x010524000c1e1100 */
[----:B--2---:R-:W-:Y:S02]  /*39ea0*/  @!P1 IMAD.MOV.U32 R3, RZ, RZ, R40 ;  /* 0x000000ffff039224 */ /* 0x004fe400078e0028 */
[----:B---3--:R-:W-:-:S05]  /*39eb0*/  @!P1 IMAD.MOV.U32 R2, RZ, RZ, R41 ;  /* 0x000000ffff029224 */ /* 0x008fca00078e0029 */
[----:B------:R-:W2:Y:S04]  /*39ec0*/  @!P1 LDG.E.U8 R247, desc[UR44][R2.64] ;  /* 0x0000002c02f79981 */ /* 0x000ea8000c1e1100 */
        /* <DEDUP_REMOVED lines=8> */
[----:B----4-:R-:W-:Y:S04]  /*39f50*/  STL [R1+0x1bd8], R142 ;  /* 0x001bd88e01007387 */ /* 0x010fe80000100800 */
[----:B--2---:R0:W-:Y:S04]  /*39f60*/  STL [R1+0x440], R247 ;  /* 0x000440f701007387 */ /* 0x0041e80000100800 */
[----:B0-----:R-:W2:Y:S04]  /*39f70*/  LDL.LU R247, [R1+0x1ca0] ;  /* 0x001ca00001f77983 */ /* 0x001ea80000300800 */
[----:B------:R-:W3:Y:S04]  /*39f80*/  LDL R39, [R1+0x12b8] ;  /* 0x0012b80001277983 */ /* 0x000ee80000100800 */
[----:B------:R-:W4:Y:S04]  /*39f90*/  LDL R38, [R1+0x12bc] ;  /* 0x0012bc0001267983 */ /* 0x000f280000100800 */
[----:B------:R-:W2:Y:S04]  /*39fa0*/  LDL R36, [R1+0x12b0] ;  /* 0x0012b00001247983 */ /* 0x000ea80000100800 */
[----:B------:R-:W2:Y:S04]  /*39fb0*/  LDL R35, [R1+0x12b4] ;  /* 0x0012b40001237983 */ /* 0x000ea80000100800 */
[----:B------:R-:W2:Y:S04]  /*39fc0*/  LDL R30, [R1+0x12ac] ;  /* 0x0012ac00011e7983 */ /* 0x000ea80000100800 */
[----:B------:R-:W2:Y:S01]  /*39fd0*/  LDL R32, [R1+0x12a8] ;  /* 0x0012a80001207983 */ /* 0x000ea20000100800 */
[----:B------:R-:W-:Y:S01]  /*39fe0*/  PRMT R44, RZ, 0x7610, R44 ;  /* 0x00007610ff2c7816 */ /* 0x000fe2000000002c */
[----:B------:R-:W-:-:S02]  /*39ff0*/  @!P1 IMAD.MOV.U32 R2, RZ, RZ, R43 ;  /* 0x000000ffff029224 */ /* 0x000fc400078e002b */
[----:B------:R-:W-:Y:S01]  /*3a000*/  @!P1 IMAD.MOV.U32 R3, RZ, RZ, R42 ;  /* 0x000000ffff039224 */ /* 0x000fe200078e002a */
[----:B------:R-:W-:Y:S02]  /*3a010*/  PRMT R134, RZ, 0x7610, R134 ;  /* 0x00007610ff867816 */ /* 0x000fe40000000086 */
[----:B------:R-:W-:Y:S02]  /*3a020*/  PRMT R111, RZ, 0x7610, R111 ;  /* 0x00007610ff6f7816 */ /* 0x000fe4000000006f */
[----:B------:R-:W-:Y:S01]  /*3a030*/  PRMT R88, RZ, 0x7610, R88 ;  /* 0x00007610ff587816 */ /* 0x000fe20000000058 */
[----:B------:R-:W2:Y:S04]  /*3a040*/  LDL R24, [R1+0x12a4] ;  /* 0x0012a40001187983 */ /* 0x000ea80000100800 */
[----:B------:R3:W2:Y:S04]  /*3a050*/  @!P1 LDG.E.U8 R44, desc[UR44][R2.64] ;  /* 0x0000002c022c9981 */ /* 0x0006a8000c1e1100 */
[----:B------:R-:W2:Y:S01]  /*3a060*/  LDL R28, [R1+0x12a0] ;  /* 0x0012a000011c7983 */ /* 0x000ea20000100800 */
[----:B---3--:R-:W-:-:S02]  /*3a070*/  @!P1 IMAD.MOV.U32 R3, RZ, RZ, R39 ;  /* 0x000000ffff039224 */ /* 0x008fc400078e0027 */
[----:B----4-:R-:W-:-:S05]  /*3a080*/  @!P1 IMAD.MOV.U32 R2, RZ, RZ, R38 ;  /* 0x000000ffff029224 */ /* 0x010fca00078e0026 */
[----:B------:R2:W3:Y:S02]  /*3a090*/  @!P1 LDG.E.U8 R134, desc[UR44][R2.64] ;  /* 0x0000002c02869981 */ /* 0x0004e4000c1e1100 */
[----:B--2---:R-:W-:Y:S02]  /*3a0a0*/  @!P1 IMAD.MOV.U32 R2, RZ, RZ, R35 ;  /* 0x000000ffff029224 */ /* 0x004fe400078e0023 */
[----:B------:R-:W-:-:S05]  /*3a0b0*/  @!P1 IMAD.MOV.U32 R3, RZ, RZ, R36 ;  /* 0x000000ffff039224 */ /* 0x000fca00078e0024 */
[----:B------:R0:W2:Y:S02]  /*3a0c0*/  @!P1 LDG.E.U8 R111, desc[UR44][R2.64] ;  /* 0x0000002c026f9981 */ /* 0x0000a4000c1e1100 */
[----:B0-----:R-:W-:Y:S02]  /*3a0d0*/  @!P1 IMAD.MOV.U32 R2, RZ, RZ, R30 ;  /* 0x000000ffff029224 */ /* 0x001fe400078e001e */
[----:B------:R-:W-:-:S05]  /*3a0e0*/  @!P1 IMAD.MOV.U32 R3, RZ, RZ, R32 ;  /* 0x000000ffff039224 */ /* 0x000fca00078e0020 */
[----:B------:R-:W4:Y:S04]  /*3a0f0*/  @!P1 LDG.E.U8 R88, desc[UR44][R2.64] ;  /* 0x0000002c02589981 */ /* 0x000f28000c1e1100 */
[----:B---3--:R-:W-:Y:S04]  /*3a100*/  STL [R1+0x1bdc], R134 ;  /* 0x001bdc8601007387 */ /* 0x008fe80000100800 */
[----:B--2---:R-:W-:Y:S04]  /*3a110*/  STL [R1+0x1be0], R111 ;  /* 0x001be06f01007387 */ /* 0x004fe80000100800 */
[----:B----4-:R-:W-:Y:S04]  /*3a120*/  STL [R1+0x1be4], R88 ;  /* 0x001be45801007387 */ /* 0x010fe80000100800 */
[----:B------:R-:W2:Y:S04]  /*3a130*/  LDL R39, [R1+0x1288] ;  /* 0x0012880001277983 */ /* 0x000ea80000100800 */
[----:B------:R-:W3:Y:S04]  /*3a140*/  LDL R38, [R1+0x128c] ;  /* 0x00128c0001267983 */ /* 0x000ee80000100800 */
[----:B------:R-:W4:Y:S04]  /*3a150*/  LDL R36, [R1+0x1280] ;  /* 0x0012800001247983 */ /* 0x000f280000100800 */
[----:B------:R-:W4:Y:S04]  /*3a160*/  LDL R35, [R1+0x1284] ;  /* 0x0012840001237983 */ /* 0x000f280000100800 */
[----:B------:R-:W4:Y:S04]  /*3a170*/  LDL R32, [R1+0x1278] ;  /* 0x0012780001207983 */ /* 0x000f280000100800 */
[----:B------:R-:W-:Y:S04]  /*3a180*/  STL [R1+0x43c], R44 ;  /* 0x00043c2c01007387 */ /* 0x000fe80000100800 */
[----:B------:R-:W4:Y:S01]  /*3a190*/  LDL R30, [R1+0x127c] ;  /* 0x00127c00011e7983 */ /* 0x000f220000100800 */
[----:B------:R-:W-:Y:S01]  /*3a1a0*/  PRMT R66, RZ, 0x7610, R66 ;  /* 0x00007610ff427816 */ /* 0x000fe20000000042 */
[----:B------:R-:W-:-:S02]  /*3a1b0*/  @!P1 IMAD.MOV.U32 R2, RZ, RZ, R24 ;  /* 0x000000ffff029224 */ /* 0x000fc400078e0018 */
[----:B------:R-:W-:Y:S01]  /*3a1c0*/  @!P1 IMAD.MOV.U32 R3, RZ, RZ, R28 ;  /* 0x000000ffff039224 */ /* 0x000fe200078e001c */
[----:B------:R-:W-:Y:S02]  /*3a1d0*/  PRMT R37, RZ, 0x7610, R37 ;  /* 0x00007610ff257816 */ /* 0x000fe40000000025 */
[----:B------:R-:W-:Y:S02]  /*3a1e0*/  PRMT R34, RZ, 0x7610, R34 ;  /* 0x00007610ff227816 */ /* 0x000fe40000000022 */
[----:B------:R-:W-:Y:S01]  /*3a1f0*/  PRMT R133, RZ, 0x7610, R133 ;  /* 0x00007610ff857816 */ /* 0x000fe20000000085 */
[----:B------:R-:W4:Y:S04]  /*3a200*/  LDL R24, [R1+0x1274] ;  /* 0x0012740001187983 */ /* 0x000f280000100800 */
[----:B------:R2:W4:Y:S04]  /*3a210*/  @!P1 LDG.E.U8 R66, desc[UR44][R2.64] ;  /* 0x0000002c02429981 */ /* 0x000528000c1e1100 */
[----:B------:R-:W4:Y:S01]  /*3a220*/  LDL R28, [R1+0x1270] ;  /* 0x00127000011c7983 */ /* 0x000f220000100800 */
[----:B--2---:R-:W-:-:S02]  /*3a230*/  @!P1 IMAD.MOV.U32 R3, RZ, RZ, R39 ;  /* 0x000000ffff039224 */ /* 0x004fc400078e0027 */
[----:B---3--:R-:W-:-:S05]  /*3a240*/  @!P1 IMAD.MOV.U32 R2, RZ, RZ, R38 ;  /* 0x000000ffff029224 */ /* 0x008fca00078e0026 */
[----:B------:R4:W2:Y:S02]  /*3a250*/  @!P1 LDG.E.U8 R37, desc[UR44][R2.64] ;  /* 0x0000002c02259981 */ /* 0x0008a4000c1e1100 */
[----:B----4-:R-:W-:Y:S02]  /*3a260*/  @!P1 IMAD.MOV.U32 R2, RZ, RZ, R35 ;  /* 0x000000ffff029224 */ /* 0x010fe400078e0023 */
[----:B------:R-:W-:-:S05]  /*3a270*/  @!P1 IMAD.MOV.U32 R3, RZ, RZ, R36 ;  /* 0x000000ffff039224 */ /* 0x000fca00078e0024 */
[----:B------:R0:W3:Y:S02]  /*3a280*/  @!P1 LDG.E.U8 R34, desc[UR44][R2.64] ;  /* 0x0000002c02229981 */ /* 0x0000e4000c1e1100 */
[----:B0-----:R-:W-:Y:S02]  /*3a290*/  @!P1 IMAD.MOV.U32 R2, RZ, RZ, R30 ;  /* 0x000000ffff029224 */ /* 0x001fe400078e001e */
[----:B------:R-:W-:-:S05]  /*3a2a0*/  @!P1 IMAD.MOV.U32 R3, RZ, RZ, R32 ;  /* 0x000000ffff039224 */ /* 0x000fca00078e0020 */
[----:B------:R-:W4:Y:S04]  /*3a2b0*/  @!P1 LDG.E.U8 R133, desc[UR44][R2.64] ;  /* 0x0000002c02859981 */ /* 0x000f28000c1e1100 */
[----:B------:R-:W-:Y:S01]  /*3a2c0*/  STL [R1+0x1be8], R66 ;  /* 0x001be84201007387 */ /* 0x000fe20000100800 */
[----:B------:R-:W-:-:S03]  /*3a2d0*/  PRMT R110, RZ, 0x7610, R110 ;  /* 0x00007610ff6e7816 */ /* 0x000fc6000000006e */
[----:B----4-:R-:W-:Y:S04]  /*3a2e0*/  STL [R1+0x1bec], R133 ;  /* 0x001bec8501007387 */ /* 0x010fe80000100800 */
[----:B--2---:R0:W-:Y:S04]  /*3a2f0*/  STL [R1+0x428], R37 ;  /* 0x0004282501007387 */ /* 0x0041e80000100800 */
[----:B------:R-:W2:Y:S04]  /*3a300*/  LDL R36, [R1+0x126c] ;  /* 0x00126c0001247983 */ /* 0x000ea80000100800 */
[----:B0-----:R-:W4:Y:S04]  /*3a310*/  LDL R37, [R1+0x1268] ;  /* 0x0012680001257983 */ /* 0x001f280000100800 */
[----:B---3--:R0:W-:Y:S04]  /*3a320*/  STL [R1+0x424], R34 ;  /* 0x0004242201007387 */ /* 0x0081e80000100800 */
[----:B------:R-:W3:Y:S04]  /*3a330*/  LDL R35, [R1+0x1260] ;  /* 0x0012600001237983 */ /* 0x000ee80000100800 */
[----:B------:R-:W3:Y:S04]  /*3a340*/  LDL R30, [R1+0x124c] ;  /* 0x00124c00011e7983 */ /* 0x000ee80000100800 */
[----:B------:R-:W3:Y:S04]  /*3a350*/  LDL R32, [R1+0x1248] ;  /* 0x0012480001207983 */ /* 0x000ee80000100800 */
[----:B0-----:R-:W3:Y:S01]  /*3a360*/  LDL R34, [R1+0x1264] ;  /* 0x0012640001227983 */ /* 0x001ee20000100800 */
[----:B------:R-:W-:-:S02]  /*3a370*/  @!P1 IMAD.MOV.U32 R2, RZ, RZ, R24 ;  /* 0x000000ffff029224 */ /* 0x000fc400078e0018 */
[----:B------:R-:W-:Y:S01]  /*3a380*/  @!P1 IMAD.MOV.U32 R3, RZ, RZ, R28 ;  /* 0x000000ffff039224 */ /* 0x000fe200078e001c */
[----:B------:R-:W-:Y:S02]  /*3a390*/  PRMT R87, RZ, 0x7610, R87 ;  /* 0x00007610ff577816 */ /* 0x000fe40000000057 */
[----:B------:R-:W-:Y:S02]  /*3a3a0*/  PRMT R65, RZ, 0x7610, R65 ;  /* 0x00007610ff417816 */ /* 0x000fe40000000041 */
[----:B------:R-:W-:Y:S01]  /*3a3b0*/  PRMT R29, RZ, 0x7610, R29 ;  /* 0x00007610ff1d7816 */ /* 0x000fe2000000001d */
[----:B------:R-:W3:Y:S04]  /*3a3c0*/  LDL R24, [R1+0x1244] ;  /* 0x0012440001187983 */ /* 0x000ee80000100800 */
[----:B------:R2:W3:Y:S04]  /*3a3d0*/  @!P1 LDG.E.U8 R110, desc[UR44][R2.64] ;  /* 0x0000002c026e9981 */ /* 0x0004e8000c1e1100 */
[----:B------:R-:W3:Y:S01]  /*3a3e0*/  LDL R28, [R1+0x1240] ;  /* 0x00124000011c7983 */ /* 0x000ee20000100800 */
[----:B--2---:R-:W-:-:S02]  /*3a3f0*/  @!P1 IMAD.MOV.U32 R2, RZ, RZ, R36 ;  /* 0x000000ffff029224 */ /* 0x004fc400078e0024 */
[----:B----4-:R-:W-:-:S05]  /*3a400*/  @!P1 IMAD.MOV.U32 R3, RZ, RZ, R37 ;  /* 0x000000ffff039224 */ /* 0x010fca00078e0025 */
[----:B------:R3:W2:Y:S02]  /*3a410*/  @!P1 LDG.E.U8 R87, desc[UR44][R2.64] ;  /* 0x0000002c02579981 */ /* 0x0006a4000c1e1100 */
[----:B---3--:R-:W-:Y:S02]  /*3a420*/  @!P1 IMAD.MOV.U32 R2, RZ, RZ, R34 ;  /* 0x000000ffff029224 */ /* 0x008fe400078e0022 */
[----:B------:R-:W-:-:S05]  /*3a430*/  @!P1 IMAD.MOV.U32 R3, RZ, RZ, R35 ;  /* 0x000000ffff039224 */ /* 0x000fca00078e0023 */
[----:B------:R0:W3:Y:S02]  /*3a440*/  @!P1 LDG.E.U8 R65, desc[UR44][R2.64] ;  /* 0x0000002c02419981 */ /* 0x0000e4000c1e1100 */
[----:B0-----:R-:W-:Y:S02]  /*3a450*/  @!P1 IMAD.MOV.U32 R2, RZ, RZ, R30 ;  /* 0x000000ffff029224 */ /* 0x001fe400078e001e */
[----:B------:R-:W-:-:S05]  /*3a460*/  @!P1 IMAD.MOV.U32 R3, RZ, RZ, R32 ;  /* 0x000000ffff039224 */ /* 0x000fca00078e0020 */
[----:B------:R0:W4:Y:S04]  /*3a470*/  @!P1 LDG.E.U8 R29, desc[UR44][R2.64] ;  /* 0x0000002c021d9981 */ /* 0x000128000c1e1100 */
[----:B------:R-:W-:Y:S01]  /*3a480*/  STL [R1+0x1bf0], R110 ;  /* 0x001bf06e01007387 */ /* 0x000fe20000100800 */
[----:B------:R-:W-:Y:S01]  /*3a490*/  PRMT R25, RZ, 0x7610, R25 ;  /* 0x00007610ff197816 */ /* 0x000fe20000000019 */
[----:B0-----:R-:W-:Y:S02]  /*3a4a0*/  @!P1 IMAD.MOV.U32 R2, RZ, RZ, R24 ;  /* 0x000000ffff029224 */ /* 0x001fe400078e0018 */
[----:B------:R-:W-:-:S05]  /*3a4b0*/  @!P1 IMAD.MOV.U32 R3, RZ, RZ, R28 ;  /* 0x000000ffff039224 */ /* 0x000fca00078e001c */
[----:B------:R-:W4:Y:S04]  /*3a4c0*/  @!P1 LDG.E.U8 R25, desc[UR44][R2.64] ;  /* 0x0000002c02199981 */ /* 0x000f28000c1e1100 */
[----:B--2---:R-:W-:Y:S04]  /*3a4d0*/  STL [R1+0x1bf4], R87 ;  /* 0x001bf45701007387 */ /* 0x004fe80000100800 */
[----:B---3--:R-:W-:Y:S04]  /*3a4e0*/  STL [R1+0x1bf8], R65 ;  /* 0x001bf84101007387 */ /* 0x008fe80000100800 */
[----:B------:R-:W2:Y:S04]  /*3a4f0*/  LDL R35, [R1+0x1238] ;  /* 0x0012380001237983 */ /* 0x000ea80000100800 */
[----:B------:R-:W3:Y:S04]  /*3a500*/  LDL R34, [R1+0x123c] ;  /* 0x00123c0001227983 */ /* 0x000ee80000100800 */
[----:B------:R-:W3:Y:S04]  /*3a510*/  LDL R30, [R1+0x1234] ;  /* 0x00123400011e7983 */ /* 0x000ee80000100800 */
[----:B------:R-:W3:Y:S04]  /*3a520*/  LDL R32, [R1+0x1230] ;  /* 0x0012300001207983 */ /* 0x000ee80000100800 */
[----:B------:R-:W3:Y:S04]  /*3a530*/  LDL R28, [R1+0x122c] ;  /* 0x00122c00011c7983 */ /* 0x000ee80000100800 */
[----:B------:R-:W3:Y:S04]  /*3a540*/  LDL R24, [R1+0x1224] ;  /* 0x0012240001187983 */ /* 0x000ee80000100800 */
[----:B----4-:R0:W-:Y:S04]  /*3a550*/  STL [R1+0x410], R29 ;  /* 0x0004101d01007387 */ /* 0x0101e80000100800 */
[----:B0-----:R-:W4:Y:S01]  /*3a560*/  LDL R29, [R1+0x1228] ;  /* 0x00122800011d7983 */ /* 0x001f220000100800 */
[----:B------:R-:W-:-:S02]  /*3a570*/  PRMT R132, RZ, 0x7610, R132 ;  /* 0x00007610ff847816 */ /* 0x000fc40000000084 */
[----:B------:R-:W-:Y:S02]  /*3a580*/  PRMT R109, RZ, 0x7610, R109 ;  /* 0x00007610ff6d7816 */ /* 0x000fe4000000006d */
[----:B------:R-:W-:Y:S01]  /*3a590*/  PRMT R86, RZ, 0x7610, R86 ;  /* 0x00007610ff567816 */ /* 0x000fe20000000056 */
[----:B------:R0:W-:Y:S04]  /*3a5a0*/  STL [R1+0x40c], R25 ;  /* 0x00040c1901007387 */ /* 0x0001e80000100800 */
[----:B0-----:R-:W4:Y:S01]  /*3a5b0*/  LDL R25, [R1+0x1220] ;  /* 0x0012200001197983 */ /* 0x001f220000100800 */
[----:B--2---:R-:W-:Y:S02]  /*3a5c0*/  @!P1 IMAD.MOV.U32 R3, RZ, RZ, R35 ;  /* 0x000000ffff039224 */ /* 0x004fe400078e0023 */
[----:B---3--:R-:W-:-:S05]  /*3a5d0*/  @!P1 IMAD.MOV.U32 R2, RZ, RZ, R34 ;  /* 0x000000ffff029224 */ /* 0x008fca00078e0022 */
[----:B------:R0:W2:Y:S02]  /*3a5e0*/  @!P1 LDG.E.U8 R132, desc[UR44][R2.64] ;  /* 0x0000002c02849981 */ /* 0x0000a4000c1e1100 */
[----:B0-----:R-:W-:Y:S02]  /*3a5f0*/  @!P1 IMAD.MOV.U32 R2, RZ, RZ, R30 ;  /* 0x000000ffff029224 */ /* 0x001fe400078e001e */
[----:B------:R-:W-:-:S05]  /*3a600*/  @!P1 IMAD.MOV.U32 R3, RZ, RZ, R32 ;  /* 0x000000ffff039224 */ /* 0x000fca00078e0020 */
[----:B------:R0:W3:Y:S02]  /*3a610*/  @!P1 LDG.E.U8 R109, desc[UR44][R2.64] ;  /* 0x0000002c026d9981 */ /* 0x0000e4000c1e1100 */
[----:B0-----:R-:W-:Y:S02]  /*3a620*/  @!P1 IMAD.MOV.U32 R2, RZ, RZ, R28 ;  /* 0x000000ffff029224 */ /* 0x001fe400078e001c */
[----:B----4-:R-:W-:-:S05]  /*3a630*/  @!P1 IMAD.MOV.U32 R3, RZ, RZ, R29 ;  /* 0x000000ffff039224 */ /* 0x010fca00078e001d */
[----:B------:R0:W4:Y:S01]  /*3a640*/  @!P1 LDG.E.U8 R86, desc[UR44][R2.64] ;  /* 0x0000002c02569981 */ /* 0x000122000c1e1100 */
[----:B------:R-:W-:Y:S01]  /*3a650*/  PRMT R64, RZ, 0x7610, R64 ;  /* 0x00007610ff407816 */ /* 0x000fe20000000040 */
[----:B0-----:R-:W-:Y:S02]  /*3a660*/  @!P1 IMAD.MOV.U32 R2, RZ, RZ, R24 ;  /* 0x000000ffff029224 */ /* 0x001fe400078e0018 */
[----:B------:R-:W-:-:S05]  /*3a670*/  @!P1 IMAD.MOV.U32 R3, RZ, RZ, R25 ;  /* 0x000000ffff039224 */ /* 0x000fca00078e0019 */
[----:B------:R-:W4:Y:S04]  /*3a680*/  @!P1 LDG.E.U8 R64, desc[UR44][R2.64] ;  /* 0x0000002c02409981 */ /* 0x000f28000c1e1100 */
[----:B--2---:R-:W-:Y:S04]  /*3a690*/  STL [R1+0x1bfc], R132 ;  /* 0x001bfc8401007387 */ /* 0x004fe80000100800 */
[----:B---3--:R-:W-:Y:S04]  /*3a6a0*/  STL [R1+0x1c00], R109 ;  /* 0x001c006d01007387 */ /* 0x008fe80000100800 */
[----:B----4-:R-:W-:Y:S04]  /*3a6b0*/  STL [R1+0x1c04], R86 ;  /* 0x001c045601007387 */ /* 0x010fe80000100800 */
[----:B------:R-:W2:Y:S04]  /*3a6c0*/  LDL R35, [R1+0x1208] ;  /* 0x0012080001237983 */ /* 0x000ea80000100800 */
[----:B------:R-:W3:Y:S04]  /*3a6d0*/  LDL R34, [R1+0x120c] ;  /* 0x00120c0001227983 */ /* 0x000ee80000100800 */
[----:B------:R-:W4:Y:S04]  /*3a6e0*/  LDL R32, [R1+0x1200] ;  /* 0x0012000001207983 */ /* 0x000f280000100800 */
[----:B------:R-:W4:Y:S04]  /*3a6f0*/  LDL R30, [R1+0x1204] ;  /* 0x00120400011e7983 */ /* 0x000f280000100800 */
[----:B------:R-:W4:Y:S04]  /*3a700*/  LDL R29, [R1+0x11f8] ;  /* 0x0011f800011d7983 */ /* 0x000f280000100800 */
[----:B------:R-:W4:Y:S01]  /*3a710*/  LDL R28, [R1+0x11fc] ;  /* 0x0011fc00011c7983 */ /* 0x000f220000100800 */
[----:B------:R-:W-:-:S03]  /*3a720*/  PRMT R33, RZ, 0x7610, R33 ;  /* 0x00007610ff217816 */ /* 0x000fc60000000021 */
[----:B------:R-:W4:Y:S04]  /*3a730*/  LDL R25, [R1+0x11f0] ;  /* 0x0011f00001197983 */ /* 0x000f280000100800 */
[----:B------:R-:W4:Y:S04]  /*3a740*/  LDL R24, [R1+0x11f4] ;  /* 0x0011f40001187983 */ /* 0x000f280000100800 */
[----:B------:R0:W-:Y:S01]  /*3a750*/  STL [R1+0x1c08], R64 ;  /* 0x001c084001007387 */ /* 0x0001e20000100800 */
[----:B------:R-:W-:Y:S02]  /*3a760*/  PRMT R131, RZ, 0x7610, R131 ;  /* 0x00007610ff837816 */ /* 0x000fe40000000083 */
[----:B0-----:R-:W-:Y:S01]  /*3a770*/  PRMT R64, RZ, 0x7610, R64 ;  /* 0x00007610ff407816 */ /* 0x001fe20000000040 */
        /* <DEDUP_REMOVED lines=9> */
[----:B---3--:R-:W-:Y:S04]  /*3a810*/  STL [R1+0x1c0c], R64 ;  /* 0x001c0c4001007387 */ /* 0x008fe80000100800 */
[----:B----4-:R-:W-:Y:S04]  /*3a820*/  STL [R1+0x1c10], R131 ;  /* 0x001c108301007387 */ /* 0x010fe80000100800 */
[----:B------:R-:W3:Y:S04]  /*3a830*/  LDL R34, [R1+0x11e8] ;  /* 0x0011e80001227983 */ /* 0x000ee80000100800 */
[----:B--2---:R0:W-:Y:S04]  /*3a840*/  STL [R1+0x3f8], R33 ;  /* 0x0003f82101007387 */ /* 0x0041e80000100800 */
[----:B------:R-:W2:Y:S04]  /*3a850*/  LDL R32, [R1+0x11e0] ;  /* 0x0011e00001207983 */ /* 0x000ea80000100800 */
[----:B------:R-:W4:Y:S04]  /*3a860*/  LDL R30, [R1+0x11e4] ;  /* 0x0011e400011e7983 */ /* 0x000f280000100800 */
[----:B------:R-:W2:Y:S04]  /*3a870*/  LDL R29, [R1+0x11c8] ;  /* 0x0011c800011d7983 */ /* 0x000ea80000100800 */
[----:B------:R-:W2:Y:S04]  /*3a880*/  LDL R28, [R1+0x11cc] ;  /* 0x0011cc00011c7983 */ /* 0x000ea80000100800 */
[----:B0-----:R-:W4:Y:S01]  /*3a890*/  LDL R33, [R1+0x11ec] ;  /* 0x0011ec0001217983 */ /* 0x001f220000100800 */
        /* <DEDUP_REMOVED lines=12> */
[----:B0-----:R-:W-:Y:S02]  /*3a960*/  @!P1 IMAD.MOV.U32 R2, RZ, RZ, R30 ;  /* 0x000000ffff029224 */ /* 0x001fe400078e001e */
[----:B--2---:R-:W-:-:S05]  /*3a970*/  @!P1 IMAD.MOV.U32 R3, RZ, RZ, R32 ;  /* 0x000000ffff039224 */ /* 0x004fca00078e0020 */
[----:B------:R0:W2:Y:S02]  /*3a980*/  @!P1 LDG.E.U8 R63, desc[UR44][R2.64] ;  /* 0x0000002c023f9981 */ /* 0x0000a4000c1e1100 */
[----:B0-----:R-:W-:Y:S02]  /*3a990*/  @!P1 IMAD.MOV.U32 R2, RZ, RZ, R28 ;  /* 0x000000ffff029224 */ /* 0x001fe400078e001c */
[----:B------:R-:W-:-:S05]  /*3a9a0*/  @!P1 IMAD.MOV.U32 R3, RZ, RZ, R29 ;  /* 0x000000ffff039224 */ /* 0x000fca00078e001d */
[----:B------:R-:W4:Y:S04]  /*3a9b0*/  @!P1 LDG.E.U8 R27, desc[UR44][R2.64] ;  /* 0x0000002c021b9981 */ /* 0x000f28000c1e1100 */
[----:B------:R-:W-:Y:S04]  /*3a9c0*/  STL [R1+0x1c14], R108 ;  /* 0x001c146c01007387 */ /* 0x000fe80000100800 */
[----:B---3--:R-:W-:Y:S04]  /*3a9d0*/  STL [R1+0x1c18], R85 ;  /* 0x001c185501007387 */ /* 0x008fe80000100800 */
[----:B--2---:R-:W-:Y:S04]  /*3a9e0*/  STL [R1+0x1c1c], R63 ;  /* 0x001c1c3f01007387 */ /* 0x004fe80000100800 */
[----:B------:R-:W2:Y:S04]  /*3a9f0*/  LDL R33, [R1+0x11b8] ;  /* 0x0011b80001217983 */ /* 0x000ea80000100800 */
[----:B------:R-:W3:Y:S04]  /*3aa00*/  LDL R32, [R1+0x11bc] ;  /* 0x0011bc0001207983 */ /* 0x000ee80000100800 */
[----:B------:R-:W3:Y:S04]  /*3aa10*/  LDL R30, [R1+0x11b0] ;  /* 0x0011b000011e7983 */ /* 0x000ee80000100800 */
[----:B------:R-:W3:Y:S04]  /*3aa20*/  LDL R29, [R1+0x11b4] ;  /* 0x0011b400011d7983 */ /* 0x000ee80000100800 */
[----:B------:R-:W3:Y:S04]  /*3aa30*/  LDL R28, [R1+0x11a8] ;  /* 0x0011a800011c7983 */ /* 0x000ee80000100800 */
[----:B----4-:R0:W-:Y:S04]  /*3aa40*/  STL [R1+0x3e0], R27 ;  /* 0x0003e01b01007387 */ /* 0x0101e80000100800 */
[----:B0-----:R-:W4:Y:S01]  /*3aa50*/  LDL R27, [R1+0x11ac] ;  /* 0x0011ac00011b7983 */ /* 0x001f220000100800 */
        /* <DEDUP_REMOVED lines=12> */
[----:B0-----:R-:W-:Y:S02]  /*3ab20*/  @!P1 IMAD.MOV.U32 R2, RZ, RZ, R29 ;  /* 0x000000ffff029224 */ /* 0x001fe400078e001d */
[----:B------:R-:W-:-:S05]  /*3ab30*/  @!P1 IMAD.MOV.U32 R3, RZ, RZ, R30 ;  /* 0x000000ffff039224 */ /* 0x000fca00078e001e */
[----:B------:R4:W3:Y:S02]  /*3ab40*/  @!P1 LDG.E.U8 R107, desc[UR44][R2.64] ;  /* 0x0000002c026b9981 */ /* 0x0008e4000c1e1100 */
[----:B----4-:R-:W-:Y:S02]  /*3ab50*/  @!P1 IMAD.MOV.U32 R2, RZ, RZ, R27 ;  /* 0x000000ffff029224 */ /* 0x010fe400078e001b */
[----:B------:R-:W-:-:S05]  /*3ab60*/  @!P1 IMAD.MOV.U32 R3, RZ, RZ, R28 ;  /* 0x000000ffff039224 */ /* 0x000fca00078e001c */
[----:B------:R-:W4:Y:S04]  /*3ab70*/  @!P1 LDG.E.U8 R84, desc[UR44][R2.64] ;  /* 0x0000002c02549981 */ /* 0x000f28000c1e1100 */
[----:B------:R-:W-:Y:S04]  /*3ab80*/  STL [R1+0x1c20], R86 ;  /* 0x001c205601007387 */ /* 0x000fe80000100800 */
        /* <DEDUP_REMOVED lines=27> */
[----:B------:R-:W-:Y:S04]  /*3ad40*/  STL [R1+0x1c30], R62 ;  /* 0x001c303e01007387 */ /* 0x000fe80000100800 */
        /* <DEDUP_REMOVED lines=56> */
[----:B--2---:R0:W-:Y:S04]  /*3b0d0*/  STL [R1+0x1c4c], R128 ;  /* 0x001c4c8001007387 */ /* 0x0041e80000100800 */
[----:B---3--:R-:W-:Y:S04]  /*3b0e0*/  STL [R1+0x1c50], R105 ;  /* 0x001c506901007387 */ /* 0x008fe80000100800 */
[----:B------:R-:W2:Y:S04]  /*3b0f0*/  LDL R31, [R1+0x1108] ;  /* 0x00110800011f7983 */ /* 0x000ea80000100800 */
[----:B------:R-:W3:Y:S04]  /*3b100*/  LDL R30, [R1+0x110c] ;  /* 0x00110c00011e7983 */ /* 0x000ee80000100800 */
[----:B----4-:R-:W-:Y:S04]  /*3b110*/  STL [R1+0x1c54], R82 ;  /* 0x001c545201007387 */ /* 0x010fe80000100800 */
[----:B------:R-:W4:Y:S04]  /*3b120*/  LDL R29, [R1+0x1100] ;  /* 0x00110000011d7983 */ /* 0x000f280000100800 */
[----:B------:R-:W4:Y:S01]  /*3b130*/  LDL R28, [R1+0x1104] ;  /* 0x00110400011c7983 */ /* 0x000f220000100800 */
[----:B------:R-:W-:Y:S01]  /*3b140*/  PRMT R60, RZ, 0x7610, R60 ;  /* 0x00007610ff3c7816 */ /* 0x000fe2000000003c */
[----:B------:R-:W-:-:S02]  /*3b150*/  @!P1 IMAD.MOV.U32 R2, RZ, RZ, R24 ;  /* 0x000000ffff029224 */ /* 0x000fc400078e0018 */
[----:B------:R-:W-:Y:S01]  /*3b160*/  @!P1 IMAD.MOV.U32 R3, RZ, RZ, R25 ;  /* 0x000000ffff039224 */ /* 0x000fe200078e0019 */
[----:B0-----:R-:W-:Y:S02]  /*3b170*/  PRMT R128, RZ, 0x7610, R128 ;  /* 0x00007610ff807816 */ /* 0x001fe40000000080 */
[----:B------:R-:W-:Y:S01]  /*3b180*/  PRMT R65, RZ, 0x7610, R65 ;  /* 0x00007610ff417816 */ /* 0x000fe20000000041 */
[----:B------:R-:W4:Y:S04]  /*3b190*/  LDL R27, [R1+0x10f8] ;  /* 0x0010f800011b7983 */ /* 0x000f280000100800 */
[----:B------:R2:W4:Y:S04]  /*3b1a0*/  @!P1 LDG.E.U8 R60, desc[UR44][R2.64] ;  /* 0x0000002c023c9981 */ /* 0x000528000c1e1100 */
[----:B------:R-:W4:Y:S04]  /*3b1b0*/  LDL R25, [R1+0x10fc] ;  /* 0x0010fc0001197983 */ /* 0x000f280000100800 */
[----:B------:R-:W4:Y:S04]  /*3b1c0*/  LDL R26, [R1+0x10f0] ;  /* 0x0010f000011a7983 */ /* 0x000f280000100800 */
[----:B------:R-:W4:Y:S01]  /*3b1d0*/  LDL R24, [R1+0x10f4] ;  /* 0x0010f40001187983 */ /* 0x000f220000100800 */
[----:B--2---:R-:W-:-:S02]  /*3b1e0*/  @!P1 IMAD.MOV.U32 R3, RZ, RZ, R31 ;  /* 0x000000ffff039224 */ /* 0x004fc400078e001f */
[----:B---3--:R-:W-:-:S05]  /*3b1f0*/  @!P1 IMAD.MOV.U32 R2, RZ, RZ, R30 ;  /* 0x000000ffff029224 */ /* 0x008fca00078e001e */
[----:B------:R4:W2:Y:S02]  /*3b200*/  @!P1 LDG.E.U8 R128, desc[UR44][R2.64] ;  /* 0x0000002c02809981 */ /* 0x0008a4000c1e1100 */
[----:B----4-:R-:W-:Y:S02]  /*3b210*/  @!P1 IMAD.MOV.U32 R3, RZ, RZ, R29 ;  /* 0x000000ffff039224 */ /* 0x010fe400078e001d */
[----:B------:R-:W-:-:S05]  /*3b220*/  @!P1 IMAD.MOV.U32 R2, RZ, RZ, R28 ;  /* 0x000000ffff029224 */ /* 0x000fca00078e001c */
[----:B------:R0:W3:Y:S04]  /*3b230*/  @!P1 LDG.E.U8 R65, desc[UR44][R2.64] ;  /* 0x0000002c02419981 */ /* 0x0000e8000c1e1100 */
[----:B------:R-:W-:Y:S01]  /*3b240*/  STL [R1+0x1c58], R60 ;  /* 0x001c583c01007387 */ /* 0x000fe20000100800 */
[----:B------:R-:W-:Y:S01]  /*3b250*/  PRMT R127, RZ, 0x7610, R127 ;  /* 0x00007610ff7f7816 */ /* 0x000fe2000000007f */
[----:B0-----:R-:W-:Y:S02]  /*3b260*/  @!P1 IMAD.MOV.U32 R2, RZ, RZ, R25 ;  /* 0x000000ffff029224 */ /* 0x001fe400078e0019 */
[----:B------:R-:W-:-:S05]  /*3b270*/  @!P1 IMAD.MOV.U32 R3, RZ, RZ, R27 ;  /* 0x000000ffff039224 */ /* 0x000fca00078e001b */
[----:B------:R0:W4:Y:S04]  /*3b280*/  @!P1 LDG.E.U8 R127, desc[UR44][R2.64] ;  /* 0x0000002c027f9981 */ /* 0x000128000c1e1100 */
[----:B--2---:R-:W-:Y:S04]  /*3b290*/  STL [R1+0x1c5c], R128 ;  /* 0x001c5c8001007387 */ /* 0x004fe80000100800 */
[----:B------:R-:W2:Y:S04]  /*3b2a0*/  LDL R29, [R1+0x10ec] ;  /* 0x0010ec00011d7983 */ /* 0x000ea80000100800 */
[----:B---3--:R-:W-:Y:S04]  /*3b2b0*/  STL [R1+0x1c60], R65 ;  /* 0x001c604101007387 */ /* 0x008fe80000100800 */
[----:B------:R-:W3:Y:S01]  /*3b2c0*/  LDL R30, [R1+0x10e8] ;  /* 0x0010e800011e7983 */ /* 0x000ee20000100800 */
[----:B------:R-:W-:Y:S01]  /*3b2d0*/  PRMT R104, RZ, 0x7610, R104 ;  /* 0x00007610ff687816 */ /* 0x000fe20000000068 */
[----:B0-----:R-:W-:-:S02]  /*3b2e0*/  @!P1 IMAD.MOV.U32 R2, RZ, RZ, R24 ;  /* 0x000000ffff029224 */ /* 0x001fc400078e0018 */
[----:B------:R-:W-:Y:S01]  /*3b2f0*/  @!P1 IMAD.MOV.U32 R3, RZ, RZ, R26 ;  /* 0x000000ffff039224 */ /* 0x000fe200078e001a */
[----:B------:R-:W-:Y:S01]  /*3b300*/  PRMT R81, RZ, 0x7610, R81 ;  /* 0x00007610ff517816 */ /* 0x000fe20000000051 */
[----:B------:R-:W3:Y:S04]  /*3b310*/  LDL R27, [R1+0x10e0] ;  /* 0x0010e000011b7983 */ /* 0x000ee80000100800 */
[----:B------:R2:W3:Y:S04]  /*3b320*/  @!P1 LDG.E.U8 R104, desc[UR44][R2.64] ;  /* 0x0000002c02689981 */ /* 0x0004e8000c1e1100 */
[----:B------:R-:W3:Y:S04]  /*3b330*/  LDL R25, [R1+0x10e4] ;  /* 0x0010e40001197983 */ /* 0x000ee80000100800 */
[----:B----4-:R-:W-:Y:S04]  /*3b340*/  STL [R1+0x1c64], R127 ;  /* 0x001c647f01007387 */ /* 0x010fe80000100800 */
[----:B------:R-:W4:Y:S04]  /*3b350*/  LDL R31, [R1+0x10c8] ;  /* 0x0010c800011f7983 */ /* 0x000f280000100800 */
[----:B------:R-:W4:Y:S04]  /*3b360*/  LDL R28, [R1+0x10cc] ;  /* 0x0010cc00011c7983 */ /* 0x000f280000100800 */
[----:B------:R-:W4:Y:S04]  /*3b370*/  LDL R26, [R1+0x10c0] ;  /* 0x0010c000011a7983 */ /* 0x000f280000100800 */
[----:B------:R-:W4:Y:S01]  /*3b380*/  LDL R24, [R1+0x10c4] ;  /* 0x0010c40001187983 */ /* 0x000f220000100800 */
[----:B--2---:R-:W-:-:S02]  /*3b390*/  @!P1 IMAD.MOV.U32 R2, RZ, RZ, R29 ;  /* 0x000000ffff029224 */ /* 0x004fc400078e001d */
[----:B---3--:R-:W-:-:S05]  /*3b3a0*/  @!P1 IMAD.MOV.U32 R3, RZ, RZ, R30 ;  /* 0x000000ffff039224 */ /* 0x008fca00078e001e */
[----:B------:R0:W2:Y:S04]  /*3b3b0*/  @!P1 LDG.E.U8 R81, desc[UR44][R2.64] ;  /* 0x0000002c02519981 */ /* 0x0000a8000c1e1100 */
[----:B------:R-:W-:Y:S01]  /*3b3c0*/  STL [R1+0x1c68], R104 ;  /* 0x001c686801007387 */ /* 0x000fe20000100800 */
[----:B------:R-:W-:Y:S02]  /*3b3d0*/  PRMT R59, RZ, 0x7610, R59 ;  /* 0x00007610ff3b7816 */ /* 0x000fe4000000003b */
[----:B------:R-:W-:Y:S01]  /*3b3e0*/  PRMT R132, RZ, 0x7610, R132 ;  /* 0x00007610ff847816 */ /* 0x000fe20000000084 */
[----:B0-----:R-:W-:Y:S02]  /*3b3f0*/  @!P1 IMAD.MOV.U32 R2, RZ, RZ, R25 ;  /* 0x000000ffff029224 */ /* 0x001fe400078e0019 */
[----:B------:R-:W-:-:S05]  /*3b400*/  @!P1 IMAD.MOV.U32 R3, RZ, RZ, R27 ;  /* 0x000000ffff039224 */ /* 0x000fca00078e001b */
[----:B------:R4:W3:Y:S02]  /*3b410*/  @!P1 LDG.E.U8 R59, desc[UR44][R2.64] ;  /* 0x0000002c023b9981 */ /* 0x0008e4000c1e1100 */
[----:B----4-:R-:W-:Y:S02]  /*3b420*/  @!P1 IMAD.MOV.U32 R2, RZ, RZ, R28 ;  /* 0x000000ffff029224 */ /* 0x010fe400078e001c */
[----:B------:R-:W-:-:S05]  /*3b430*/  @!P1 IMAD.MOV.U32 R3, RZ, RZ, R31 ;  /* 0x000000ffff039224 */ /* 0x000fca00078e001f */
[----:B------:R0:W4:Y:S04]  /*3b440*/  @!P1 LDG.E.U8 R132, desc[UR44][R2.64] ;  /* 0x0000002c02849981 */ /* 0x000128000c1e1100 */
[----:B--2---:R-:W-:Y:S04]  /*3b450*/  STL [R1+0x1c6c], R81 ;  /* 0x001c6c5101007387 */ /* 0x004fe80000100800 */
[----:B------:R-:W2:Y:S04]  /*3b460*/  LDL R30, [R1+0x10b8] ;  /* 0x0010b800011e7983 */ /* 0x000ea80000100800 */
[----:B------:R-:W2:Y:S01]  /*3b470*/  LDL R29, [R1+0x10bc] ;  /* 0x0010bc00011d7983 */ /* 0x000ea20000100800 */
[----:B------:R-:W-:Y:S01]  /*3b480*/  PRMT R87, RZ, 0x7610, R87 ;  /* 0x00007610ff577816 */ /* 0x000fe20000000057 */
[----:B0-----:R-:W-:-:S02]  /*3b490*/  @!P1 IMAD.MOV.U32 R2, RZ, RZ, R24 ;  /* 0x000000ffff029224 */ /* 0x001fc400078e0018 */
[----:B------:R-:W-:Y:S01]  /*3b4a0*/  @!P1 IMAD.MOV.U32 R3, RZ, RZ, R26 ;  /* 0x000000ffff039224 */ /* 0x000fe200078e001a */
[----:B------:R-:W-:Y:S01]  /*3b4b0*/  PRMT R126, RZ, 0x7610, R126 ;  /* 0x00007610ff7e7816 */ /* 0x000fe2000000007e */
[----:B------:R-:W2:Y:S04]  /*3b4c0*/  LDL R27, [R1+0x10b0] ;  /* 0x0010b000011b7983 */ /* 0x000ea80000100800 */
[----:B------:R2:W2:Y:S04]  /*3b4d0*/  @!P1 LDG.E.U8 R87, desc[UR44][R2.64] ;  /* 0x0000002c02579981 */ /* 0x0004a8000c1e1100 */
[----:B------:R-:W2:Y:S04]  /*3b4e0*/  LDL R25, [R1+0x10b4] ;  /* 0x0010b40001197983 */ /* 0x000ea80000100800 */
[----:B---3--:R-:W-:Y:S04]  /*3b4f0*/  STL [R1+0x1c70], R59 ;  /* 0x001c703b01007387 */ /* 0x008fe80000100800 */
[----:B----4-:R-:W-:Y:S04]  /*3b500*/  STL [R1+0x1c74], R132 ;  /* 0x001c748401007387 */ /* 0x010fe80000100800 */
[----:B------:R-:W3:Y:S04]  /*3b510*/  LDL R31, [R1+0x10a8] ;  /* 0x0010a800011f7983 */ /* 0x000ee80000100800 */
[----:B------:R-:W4:Y:S04]  /*3b520*/  LDL R24, [R1+0x10ac] ;  /* 0x0010ac0001187983 */ /* 0x000f280000100800 */
[----:B------:R-:W4:Y:S04]  /*3b530*/  LDL R28, [R1+0x10a0] ;  /* 0x0010a000011c7983 */ /* 0x000f280000100800 */
[----:B------:R-:W4:Y:S01]  /*3b540*/  LDL R26, [R1+0x10a4] ;  /* 0x0010a400011a7983 */ /* 0x000f220000100800 */
[----:B--2---:R-:W-:-:S02]  /*3b550*/  @!P1 IMAD.MOV.U32 R3, RZ, RZ, R30 ;  /* 0x000000ffff039224 */ /* 0x004fc400078e001e */
[----:B------:R-:W-:-:S05]  /*3b560*/  @!P1 IMAD.MOV.U32 R2, RZ, RZ, R29 ;  /* 0x000000ffff029224 */ /* 0x000fca00078e001d */
[----:B------:R0:W2:Y:S04]  /*3b570*/  @!P1 LDG.E.U8 R126, desc[UR44][R2.64] ;  /* 0x0000002c027e9981 */ /* 0x0000a8000c1e1100 */
[----:B------:R-:W-:Y:S01]  /*3b580*/  STL [R1+0x1c78], R87 ;  /* 0x001c785701007387 */ /* 0x000fe20000100800 */
[----:B------:R-:W-:Y:S02]  /*3b590*/  PRMT R103, RZ, 0x7610, R103 ;  /* 0x00007610ff677816 */ /* 0x000fe40000000067 */
[----:B------:R-:W-:Y:S01]  /*3b5a0*/  PRMT R80, RZ, 0x7610, R80 ;  /* 0x00007610ff507816 */ /* 0x000fe20000000050 */
[----:B0-----:R-:W-:Y:S02]  /*3b5b0*/  @!P1 IMAD.MOV.U32 R2, RZ, RZ, R25 ;  /* 0x000000ffff029224 */ /* 0x001fe400078e0019 */
[----:B------:R-:W-:-:S05]  /*3b5c0*/  @!P1 IMAD.MOV.U32 R3, RZ, RZ, R27 ;  /* 0x000000ffff039224 */ /* 0x000fca00078e001b */
[----:B------:R3:W2:Y:S02]  /*3b5d0*/  @!P1 LDG.E.U8 R103, desc[UR44][R2.64] ;  /* 0x0000002c02679981 */ /* 0x0006a4000c1e1100 */
[----:B---3--:R-:W-:Y:S02]  /*3b5e0*/  @!P1 IMAD.MOV.U32 R3, RZ, RZ, R31 ;  /* 0x000000ffff039224 */ /* 0x008fe400078e001f */
[----:B----4-:R-:W-:-:S05]  /*3b5f0*/  @!P1 IMAD.MOV.U32 R2, RZ, RZ, R24 ;  /* 0x000000ffff029224 */ /* 0x010fca00078e0018 */
[----:B------:R0:W3:Y:S04]  /*3b600*/  @!P1 LDG.E.U8 R80, desc[UR44][R2.64] ;  /* 0x0000002c02509981 */ /* 0x0000e8000c1e1100 */
[----:B--2---:R-:W-:Y:S04]  /*3b610*/  STL [R1+0x1c7c], R126 ;  /* 0x001c7c7e01007387 */ /* 0x004fe80000100800 */
[----:B------:R-:W2:Y:S04]  /*3b620*/  LDL R30, [R1+0x1088] ;  /* 0x00108800011e7983 */ /* 0x000ea80000100800 */
[----:B------:R-:W4:Y:S01]  /*3b630*/  LDL R29, [R1+0x108c] ;  /* 0x00108c00011d7983 */ /* 0x000f220000100800 */
[----:B------:R-:W-:Y:S01]  /*3b640*/  PRMT R58, RZ, 0x7610, R58 ;  /* 0x00007610ff3a7816 */ /* 0x000fe2000000003a */
[----:B0-----:R-:W-:-:S02]  /*3b650*/  @!P1 IMAD.MOV.U32 R2, RZ, RZ, R26 ;  /* 0x000000ffff029224 */ /* 0x001fc400078e001a */
[----:B------:R-:W-:Y:S01]  /*3b660*/  @!P1 IMAD.MOV.U32 R3, RZ, RZ, R28 ;  /* 0x000000ffff039224 */ /* 0x000fe200078e001c */
[----:B------:R-:W-:Y:S01]  /*3b670*/  PRMT R61, RZ, 0x7610, R61 ;  /* 0x00007610ff3d7816 */ /* 0x000fe2000000003d */
[----:B------:R-:W4:Y:S04]  /*3b680*/  LDL R27, [R1+0x1080] ;  /* 0x00108000011b7983 */ /* 0x000f280000100800 */
[----:B------:R2:W4:Y:S04]  /*3b690*/  @!P1 LDG.E.U8 R58, desc[UR44][R2.64] ;  /* 0x0000002c023a9981 */ /* 0x000528000c1e1100 */
[----:B------:R-:W4:Y:S04]  /*3b6a0*/  LDL R25, [R1+0x1084] ;  /* 0x0010840001197983 */ /* 0x000f280000100800 */
[----:B------:R-:W-:Y:S04]  /*3b6b0*/  STL [R1+0x1c80], R103 ;  /* 0x001c806701007387 */ /* 0x000fe80000100800 */
[----:B------:R-:W4:Y:S04]  /*3b6c0*/  LDL R24, [R1+0x107c] ;  /* 0x00107c0001187983 */ /* 0x000f280000100800 */
[----:B---3--:R-:W-:Y:S04]  /*3b6d0*/  STL [R1+0x1c84], R80 ;  /* 0x001c845001007387 */ /* 0x008fe80000100800 */
[----:B------:R-:W3:Y:S04]  /*3b6e0*/  LDL R28, [R1+0x1078] ;  /* 0x00107800011c7983 */ /* 0x000ee80000100800 */
[----:B------:R-:W3:Y:S04]  /*3b6f0*/  LDL R31, [R1+0x1070] ;  /* 0x00107000011f7983 */ /* 0x000ee80000100800 */
[----:B------:R-:W3:Y:S01]  /*3b700*/  LDL R26, [R1+0x1074] ;  /* 0x00107400011a7983 */ /* 0x000ee20000100800 */
[----:B--2---:R-:W-:-:S02]  /*3b710*/  @!P1 IMAD.MOV.U32 R3, RZ, RZ, R30 ;  /* 0x000000ffff039224 */ /* 0x004fc400078e001e */
[----:B----4-:R-:W-:-:S05]  /*3b720*/  @!P1 IMAD.MOV.U32 R2, RZ, RZ, R29 ;  /* 0x000000ffff029224 */ /* 0x010fca00078e001d */
[----:B------:R0:W2:Y:S04]  /*3b730*/  @!P1 LDG.E.U8 R61, desc[UR44][R2.64] ;  /* 0x0000002c023d9981 */ /* 0x0000a8000c1e1100 */
[----:B------:R-:W-:Y:S01]  /*3b740*/  STL [R1+0x1c88], R58 ;  /* 0x001c883a01007387 */ /* 0x000fe20000100800 */
[----:B------:R-:W-:Y:S01]  /*3b750*/  PRMT R110, RZ, 0x7610, R110 ;  /* 0x00007610ff6e7816 */ /* 0x000fe2000000006e */
[----:B0-----:R-:W-:Y:S02]  /*3b760*/  @!P1 IMAD.MOV.U32 R2, RZ, RZ, R25 ;  /* 0x000000ffff029224 */ /* 0x001fe400078e0019 */
[----:B------:R-:W-:-:S05]  /*3b770*/  @!P1 IMAD.MOV.U32 R3, RZ, RZ, R27 ;  /* 0x000000ffff039224 */ /* 0x000fca00078e001b */
[----:B------:R0:W4:Y:S01]  /*3b780*/  @!P1 LDG.E.U8 R110, desc[UR44][R2.64] ;  /* 0x0000002c026e9981 */ /* 0x000122000c1e1100 */
[----:B------:R-:W-:Y:S01]  /*3b790*/  PRMT R125, RZ, 0x7610, R125 ;  /* 0x00007610ff7d7816 */ /* 0x000fe2000000007d */
[----:B0-----:R-:W-:Y:S02]  /*3b7a0*/  @!P1 IMAD.MOV.U32 R2, RZ, RZ, R24 ;  /* 0x000000ffff029224 */ /* 0x001fe400078e0018 */
[----:B---3--:R-:W-:-:S05]  /*3b7b0*/  @!P1 IMAD.MOV.U32 R3, RZ, RZ, R28 ;  /* 0x000000ffff039224 */ /* 0x008fca00078e001c */
[----:B------:R0:W3:Y:S04]  /*3b7c0*/  @!P1 LDG.E.U8 R125, desc[UR44][R2.64] ;  /* 0x0000002c027d9981 */ /* 0x0000e8000c1e1100 */
        /* <DEDUP_REMOVED lines=9> */
[----:B----4-:R-:W-:Y:S04]  /*3b860*/  STL [R1+0x1c90], R110 ;  /* 0x001c906e01007387 */ /* 0x010fe80000100800 */
[----:B------:R-:W4:Y:S04]  /*3b870*/  LDL R28, [R1+0x1060] ;  /* 0x00106000011c7983 */ /* 0x000f280000100800 */
[----:B------:R-:W4:Y:S04]  /*3b880*/  LDL R29, [R1+0x1048] ;  /* 0x00104800011d7983 */ /* 0x000f280000100800 */
[----:B------:R-:W4:Y:S04]  /*3b890*/  LDL R24, [R1+0x104c] ;  /* 0x00104c0001187983 */ /* 0x000f280000100800 */
[----:B---3--:R-:W-:Y:S04]  /*3b8a0*/  STL [R1+0x1c94], R125 ;  /* 0x001c947d01007387 */ /* 0x008fe80000100800 */
[----:B------:R-:W3:Y:S04]  /*3b8b0*/  LDL R26, [R1+0x1044] ;  /* 0x00104400011a7983 */ /* 0x000ee80000100800 */
[----:B------:R-:W3:Y:S04]  /*3b8c0*/  LDL R31, [R1+0x1040] ;  /* 0x00104000011f7983 */ /* 0x000ee80000100800 */
[----:B------:R-:W3:Y:S04]  /*3b8d0*/  LDL R33, [R1+0x1038] ;  /* 0x0010380001217983 */ /* 0x000ee80000100800 */
[----:B------:R-:W3:Y:S01]  /*3b8e0*/  LDL R32, [R1+0x103c] ;  /* 0x00103c0001207983 */ /* 0x000ee20000100800 */
[----:B--2---:R-:W-:-:S02]  /*3b8f0*/  @!P1 IMAD.MOV.U32 R3, RZ, RZ, R30 ;  /* 0x000000ffff039224 */ /* 0x004fc400078e001e */
[----:B------:R-:W-:-:S05]  /*3b900*/  @!P1 IMAD.MOV.U32 R2, RZ, RZ, R25 ;  /* 0x000000ffff029224 */ /* 0x000fca00078e0019 */
[----:B------:R0:W2:Y:S04]  /*3b910*/  @!P1 LDG.E.U8 R79, desc[UR44][R2.64] ;  /* 0x0000002c024f9981 */ /* 0x0000a8000c1e1100 */
[----:B------:R-:W-:Y:S04]  /*3b920*/  STL [R1+0x1c98], R102 ;  /* 0x001c986601007387 */ /* 0x000fe80000100800 */
[----:B------:R-:W2:Y:S04]  /*3b930*/  LDL R30, [R1+0x1030] ;  /* 0x00103000011e7983 */ /* 0x000ea80000100800 */
[----:B------:R-:W2:Y:S01]  /*3b940*/  LDL R25, [R1+0x1034] ;  /* 0x0010340001197983 */ /* 0x000ea20000100800 */
[----:B------:R-:W-:Y:S01]  /*3b950*/  PRMT R57, RZ, 0x7610, R57 ;  /* 0x00007610ff397816 */ /* 0x000fe20000000039 */
[----:B0-----:R-:W-:-:S02]  /*3b960*/  @!P1 IMAD.MOV.U32 R2, RZ, RZ, R27 ;  /* 0x000000ffff029224 */ /* 0x001fc400078e001b */
[----:B----4-:R-:W-:-:S05]  /*3b970*/  @!P1 IMAD.MOV.U32 R3, RZ, RZ, R28 ;  /* 0x000000ffff039224 */ /* 0x010fca00078e001c */
[----:B------:R0:W4:Y:S01]  /*3b980*/  @!P1 LDG.E.U8 R57, desc[UR44][R2.64] ;  /* 0x0000002c02399981 */ /* 0x000122000c1e1100 */
[----:B------:R-:W-:Y:S01]  /*3b990*/  PRMT R83, RZ, 0x7610, R83 ;  /* 0x00007610ff537816 */ /* 0x000fe20000000053 */
[----:B0-----:R-:W-:Y:S02]  /*3b9a0*/  @!P1 IMAD.MOV.U32 R3, RZ, RZ, R29 ;  /* 0x000000ffff039224 */ /* 0x001fe400078e001d */
[----:B------:R-:W-:-:S05]  /*3b9b0*/  @!P1 IMAD.MOV.U32 R2, RZ, RZ, R24 ;  /* 0x000000ffff029224 */ /* 0x000fca00078e0018 */
[----:B------:R3:W4:Y:S02]  /*3b9c0*/  @!P1 LDG.E.U8 R83, desc[UR44][R2.64] ;  /* 0x0000002c02539981 */ /* 0x000724000c1e1100 */
[----:B---3--:R-:W-:Y:S02]  /*3b9d0*/  @!P1 IMAD.MOV.U32 R2, RZ, RZ, R26 ;  /* 0x000000ffff029224 */ /* 0x008fe400078e001a */
[----:B------:R-:W-:Y:S01]  /*3b9e0*/  @!P1 IMAD.MOV.U32 R3, RZ, RZ, R31 ;  /* 0x000000ffff039224 */ /* 0x000fe200078e001f */
[----:B--2---:R-:W-:Y:S04]  /*3b9f0*/  STL [R1+0x1c9c], R79 ;  /* 0x001c9c4f01007387 */ /* 0x004fe80000100800 */
[----:B------:R-:W2:Y:S04]  /*3ba00*/  LDL R28, [R1+0x1028] ;  /* 0x00102800011c7983 */ /* 0x000ea80000100800 */
[----:B------:R-:W3:Y:S04]  /*3ba10*/  LDL R27, [R1+0x102c] ;  /* 0x00102c00011b7983 */ /* 0x000ee80000100800 */
[----:B------:R-:W4:Y:S04]  /*3ba20*/  LDL R29, [R1+0x1020] ;  /* 0x00102000011d7983 */ /* 0x000f280000100800 */
[----:B------:R-:W4:Y:S04]  /*3ba30*/  LDL R24, [R1+0x1024] ;  /* 0x0010240001187983 */ /* 0x000f280000100800 */
[----:B------:R-:W4:Y:S04]  /*3ba40*/  LDL R26, [R1+0x100c] ;  /* 0x00100c00011a7983 */ /* 0x000f280000100800 */
[----:B------:R-:W4:Y:S01]  /*3ba50*/  LDL R31, [R1+0x1008] ;  /* 0x00100800011f7983 */ /* 0x000f220000100800 */
[----:B------:R-:W-:-:S02]  /*3ba60*/  PRMT R133, RZ, 0x7610, R133 ;  /* 0x00007610ff857816 */ /* 0x000fc40000000085 */
[----:B------:R-:W-:-:S04]  /*3ba70*/  PRMT R124, RZ, 0x7610, R124 ;  /* 0x00007610ff7c7816 */ /* 0x000fc8000000007c */
[----:B------:R0:W4:Y:S01]  /*3ba80*/  @!P1 LDG.E.U8 R133, desc[UR44][R2.64] ;  /* 0x0000002c02859981 */ /* 0x000122000c1e1100 */
[----:B------:R-:W-:Y:S01]  /*3ba90*/  PRMT R101, RZ, 0x7610, R101 ;  /* 0x00007610ff657816 */ /* 0x000fe20000000065 */
[----:B0-----:R-:W-:Y:S02]  /*3baa0*/  @!P1 IMAD.MOV.U32 R2, RZ, RZ, R32 ;  /* 0x000000ffff029224 */ /* 0x001fe400078e0020 */
[----:B------:R-:W-:Y:S01]  /*3bab0*/  @!P1 IMAD.MOV.U32 R3, RZ, RZ, R33 ;  /* 0x000000ffff039224 */ /* 0x000fe200078e0021 */
[----:B------:R-:W-:Y:S02]  /*3bac0*/  PRMT R78, RZ, 0x7610, R78 ;  /* 0x00007610ff4e7816 */ /* 0x000fe4000000004e */
[----:B------:R-:W-:Y:S02]  /*3bad0*/  PRMT R56, RZ, 0x7610, R56 ;  /* 0x00007610ff387816 */ /* 0x000fe40000000038 */
[----:B------:R-:W-:Y:S01]  /*3bae0*/  PRMT R106, RZ, 0x7610, R106 ;  /* 0x00007610ff6a7816 */ /* 0x000fe2000000006a */
[----:B------:R-:W4:Y:S04]  /*3baf0*/  LDL R33, [R1+0xfe0] ;  /* 0x000fe00001217983 */ /* 0x000f280000100800 */
[----:B------:R0:W4:Y:S04]  /*3bb00*/  @!P1 LDG.E.U8 R124, desc[UR44][R2.64] ;  /* 0x0000002c027c9981 */ /* 0x000128000c1e1100 */
[----:B------:R-:W4:Y:S01]  /*3bb10*/  LDL R32, [R1+0xfe4] ;  /* 0x000fe40001207983 */ /* 0x000f220000100800 */
[----:B0-----:R-:W-:-:S02]  /*3bb20*/  @!P1 IMAD.MOV.U32 R2, RZ, RZ, R25 ;  /* 0x000000ffff029224 */ /* 0x001fc400078e0019 */
[----:B------:R-:W-:Y:S01]  /*3bb30*/  @!P1 IMAD.MOV.U32 R3, RZ, RZ, R30 ;  /* 0x000000ffff039224 */ /* 0x000fe200078e001e */
[----:B------:R-:W4:Y:S04]  /*3bb40*/  LDL R25, [R1+0x1004] ;  /* 0x0010040001197983 */ /* 0x000f280000100800 */
[----:B------:R-:W4:Y:S04]  /*3bb50*/  LDL R30, [R1+0x1000] ;  /* 0x00100000011e7983 */ /* 0x000f280000100800 */
[----:B------:R2:W4:Y:S02]  /*3bb60*/  @!P1 LDG.E.U8 R101, desc[UR44][R2.64] ;  /* 0x0000002c02659981 */ /* 0x000524000c1e1100 */
[----:B--2---:R-:W-:-:S02]  /*3bb70*/  @!P1 IMAD.MOV.U32 R3, RZ, RZ, R28 ;  /* 0x000000ffff039224 */ /* 0x004fc400078e001c */
[----:B---3--:R-:W-:Y:S01]  /*3bb80*/  @!P1 IMAD.MOV.U32 R2, RZ, RZ, R27 ;  /* 0x000000ffff029224 */ /* 0x008fe200078e001b */
[----:B------:R-:W2:Y:S04]  /*3bb90*/  LDL R28, [R1+0xff8] ;  /* 0x000ff800011c7983 */ /* 0x000ea80000100800 */
        /* <DEDUP_REMOVED lines=8> */
[----:B------:R-:W4:Y:S01]  /*3bc20*/  LDL R26, [R1+0xfec] ;  /* 0x000fec00011a7983 */ /* 0x000f220000100800 */
[----:B------:R-:W-:-:S03]  /*3bc30*/  @!P1 IMAD.MOV.U32 R3, RZ, RZ, R31 ;  /* 0x000000ffff039224 */ /* 0x000fc600078e001f */
[----:B------:R-:W4:Y:S01]  /*3bc40*/  LDL R31, [R1+0xfe8] ;  /* 0x000fe800011f7983 */ /* 0x000f220000100800 */
[----:B------:R-:W-:-:S03]  /*3bc50*/  PRMT R66, RZ, 0x7610, R66 ;  /* 0x00007610ff427816 */ /* 0x000fc60000000042 */
[----:B------:R0:W4:Y:S01]  /*3bc60*/  @!P1 LDG.E.U8 R106, desc[UR44][R2.64] ;  /* 0x0000002c026a9981 */ /* 0x000122000c1e1100 */
[----:B------:R-:W-:Y:S01]  /*3bc70*/  PRMT R123, RZ, 0x7610, R123 ;  /* 0x00007610ff7b7816 */ /* 0x000fe2000000007b */
[----:B0-----:R-:W-:Y:S02]  /*3bc80*/  @!P1 IMAD.MOV.U32 R2, RZ, RZ, R25 ;  /* 0x000000ffff029224 */ /* 0x001fe400078e0019 */
[----:B------:R-:W-:Y:S01]  /*3bc90*/  @!P1 IMAD.MOV.U32 R3, RZ, RZ, R30 ;  /* 0x000000ffff039224 */ /* 0x000fe200078e001e */
[----:B------:R-:W4:Y:S04]  /*3bca0*/  LDL R25, [R1+0xfcc] ;  /* 0x000fcc0001197983 */ /* 0x000f280000100800 */
[----:B------:R-:W4:Y:S04]  /*3bcb0*/  LDL R30, [R1+0xfc8] ;  /* 0x000fc800011e7983 */ /* 0x000f280000100800 */
[----:B------:R2:W4:Y:S01]  /*3bcc0*/  @!P1 LDG.E.U8 R66, desc[UR44][R2.64] ;  /* 0x0000002c02429981 */ /* 0x000522000c1e1100 */
[----:B------:R-:W-:Y:S01]  /*3bcd0*/  PRMT R100, RZ, 0x7610, R100 ;  /* 0x00007610ff647816 */ /* 0x000fe20000000064 */
        /* <DEDUP_REMOVED lines=14> */
[----:B------:R-:W-:Y:S02]  /*3bdc0*/  PRMT R77, RZ, 0x7610, R77 ;  /* 0x00007610ff4d7816 */ /* 0x000fe4000000004d */
        /* <DEDUP_REMOVED lines=32> */
[----:B------:R-:W-:Y:S02]  /*3bfd0*/  PRMT R54, RZ, 0x7610, R54 ;  /* 0x00007610ff367816 */ /* 0x000fe40000000036 */
[----:B------:R-:W-:Y:S01]  /*3bfe0*/  PRMT R109, RZ, 0x7610, R109 ;  /* 0x00007610ff6d7816 */ /* 0x000fe2000000006d */
[----:B0-----:R-:W-:Y:S02]  /*3bff0*/  @!P1 IMAD.MOV.U32 R2, RZ, RZ, R25 ;  /* 0x000000ffff029224 */ /* 0x001fe400078e0019 */
        /* <DEDUP_REMOVED lines=124> */
[----:B------:R-:W-:Y:S01]  /*3c7c0*/  @!P1 IMAD.MOV.U32 R3, RZ, RZ, R33 ;  /* 0x000000ffff039224 */ /* 0x000fe200078e0021 */
[----:B------:R-:W4:Y:S01]  /*3c7d0*/  LDL R26, [R1+0xe8c] ;  /* 0x000e8c00011a7983 */ /* 0x000f220000100800 */
[----:B------:R-:W-:-:S02]  /*3c7e0*/  PRMT R118, RZ, 0x7610, R118 ;  /* 0x00007610ff767816 */ /* 0x000fc40000000076 */
[----:B------:R-:W-:Y:S02]  /*3c7f0*/  PRMT R95, RZ, 0x7610, R95 ;  /* 0x00007610ff5f7816 */ /* 0x000fe4000000005f */
[----:B------:R-:W-:Y:S01]  /*3c800*/  PRMT R72, RZ, 0x7610, R72 ;  /* 0x00007610ff487816 */ /* 0x000fe20000000048 */
[----:B------:R0:W4:Y:S01]  /*3c810*/  @!P1 LDG.E.U8 R141, desc[UR44][R2.64] ;  /* 0x0000002c028d9981 */ /* 0x000122000c1e1100 */
[----:B------:R-:W-:-:S03]  /*3c820*/  PRMT R50, RZ, 0x7610, R50 ;  /* 0x00007610ff327816 */ /* 0x000fc60000000032 */
[----:B------:R-:W4:Y:S01]  /*3c830*/  LDL R33, [R1+0xe70] ;  /* 0x000e700001217983 */ /* 0x000f220000100800 */
[----:B0-----:R-:W-:-:S03]  /*3c840*/  @!P1 IMAD.MOV.U32 R2, RZ, RZ, R31 ;  /* 0x000000ffff029224 */ /* 0x001fc600078e001f */
        /* <DEDUP_REMOVED lines=32> */
[----:B------:R-:W-:-:S02]  /*3ca50*/  PRMT R94, RZ, 0x7610, R94 ;  /* 0x00007610ff5e7816 */ /* 0x000fc4000000005e */
[----:B------:R-:W-:Y:S01]  /*3ca60*/  PRMT R71, RZ, 0x7610, R71 ;  /* 0x00007610ff477816 */ /* 0x000fe20000000047 */
[----:B--2---:R-:W-:Y:S02]  /*3ca70*/  @!P1 IMAD.MOV.U32 R3, RZ, RZ, R28 ;  /* 0x000000ffff039224 */ /* 0x004fe400078e001c */
[----:B---3--:R-:W-:Y:S01]  /*3ca80*/  @!P1 IMAD.MOV.U32 R2, RZ, RZ, R27 ;  /* 0x000000ffff029224 */ /* 0x008fe200078e001b */
[----:B------:R-:W2:Y:S04]  /*3ca90*/  LDL R28, [R1+0xe40] ;  /* 0x000e4000011c7983 */ /* 0x000ea80000100800 */
[----:B------:R-:W3:Y:S04]  /*3caa0*/  LDL R27, [R1+0xe44] ;  /* 0x000e4400011b7983 */ /* 0x000ee80000100800 */
[----:B------:R4:W3:Y:S02]  /*3cab0*/  @!P1 LDG.E.U8 R117, desc[UR44][R2.64] ;  /* 0x0000002c02759981 */ /* 0x0008e4000c1e1100 */
[----:B----4-:R-:W-:-:S02]  /*3cac0*/  @!P1 IMAD.MOV.U32 R2, RZ, RZ, R29 ;  /* 0x000000ffff029224 */ /* 0x010fc400078e001d */
[----:B------:R-:W4:Y:S01]  /*3cad0*/  LDL R29, [R1+0xe3c] ;  /* 0x000e3c00011d7983 */ /* 0x000f220000100800 */
[----:B------:R-:W-:Y:S01]  /*3cae0*/  @!P1 IMAD.MOV.U32 R3, RZ, RZ, R33 ;  /* 0x000000ffff039224 */ /* 0x000fe200078e0021 */
[----:B------:R-:W-:Y:S02]  /*3caf0*/  PRMT R49, RZ, 0x7610, R49 ;  /* 0x00007610ff317816 */ /* 0x000fe40000000031 */
[----:B------:R-:W-:Y:S02]  /*3cb00*/  PRMT R86, RZ, 0x7610, R86 ;  /* 0x00007610ff567816 */ /* 0x000fe40000000056 */
[----:B------:R-:W-:Y:S01]  /*3cb10*/  PRMT R139, RZ, 0x7610, R139 ;  /* 0x00007610ff8b7816 */ /* 0x000fe2000000008b */
[----:B------:R-:W4:Y:S04]  /*3cb20*/  LDL R33, [R1+0xe20] ;  /* 0x000e200001217983 */ /* 0x000f280000100800 */
[----:B------:R0:W4:Y:S02]  /*3cb30*/  @!P1 LDG.E.U8 R94, desc[UR44][R2.64] ;  /* 0x0000002c025e9981 */ /* 0x000124000c1e1100 */
[----:B0-----:R-:W-:-:S02]  /*3cb40*/  @!P1 IMAD.MOV.U32 R2, RZ, RZ, R24 ;  /* 0x000000ffff029224 */ /* 0x001fc400078e0018 */
[----:B------:R-:W4:Y:S01]  /*3cb50*/  LDL R24, [R1+0xe34] ;  /* 0x000e340001187983 */ /* 0x000f220000100800 */
[----:B------:R-:W-:-:S03]  /*3cb60*/  @!P1 IMAD.MOV.U32 R3, RZ, RZ, R31 ;  /* 0x000000ffff039224 */ /* 0x000fc600078e001f */
[----:B------:R-:W4:Y:S04]  /*3cb70*/  LDL R31, [R1+0xe38] ;  /* 0x000e3800011f7983 */ /* 0x000f280000100800 */
[----:B------:R0:W4:Y:S02]  /*3cb80*/  @!P1 LDG.E.U8 R71, desc[UR44][R2.64] ;  /* 0x0000002c02479981 */ /* 0x000124000c1e1100 */
[----:B0-----:R-:W-:Y:S02]  /*3cb90*/  @!P1 IMAD.MOV.U32 R2, RZ, RZ, R26 ;  /* 0x000000ffff029224 */ /* 0x001fe400078e001a */
[----:B------:R-:W4:Y:S01]  /*3cba0*/  LDL R26, [R1+0xe30] ;  /* 0x000e3000011a7983 */ /* 0x000f220000100800 */
[----:B------:R-:W-:Y:S01]  /*3cbb0*/  @!P1 IMAD.MOV.U32 R3, RZ, RZ, R32 ;  /* 0x000000ffff039224 */ /* 0x000fe200078e0020 */
[----:B------:R-:W-:-:S02]  /*3cbc0*/  PRMT R116, RZ, 0x7610, R116 ;  /* 0x00007610ff747816 */ /* 0x000fc40000000074 */
[----:B------:R-:W4:Y:S04]  /*3cbd0*/  LDL R32, [R1+0xe00] ;  /* 0x000e000001207983 */ /* 0x000f280000100800 */
[----:B------:R0:W4:Y:S02]  /*3cbe0*/  @!P1 LDG.E.U8 R49, desc[UR44][R2.64] ;  /* 0x0000002c02319981 */ /* 0x000124000c1e1100 */
        /* <DEDUP_REMOVED lines=9> */
[----:B------:R4:W2:Y:S02]  /*3cc80*/  @!P1 LDG.E.U8 R139, desc[UR44][R2.64] ;  /* 0x0000002c028b9981 */ /* 0x0008a4000c1e1100 */
[----:B----4-:R-:W-:-:S02]  /*3cc90*/  @!P1 IMAD.MOV.U32 R2, RZ, RZ, R29 ;  /* 0x000000ffff029224 */ /* 0x010fc400078e001d */
[----:B------:R-:W4:Y:S01]  /*3cca0*/  LDL R29, [R1+0xe08] ;  /* 0x000e0800011d7983 */ /* 0x000f220000100800 */
[----:B------:R-:W-:-:S03]  /*3ccb0*/  @!P1 IMAD.MOV.U32 R3, RZ, RZ, R31 ;  /* 0x000000ffff039224 */ /* 0x000fc600078e001f */
[----:B------:R-:W2:Y:S04]  /*3ccc0*/  LDL R31, [R1+0xe04] ;  /* 0x000e0400011f7983 */ /* 0x000ea80000100800 */
[----:B------:R0:W2:Y:S02]  /*3ccd0*/  @!P1 LDG.E.U8 R116, desc[UR44][R2.64] ;  /* 0x0000002c02749981 */ /* 0x0000a4000c1e1100 */
[----:B0-----:R-:W-:Y:S02]  /*3cce0*/  @!P1 IMAD.MOV.U32 R3, RZ, RZ, R26 ;  /* 0x000000ffff039224 */ /* 0x001fe400078e001a */
[----:B------:R-:W2:Y:S01]  /*3ccf0*/  LDL R26, [R1+0xdf8] ;  /* 0x000df800011a7983 */ /* 0x000ea20000100800 */
[----:B------:R-:W-:-:S03]  /*3cd00*/  @!P1 IMAD.MOV.U32 R2, RZ, RZ, R24 ;  /* 0x000000ffff029224 */ /* 0x000fc600078e0018 */
[----:B------:R-:W2:Y:S01]  /*3cd10*/  LDL R24, [R1+0xdfc] ;  /* 0x000dfc0001187983 */ /* 0x000ea20000100800 */
[----:B------:R-:W-:Y:S02]  /*3cd20*/  PRMT R93, RZ, 0x7610, R93 ;  /* 0x00007610ff5d7816 */ /* 0x000fe4000000005d */
[----:B------:R-:W-:-:S04]  /*3cd30*/  PRMT R70, RZ, 0x7610, R70 ;  /* 0x00007610ff467816 */ /* 0x000fc80000000046 */
[----:B------:R0:W2:Y:S01]  /*3cd40*/  @!P1 LDG.E.U8 R93, desc[UR44][R2.64] ;  /* 0x0000002c025d9981 */ /* 0x0000a2000c1e1100 */
[----:B------:R-:W-:Y:S01]  /*3cd50*/  PRMT R48, RZ, 0x7610, R48 ;  /* 0x00007610ff307816 */ /* 0x000fe20000000030 */
[----:B0-----:R-:W-:Y:S02]  /*3cd60*/  @!P1 IMAD.MOV.U32 R2, RZ, RZ, R25 ;  /* 0x000000ffff029224 */ /* 0x001fe400078e0019 */
[----:B------:R-:W-:Y:S01]  /*3cd70*/  @!P1 IMAD.MOV.U32 R3, RZ, RZ, R30 ;  /* 0x000000ffff039224 */ /* 0x000fe200078e001e */
[----:B------:R-:W2:Y:S04]  /*3cd80*/  LDL R25, [R1+0xdf4] ;  /* 0x000df40001197983 */ /* 0x000ea80000100800 */
[----:B------:R-:W2:Y:S04]  /*3cd90*/  LDL R30, [R1+0xdf0] ;  /* 0x000df000011e7983 */ /* 0x000ea80000100800 */
[----:B------:R0:W2:Y:S02]  /*3cda0*/  @!P1 LDG.E.U8 R70, desc[UR44][R2.64] ;  /* 0x0000002c02469981 */ /* 0x0000a4000c1e1100 */
[----:B0-----:R-:W-:Y:S01]  /*3cdb0*/  @!P1 IMAD.MOV.U32 R3, RZ, RZ, R33 ;  /* 0x000000ffff039224 */ /* 0x001fe200078e0021 */
[----:B------:R-:W-:-:S02]  /*3cdc0*/  PRMT R63, RZ, 0x7610, R63 ;  /* 0x00007610ff3f7816 */ /* 0x000fc4000000003f */
[----:B------:R-:W-:Y:S01]  /*3cdd0*/  PRMT R138, RZ, 0x7610, R138 ;  /* 0x00007610ff8a7816 */ /* 0x000fe2000000008a */
[----:B---3--:R-:W-:Y:S02]  /*3cde0*/  @!P1 IMAD.MOV.U32 R2, RZ, RZ, R27 ;  /* 0x000000ffff029224 */ /* 0x008fe400078e001b */
[----:B------:R-:W3:Y:S04]  /*3cdf0*/  LDL R27, [R1+0xdec] ;  /* 0x000dec00011b7983 */ /* 0x000ee80000100800 */
[----:B------:R4:W3:Y:S02]  /*3ce00*/  @!P1 LDG.E.U8 R48, desc[UR44][R2.64] ;  /* 0x0000002c02309981 */ /* 0x0008e4000c1e1100 */
[----:B----4-:R-:W-:Y:S02]  /*3ce10*/  @!P1 IMAD.MOV.U32 R3, RZ, RZ, R29 ;  /* 0x000000ffff039224 */ /* 0x010fe400078e001d */
[----:B------:R-:W4:Y:S01]  /*3ce20*/  LDL R29, [R1+0xde8] ;  /* 0x000de800011d7983 */ /* 0x000f220000100800 */
[----:B--2---:R-:W-:-:S03]  /*3ce30*/  @!P1 IMAD.MOV.U32 R2, RZ, RZ, R28 ;  /* 0x000000ffff029224 */ /* 0x004fc600078e001c */
[----:B------:R-:W2:Y:S04]  /*3ce40*/  LDL R28, [R1+0xde4] ;  /* 0x000de400011c7983 */ /* 0x000ea80000100800 */
[----:B------:R0:W2:Y:S02]  /*3ce50*/  @!P1 LDG.E.U8 R63, desc[UR44][R2.64] ;  /* 0x0000002c023f9981 */ /* 0x0000a4000c1e1100 */
[----:B0-----:R-:W-:Y:S02]  /*3ce60*/  @!P1 IMAD.MOV.U32 R3, RZ, RZ, R32 ;  /* 0x000000ffff039224 */ /* 0x001fe400078e0020 */
[----:B------:R-:W2:Y:S01]  /*3ce70*/  LDL R32, [R1+0xde0] ;  /* 0x000de00001207983 */ /* 0x000ea20000100800 */
[----:B------:R-:W-:Y:S01]  /*3ce80*/  @!P1 IMAD.MOV.U32 R2, RZ, RZ, R31 ;  /* 0x000000ffff029224 */ /* 0x000fe200078e001f */
[----:B------:R-:W-:-:S02]  /*3ce90*/  PRMT R115, RZ, 0x7610, R115 ;  /* 0x00007610ff737816 */ /* 0x000fc40000000073 */
[----:B------:R-:W-:Y:S01]  /*3cea0*/  PRMT R92, RZ, 0x7610, R92 ;  /* 0x00007610ff5c7816 */ /* 0x000fe2000000005c */
[----:B------:R-:W2:Y:S04]  /*3ceb0*/  LDL R31, [R1+0xdc0] ;  /* 0x000dc000011f7983 */ /* 0x000ea80000100800 */
[----:B------:R0:W2:Y:S02]  /*3cec0*/  @!P1 LDG.E.U8 R138, desc[UR44][R2.64] ;  /* 0x0000002c028a9981 */ /* 0x0000a4000c1e1100 */
[----:B0-----:R-:W-:Y:S02]  /*3ced0*/  @!P1 IMAD.MOV.U32 R3, RZ, RZ, R26 ;  /* 0x000000ffff039224 */ /* 0x001fe400078e001a */
[----:B------:R-:W2:Y:S01]  /*3cee0*/  LDL R26, [R1+0xdc8] ;  /* 0x000dc800011a7983 */ /* 0x000ea20000100800 */
[----:B------:R-:W-:-:S03]  /*3cef0*/  @!P1 IMAD.MOV.U32 R2, RZ, RZ, R24 ;  /* 0x000000ffff029224 */ /* 0x000fc600078e0018 */
[----:B------:R-:W2:Y:S04]  /*3cf00*/  LDL R24, [R1+0xdcc] ;  /* 0x000dcc0001187983 */ /* 0x000ea80000100800 */
[----:B------:R0:W2:Y:S01]  /*3cf10*/  @!P1 LDG.E.U8 R115, desc[UR44][R2.64] ;  /* 0x0000002c02739981 */ /* 0x0000a2000c1e1100 */
[----:B------:R-:W-:Y:S01]  /*3cf20*/  PRMT R69, RZ, 0x7610, R69 ;  /* 0x00007610ff457816 */ /* 0x000fe20000000045 */
[----:B0-----:R-:W-:Y:S02]  /*3cf30*/  @!P1 IMAD.MOV.U32 R2, RZ, RZ, R25 ;  /* 0x000000ffff029224 */ /* 0x001fe400078e0019 */
[----:B------:R-:W-:Y:S02]  /*3cf40*/  @!P1 IMAD.MOV.U32 R3, RZ, RZ, R30 ;  /* 0x000000ffff039224 */ /* 0x000fe400078e001e */
[----:B------:R-:W2:Y:S04]  /*3cf50*/  LDL R30, [R1+0xdc4] ;  /* 0x000dc400011e7983 */ /* 0x000ea80000100800 */
[----:B------:R3:W2:Y:S04]  /*3cf60*/  @!P1 LDG.E.U8 R92, desc[UR44][R2.64] ;  /* 0x0000002c025c9981 */ /* 0x0006a8000c1e1100 */
[----:B------:R-:W2:Y:S04]  /*3cf70*/  LDL.LU R25, [R1+0xdb0] ;  /* 0x000db00001197983 */ /* 0x000ea80000300800 */
[----:B------:R-:W2:Y:S01]  /*3cf80*/  LDL R34, [R1+0xdb4] ;  /* 0x000db40001227983 */ /* 0x000ea20000100800 */
[----:B------:R-:W-:-:S03]  /*3cf90*/  PRMT R47, RZ, 0x7610, R47 ;  /* 0x00007610ff2f7816 */ /* 0x000fc6000000002f */
[----:B------:R-:W2:Y:S01]  /*3cfa0*/  LDL R33, [R1+0xda8] ;  /* 0x000da80001217983 */ /* 0x000ea20000100800 */
[----:B---3--:R-:W-:-:S03]  /*3cfb0*/  @!P1 IMAD.MOV.U32 R2, RZ, RZ, R27 ;  /* 0x000000ffff029224 */ /* 0x008fc600078e001b */
[----:B------:R-:W3:Y:S01]  /*3cfc0*/  LDL R27, [R1+0xdbc] ;  /* 0x000dbc00011b7983 */ /* 0x000ee20000100800 */
[----:B----4-:R-:W-:-:S03]  /*3cfd0*/  @!P1 IMAD.MOV.U32 R3, RZ, RZ, R29 ;  /* 0x000000ffff039224 */ /* 0x010fc600078e001d */
[----:B------:R-:W4:Y:S04]  /*3cfe0*/  LDL R29, [R1+0xdb8] ;  /* 0x000db800011d7983 */ /* 0x000f280000100800 */
[----:B------:R2:W4:Y:S02]  /*3cff0*/  @!P1 LDG.E.U8 R69, desc[UR44][R2.64] ;  /* 0x0000002c02459981 */ /* 0x000524000c1e1100 */
[----:B--2---:R-:W-:Y:S02]  /*3d000*/  @!P1 IMAD.MOV.U32 R2, RZ, RZ, R28 ;  /* 0x000000ffff029224 */ /* 0x004fe400078e001c */
        /* <DEDUP_REMOVED lines=13> */
[----:B------:R-:W2:Y:S01]  /*3d0e0*/  LDL R31, [R1+0xd8c] ;  /* 0x000d8c00011f7983 */ /* 0x000ea20000100800 */
[----:B------:R-:W-:Y:S01]  /*3d0f0*/  @!P1 IMAD.MOV.U32 R2, RZ, RZ, R30 ;  /* 0x000000ffff029224 */ /* 0x000fe200078e001e */
[----:B------:R-:W-:-:S02]  /*3d100*/  PRMT R91, RZ, 0x7610, R91 ;  /* 0x00007610ff5b7816 */ /* 0x000fc4000000005b */
[----:B------:R-:W2:Y:S04]  /*3d110*/  LDL R30, [R1+0xd80] ;  /* 0x000d8000011e7983 */ /* 0x000ea80000100800 */
[----:B------:R3:W2:Y:S01]  /*3d120*/  @!P1 LDG.E.U8 R137, desc[UR44][R2.64] ;  /* 0x0000002c02899981 */ /* 0x0006a2000c1e1100 */
[----:B------:R-:W-:Y:S01]  /*3d130*/  PRMT R68, RZ, 0x7610, R68 ;  /* 0x00007610ff447816 */ /* 0x000fe20000000044 */
[----:B---3--:R-:W-:Y:S02]  /*3d140*/  @!P1 IMAD.MOV.U32 R2, RZ, RZ, R27 ;  /* 0x000000ffff029224 */ /* 0x008fe400078e001b */
[----:B------:R-:W3:Y:S01]  /*3d150*/  LDL R27, [R1+0xd7c] ;  /* 0x000d7c00011b7983 */ /* 0x000ee20000100800 */
[----:B----4-:R-:W-:-:S03]  /*3d160*/  @!P1 IMAD.MOV.U32 R3, RZ, RZ, R29 ;  /* 0x000000ffff039224 */ /* 0x010fc600078e001d */
[----:B------:R-:W4:Y:S04]  /*3d170*/  LDL R29, [R1+0xd84] ;  /* 0x000d8400011d7983 */ /* 0x000f280000100800 */
[----:B------:R0:W3:Y:S02]  /*3d180*/  @!P1 LDG.E.U8 R114, desc[UR44][R2.64] ;  /* 0x0000002c02729981 */ /* 0x0000e4000c1e1100 */
[----:B0-----:R-:W-:Y:S02]  /*3d190*/  @!P1 IMAD.MOV.U32 R2, RZ, RZ, R34 ;  /* 0x000000ffff029224 */ /* 0x001fe400078e0022 */
[----:B------:R-:W-:Y:S01]  /*3d1a0*/  @!P1 IMAD.MOV.U32 R3, RZ, RZ, R25 ;  /* 0x000000ffff039224 */ /* 0x000fe200078e0019 */
[----:B------:R-:W-:Y:S02]  /*3d1b0*/  PRMT R46, RZ, 0x7610, R46 ;  /* 0x00007610ff2e7816 */ /* 0x000fe4000000002e */
[----:B------:R-:W-:Y:S01]  /*3d1c0*/  PRMT R131, RZ, 0x7610, R131 ;  /* 0x00007610ff837816 */ /* 0x000fe20000000083 */
[----:B------:R-:W3:Y:S04]  /*3d1d0*/  LDL R34, [R1+0xd60] ;  /* 0x000d600001227983 */ /* 0x000ee80000100800 */
[----:B------:R2:W3:Y:S02]  /*3d1e0*/  @!P1 LDG.E.U8 R91, desc[UR44][R2.64] ;  /* 0x0000002c025b9981 */ /* 0x0004e4000c1e1100 */
[----:B--2---:R-:W-:-:S02]  /*3d1f0*/  @!P1 IMAD.MOV.U32 R2, RZ, RZ, R28 ;  /* 0x000000ffff029224 */ /* 0x004fc400078e001c */
[----:B------:R-:W2:Y:S01]  /*3d200*/  LDL R28, [R1+0xd78] ;  /* 0x000d7800011c7983 */ /* 0x000ea20000100800 */
[----:B------:R-:W-:Y:S01]  /*3d210*/  @!P1 IMAD.MOV.U32 R3, RZ, RZ, R33 ;  /* 0x000000ffff039224 */ /* 0x000fe200078e0021 */
[----:B------:R-:W-:Y:S02]  /*3d220*/  PRMT R136, RZ, 0x7610, R136 ;  /* 0x00007610ff887816 */ /* 0x000fe40000000088 */
[----:B------:R-:W2:Y:S04]  /*3d230*/  LDL R33, [R1+0xd48] ;  /* 0x000d480001217983 */ /* 0x000ea80000100800 */
[----:B------:R0:W2:Y:S02]  /*3d240*/  @!P1 LDG.E.U8 R68, desc[UR44][R2.64] ;  /* 0x0000002c02449981 */ /* 0x0000a4000c1e1100 */
[----:B0-----:R-:W-:-:S02]  /*3d250*/  @!P1 IMAD.MOV.U32 R3, RZ, RZ, R26 ;  /* 0x000000ffff039224 */ /* 0x001fc400078e001a */
[----:B------:R-:W2:Y:S01]  /*3d260*/  LDL R26, [R1+0xd70] ;  /* 0x000d7000011a7983 */ /* 0x000ea20000100800 */
[----:B------:R-:W-:-:S03]  /*3d270*/  @!P1 IMAD.MOV.U32 R2, RZ, RZ, R24 ;  /* 0x000000ffff029224 */ /* 0x000fc600078e0018 */
[----:B------:R-:W2:Y:S04]  /*3d280*/  LDL R24, [R1+0xd74] ;  /* 0x000d740001187983 */ /* 0x000ea80000100800 */
[----:B------:R0:W2:Y:S02]  /*3d290*/  @!P1 LDG.E.U8 R46, desc[UR44][R2.64] ;  /* 0x0000002c022e9981 */ /* 0x0000a4000c1e1100 */
[----:B0-----:R-:W-:Y:S02]  /*3d2a0*/  @!P1 IMAD.MOV.U32 R2, RZ, RZ, R31 ;  /* 0x000000ffff029224 */ /* 0x001fe400078e001f */
[----:B------:R-:W-:Y:S01]  /*3d2b0*/  @!P1 IMAD.MOV.U32 R3, RZ, RZ, R32 ;  /* 0x000000ffff039224 */ /* 0x000fe200078e0020 */
[----:B------:R-:W2:Y:S04]  /*3d2c0*/  LDL R31, [R1+0xd6c] ;  /* 0x000d6c00011f7983 */ /* 0x000ea80000100800 */
[----:B------:R-:W2:Y:S04]  /*3d2d0*/  LDL R32, [R1+0xd68] ;  /* 0x000d680001207983 */ /* 0x000ea80000100800 */
[----:B------:R0:W2:Y:S02]  /*3d2e0*/  @!P1 LDG.E.U8 R131, desc[UR44][R2.64] ;  /* 0x0000002c02839981 */ /* 0x0000a4000c1e1100 */
[----:B0-----:R-:W-:-:S02]  /*3d2f0*/  @!P1 IMAD.MOV.U32 R3, RZ, RZ, R30 ;  /* 0x000000ffff039224 */ /* 0x001fc400078e001e */
[----:B------:R-:W2:Y:S01]  /*3d300*/  LDL R30, [R1+0xd4c] ;  /* 0x000d4c00011e7983 */ /* 0x000ea20000100800 */
[----:B------:R-:W-:Y:S01]  /*3d310*/  PRMT R113, RZ, 0x7610, R113 ;  /* 0x00007610ff717816 */ /* 0x000fe20000000071 */
[----:B----4-:R-:W-:Y:S02]  /*3d320*/  @!P1 IMAD.MOV.U32 R2, RZ, RZ, R29 ;  /* 0x000000ffff029224 */ /* 0x010fe400078e001d */
[----:B------:R-:W4:Y:S04]  /*3d330*/  LDL R29, [R1+0xd64] ;  /* 0x000d6400011d7983 */ /* 0x000f280000100800 */
[----:B------:R3:W4:Y:S02]  /*3d340*/  @!P1 LDG.E.U8 R136, desc[UR44][R2.64] ;  /* 0x0000002c02889981 */ /* 0x000724000c1e1100 */
[----:B---3--:R-:W-:-:S02]  /*3d350*/  @!P1 IMAD.MOV.U32 R2, RZ, RZ, R27 ;  /* 0x000000ffff029224 */ /* 0x008fc400078e001b */
[----:B------:R-:W3:Y:S01]  /*3d360*/  LDL R27, [R1+0xd44] ;  /* 0x000d4400011b7983 */ /* 0x000ee20000100800 */
[----:B--2---:R-:W-:-:S03]  /*3d370*/  @!P1 IMAD.MOV.U32 R3, RZ, RZ, R28 ;  /* 0x000000ffff039224 */ /* 0x004fc600078e001c */
[----:B------:R-:W2:Y:S04]  /*3d380*/  LDL R28, [R1+0xd40] ;  /* 0x000d4000011c7983 */ /* 0x000ea80000100800 */
[----:B------:R0:W3:Y:S02]  /*3d390*/  @!P1 LDG.E.U8 R113, desc[UR44][R2.64] ;  /* 0x0000002c02719981 */ /* 0x0000e4000c1e1100 */
[----:B0-----:R-:W-:Y:S02]  /*3d3a0*/  @!P1 IMAD.MOV.U32 R3, RZ, RZ, R26 ;  /* 0x000000ffff039224 */ /* 0x001fe400078e001a */
[----:B------:R-:W3:Y:S01]  /*3d3b0*/  LDL R26, [R1+0xd38] ;  /* 0x000d3800011a7983 */ /* 0x000ee20000100800 */
[----:B------:R-:W-:-:S03]  /*3d3c0*/  @!P1 IMAD.MOV.U32 R2, RZ, RZ, R24 ;  /* 0x000000ffff029224 */ /* 0x000fc600078e0018 */
[----:B------:R-:W3:Y:S01]  /*3d3d0*/  LDL R24, [R1+0xd3c] ;  /* 0x000d3c0001187983 */ /* 0x000ee20000100800 */
[----:B------:R-:W-:Y:S02]  /*3d3e0*/  PRMT R90, RZ, 0x7610, R90 ;  /* 0x00007610ff5a7816 */ /* 0x000fe4000000005a */
[----:B------:R-:W-:-:S04]  /*3d3f0*/  PRMT R67, RZ, 0x7610, R67 ;  /* 0x00007610ff437816 */ /* 0x000fc80000000043 */
[----:B------:R0:W3:Y:S01]  /*3d400*/  @!P1 LDG.E.U8 R90, desc[UR44][R2.64] ;  /* 0x0000002c025a9981 */ /* 0x0000e2000c1e1100 */
[----:B------:R-:W-:Y:S01]  /*3d410*/  PRMT R45, RZ, 0x7610, R45 ;  /* 0x00007610ff2d7816 */ /* 0x000fe2000000002d */
[----:B0-----:R-:W-:Y:S02]  /*3d420*/  @!P1 IMAD.MOV.U32 R2, RZ, RZ, R31 ;  /* 0x000000ffff029224 */ /* 0x001fe400078e001f */
[----:B------:R-:W-:Y:S01]  /*3d430*/  @!P1 IMAD.MOV.U32 R3, RZ, RZ, R32 ;  /* 0x000000ffff039224 */ /* 0x000fe200078e0020 */
[----:B------:R-:W3:Y:S04]  /*3d440*/  LDL R31, [R1+0xd34] ;  /* 0x000d3400011f7983 */ /* 0x000ee80000100800 */
[----:B------:R-:W3:Y:S04]  /*3d450*/  LDL R32, [R1+0xd30] ;  /* 0x000d300001207983 */ /* 0x000ee80000100800 */
[----:B------:R0:W3:Y:S01]  /*3d460*/  @!P1 LDG.E.U8 R67, desc[UR44][R2.64] ;  /* 0x0000002c02439981 */ /* 0x0000e2000c1e1100 */
[----:B------:R-:W-:Y:S01]  /*3d470*/  PRMT R64, RZ, 0x7610, R64 ;  /* 0x00007610ff407816 */ /* 0x000fe20000000040 */
[----:B0-----:R-:W-:Y:S01]  /*3d480*/  @!P1 IMAD.MOV.U32 R3, RZ, RZ, R34 ;  /* 0x000000ffff039224 */ /* 0x001fe200078e0022 */
[----:B------:R-:W-:-:S02]  /*3d490*/  PRMT R135, RZ, 0x7610, R135 ;  /* 0x00007610ff877816 */ /* 0x000fc40000000087 */
[----:B------:R-:W-:Y:S02]  /*3d4a0*/  PRMT R112, RZ, 0x7610, R112 ;  /* 0x00007610ff707816 */ /* 0x000fe40000000070 */
[----:B------:R-:W-:Y:S01]  /*3d4b0*/  PRMT R89, RZ, 0x7610, R89 ;  /* 0x00007610ff597816 */ /* 0x000fe20000000059 */
[----:B------:R-:W3:Y:S01]  /*3d4c0*/  LDL R34, [R1+0xcf8] ;  /* 0x000cf80001227983 */ /* 0x000ee20000100800 */
[----:B----4-:R-:W-:-:S03]  /*3d4d0*/  @!P1 IMAD.MOV.U32 R2, RZ, RZ, R29 ;  /* 0x000000ffff029224 */ /* 0x010fc600078e001d */
        /* <DEDUP_REMOVED lines=24> */
[----:B----4-:R-:W-:-:S02]  /*3d660*/  @!P1 IMAD.MOV.U32 R2, RZ, RZ, R29 ;  /* 0x000000ffff029224 */ /* 0x010fc400078e001d */
[----:B------:R-:W4:Y:S01]  /*3d670*/  LDL R29, [R1+0xcf4] ;  /* 0x000cf400011d7983 */ /* 0x000f220000100800 */
[----:B------:R-:W-:-:S03]  /*3d680*/  @!P1 IMAD.MOV.U32 R3, RZ, RZ, R30 ;  /* 0x000000ffff039224 */ /* 0x000fc600078e001e */
[----:B------:R-:W4:Y:S04]  /*3d690*/  LDL R30, [R1+0xcf0] ;  /* 0x000cf000011e7983 */ /* 0x000f280000100800 */
[----:B------:R2:W4:Y:S02]  /*3d6a0*/  @!P1 LDG.E.U8 R247, desc[UR44][R2.64] ;  /* 0x0000002c02f79981 */ /* 0x000524000c1e1100 */
        /* <DEDUP_REMOVED lines=19> */
[----:B0-----:R-:W-:-:S02]  /*3d7e0*/  @!P1 IMAD.MOV.U32 R2, RZ, RZ, R33 ;  /* 0x000000ffff029224 */ /* 0x001fc400078e0021 */
[----:B------:R-:W-:Y:S01]  /*3d7f0*/  @!P1 IMAD.MOV.U32 R3, RZ, RZ, R34 ;  /* 0x000000ffff039224 */ /* 0x000fe200078e0022 */
[----:B------:R-:W-:Y:S02]  /*3d800*/  PRMT R241, RZ, 0x7610, R241 ;  /* 0x00007610fff17816 */ /* 0x000fe400000000f1 */
        /* <DEDUP_REMOVED lines=19> */
[----:B------:R-:W-:Y:S02]  /*3d940*/  PRMT R239, RZ, 0x7610, R239 ;  /* 0x00007610ffef7816 */ /* 0x000fe400000000ef */
[----:B------:R-:W-:Y:S01]  /*3d950*/  PRMT R238, RZ, 0x7610, R238 ;  /* 0x00007610ffee7816 */ /* 0x000fe200000000ee */
[----:B0-----:R-:W-:Y:S02]  /*3d960*/  @!P1 IMAD.MOV.U32 R3, RZ, RZ, R32 ;  /* 0x000000ffff039224 */ /* 0x001fe400078e0020 */
[----:B------:R-:W3:Y:S01]  /*3d970*/  LDL R32, [R1+0xca0] ;  /* 0x000ca00001207983 */ /* 0x000ee20000100800 */
[----:B------:R-:W-:-:S03]  /*3d980*/  @!P1 IMAD.MOV.U32 R2, RZ, RZ, R31 ;  /* 0x000000ffff029224 */ /* 0x000fc600078e001f */
[----:B------:R-:W3:Y:S04]  /*3d990*/  LDL R31, [R1+0xca4] ;  /* 0x000ca400011f7983 */ /* 0x000ee80000100800 */
[----:B------:R4:W3:Y:S01]  /*3d9a0*/  @!P1 LDG.E.U8 R239, desc[UR44][R2.64] ;  /* 0x0000002c02ef9981 */ /* 0x0008e2000c1e1100 */
[----:B------:R-:W-:Y:S01]  /*3d9b0*/  PRMT R237, RZ, 0x7610, R237 ;  /* 0x00007610ffed7816 */ /* 0x000fe200000000ed */
[----:B----4-:R-:W-:Y:S02]  /*3d9c0*/  @!P1 IMAD.MOV.U32 R2, RZ, RZ, R29 ;  /* 0x000000ffff029224 */ /* 0x010fe400078e001d */
        /* <DEDUP_REMOVED lines=15> */
[----:B------:R0:W3:Y:S02]  /*3dac0*/  @!P1 LDG.E.U8 R235, desc[UR44][R2.64] ;  /* 0x0000002c02eb9981 */ /* 0x0000e4000c1e1100 */
[----:B0-----:R-:W-:Y:S02]  /*3dad0*/  @!P1 IMAD.MOV.U32 R2, RZ, RZ, R33 ;  /* 0x000000ffff029224 */ /* 0x001fe400078e0021 */
[----:B------:R-:W-:Y:S01]  /*3dae0*/  @!P1 IMAD.MOV.U32 R3, RZ, RZ, R34 ;  /* 0x000000ffff039224 */ /* 0x000fe200078e0022 */
[----:B------:R-:W-:Y:S02]  /*3daf0*/  PRMT R233, RZ, 0x7610, R233 ;  /* 0x00007610ffe97816 */ /* 0x000fe400000000e9 */
[----:B------:R-:W-:Y:S02]  /*3db00*/  PRMT R232, RZ, 0x7610, R232 ;  /* 0x00007610ffe87816 */ /* 0x000fe400000000e8 */
[----:B------:R-:W-:Y:S02]  /*3db10*/  PRMT R231, RZ, 0x7610, R231 ;  /* 0x00007610ffe77816 */ /* 0x000fe400000000e7 */
[----:B------:R-:W-:Y:S01]  /*3db20*/  PRMT R230, RZ, 0x7610, R230 ;  /* 0x00007610ffe67816 */ /* 0x000fe200000000e6 */
[----:B------:R0:W3:Y:S04]  /*3db30*/  @!P1 LDG.E.U8 R234, desc[UR44][R2.64] ;  /* 0x0000002c02ea9981 */ /* 0x0000e8000c1e1100 */
[----:B------:R-:W3:Y:S04]  /*3db40*/  LDL R33, [R1+0xc44] ;  /* 0x000c440001217983 */ /* 0x000ee80000100800 */
[----:B------:R-:W3:Y:S01]  /*3db50*/  LDL R34, [R1+0xc40] ;  /* 0x000c400001227983 */ /* 0x000ee20000100800 */
[----:B0-----:R-:W-:-:S03]  /*3db60*/  @!P1 IMAD.MOV.U32 R3, RZ, RZ, R32 ;  /* 0x000000ffff039224 */ /* 0x001fc600078e0020 */
        /* <DEDUP_REMOVED lines=20> */
[----:B------:R-:W-:Y:S02]  /*3dcb0*/  PRMT R228, RZ, 0x7610, R228 ;  /* 0x00007610ffe47816 */ /* 0x000fe400000000e4 */
[----:B------:R-:W-:Y:S01]  /*3dcc0*/  PRMT R227, RZ, 0x7610, R227 ;  /* 0x00007610ffe37816 */ /* 0x000fe200000000e3 */
[----:B0-----:R-:W-:-:S02]  /*3dcd0*/  @!P1 IMAD.MOV.U32 R3, RZ, RZ, R32 ;  /* 0x000000ffff039224 */ /* 0x001fc400078e0020 */
        /* <DEDUP_REMOVED lines=239> */
[----:B------:R-:W-:Y:S01]  /*3ebd0*/  PRMT R188, RZ, 0x7610, R188 ;  /* 0x00007610ffbc7816 */ /* 0x000fe200000000bc */
[----:B------:R-:W3:Y:S04]  /*3ebe0*/  LDL R33, [R1+0x868] ;  /* 0x0008680001217983 */ /* 0x000ee80000100800 */
[----:B------:R0:W3:Y:S01]  /*3ebf0*/  @!P1 LDG.E.U8 R189, desc[UR44][R2.64] ;  /* 0x0000002c02bd9981 */ /* 0x0000e2000c1e1100 */
[----:B------:R-:W-:-:S02]  /*3ec00*/  PRMT R187, RZ, 0x7610, R187 ;  /* 0x00007610ffbb7816 */ /* 0x000fc400000000bb */
        /* <DEDUP_REMOVED lines=31> */
[----:B0-----:R-:W-:Y:S02]  /*3ee00*/  @!P1 IMAD.MOV.U32 R3, RZ, RZ, R31 ;  /* 0x000000ffff039224 */ /* 0x001fe400078e001f */
[----:B------:R-:W3:Y:S01]  /*3ee10*/  LDL R31, [R1+0x7a8] ;  /* 0x0007a800011f7983 */ /* 0x000ee20000100800 */
[----:B------:R-:W-:Y:S01]  /*3ee20*/  PRMT R181, RZ, 0x7610, R181 ;  /* 0x00007610ffb57816 */ /* 0x000fe200000000b5 */
[----:B----4-:R-:W-:-:S02]  /*3ee30*/  @!P1 IMAD.MOV.U32 R2, RZ, RZ, R30 ;  /* 0x000000ffff029224 */ /* 0x010fc400078e001e */
[----:B------:R-:W4:Y:S04]  /*3ee40*/  LDL R30, [R1+0x7ac] ;  /* 0x0007ac00011e7983 */ /* 0x000f280000100800 */
[----:B------:R0:W4:Y:S02]  /*3ee50*/  @!P1 LDG.E.U8 R183, desc[UR44][R2.64] ;  /* 0x0000002c02b79981 */ /* 0x000124000c1e1100 */
[----:B0-----:R-:W-:Y:S02]  /*3ee60*/  @!P1 IMAD.MOV.U32 R3, RZ, RZ, R29 ;  /* 0x000000ffff039224 */ /* 0x001fe400078e001d */
[----:B--2---:R-:W-:Y:S01]  /*3ee70*/  @!P1 IMAD.MOV.U32 R2, RZ, RZ, R28 ;  /* 0x000000ffff029224 */ /* 0x004fe200078e001c */
[----:B------:R-:W2:Y:S04]  /*3ee80*/  LDL R29, [R1+0x768] ;  /* 0x00076800011d7983 */ /* 0x000ea80000100800 */
[----:B------:R-:W2:Y:S04]  /*3ee90*/  LDL R28, [R1+0x76c] ;  /* 0x00076c00011c7983 */ /* 0x000ea80000100800 */
[----:B------:R3:W2:Y:S02]  /*3eea0*/  @!P1 LDG.E.U8 R182, desc[UR44][R2.64] ;  /* 0x0000002c02b69981 */ /* 0x0006a4000c1e1100 */
[----:B---3--:R-:W-:-:S02]  /*3eeb0*/  @!P1 IMAD.MOV.U32 R3, RZ, RZ, R27 ;  /* 0x000000ffff039224 */ /* 0x008fc400078e001b */
[----:B------:R-:W3:Y:S01]  /*3eec0*/  LDL R27, [R1+0x728] ;  /* 0x00072800011b7983 */ /* 0x000ee20000100800 */
[----:B------:R-:W-:-:S03]  /*3eed0*/  @!P1 IMAD.MOV.U32 R2, RZ, RZ, R26 ;  /* 0x000000ffff029224 */ /* 0x000fc600078e001a */
[----:B------:R-:W3:Y:S04]  /*3eee0*/  LDL R26, [R1+0x72c] ;  /* 0x00072c00011a7983 */ /* 0x000ee80000100800 */
[----:B------:R0:W3:Y:S02]  /*3eef0*/  @!P1 LDG.E.U8 R181, desc[UR44][R2.64] ;  /* 0x0000002c02b59981 */ /* 0x0000e4000c1e1100 */
[----:B0-----:R-:W-:Y:S02]  /*3ef00*/  @!P1 IMAD.MOV.U32 R2, RZ, RZ, R24 ;  /* 0x000000ffff029224 */ /* 0x001fe400078e0018 */
[----:B------:R-:W3:Y:S01]  /*3ef10*/  LDL R24, [R1+0x6ec] ;  /* 0x0006ec0001187983 */ /* 0x000ee20000100800 */
[----:B------:R-:W-:Y:S01]  /*3ef20*/  PRMT R180, RZ, 0x7610, R180 ;  /* 0x00007610ffb47816 */ /* 0x000fe200000000b4 */
[----:B------:R-:W-:-:S05]  /*3ef30*/  @!P1 IMAD.MOV.U32 R3, RZ, RZ, R34 ;  /* 0x000000ffff039224 */ /* 0x000fca00078e0022 */
[----:B------:R0:W3:Y:S01]  /*3ef40*/  @!P1 LDG.E.U8 R180, desc[UR44][R2.64] ;  /* 0x0000002c02b49981 */ /* 0x0000e2000c1e1100 */
[----:B------:R-:W-:Y:S02]  /*3ef50*/  PRMT R179, RZ, 0x7610, R179 ;  /* 0x00007610ffb37816 */ /* 0x000fe400000000b3 */
[----:B------:R-:W-:Y:S01]  /*3ef60*/  PRMT R178, RZ, 0x7610, R178 ;  /* 0x00007610ffb27816 */ /* 0x000fe200000000b2 */
[----:B0-----:R-:W-:Y:S02]  /*3ef70*/  @!P1 IMAD.MOV.U32 R2, RZ, RZ, R32 ;  /* 0x000000ffff029224 */ /* 0x001fe400078e0020 */
[----:B------:R-:W3:Y:S01]  /*3ef80*/  LDL.LU R32, [R1+0x6a8] ;  /* 0x0006a80001207983 */ /* 0x000ee20000300800 */
[----:B------:R-:W-:-:S03]  /*3ef90*/  @!P1 IMAD.MOV.U32 R3, RZ, RZ, R33 ;  /* 0x000000ffff039224 */ /* 0x000fc600078e0021 */
[----:B------:R-:W3:Y:S04]  /*3efa0*/  LDL.LU R39, [R1+0x668] ;  /* 0x0006680001277983 */ /* 0x000ee80000300800 */
[----:B------:R-:W3:Y:S04]  /*3efb0*/  LDL.LU R35, [R1+0x66c] ;  /* 0x00066c0001237983 */ /* 0x000ee80000300800 */
[----:B------:R-:W3:Y:S04]  /*3efc0*/  LDL R33, [R1+0x848] ;  /* 0x0008480001217983 */ /* 0x000ee80000100800 */
[----:B------:R0:W3:Y:S01]  /*3efd0*/  @!P1 LDG.E.U8 R179, desc[UR44][R2.64] ;  /* 0x0000002c02b39981 */ /* 0x0000e2000c1e1100 */
[----:B------:R-:W-:Y:S01]  /*3efe0*/  PRMT R177, RZ, 0x7610, R177 ;  /* 0x00007610ffb17816 */ /* 0x000fe200000000b1 */
[----:B0-----:R-:W-:-:S02]  /*3eff0*/  @!P1 IMAD.MOV.U32 R3, RZ, RZ, R31 ;  /* 0x000000ffff039224 */ /* 0x001fc400078e001f */
[----:B------:R-:W3:Y:S01]  /*3f000*/  LDL R31, [R1+0x84c] ;  /* 0x00084c00011f7983 */ /* 0x000ee20000100800 */
[----:B------:R-:W-:Y:S01]  /*3f010*/  PRMT R176, RZ, 0x7610, R176 ;  /* 0x00007610ffb07816 */ /* 0x000fe200000000b0 */
[----:B----4-:R-:W-:Y:S02]  /*3f020*/  @!P1 IMAD.MOV.U32 R2, RZ, RZ, R30 ;  /* 0x000000ffff029224 */ /* 0x010fe400078e001e */
[----:B------:R-:W4:Y:S04]  /*3f030*/  LDL R30, [R1+0x840] ;  /* 0x00084000011e7983 */ /* 0x000f280000100800 */
[----:B------:R2:W4:Y:S02]  /*3f040*/  @!P1 LDG.E.U8 R178, desc[UR44][R2.64] ;  /* 0x0000002c02b29981 */ /* 0x000524000c1e1100 */
[----:B--2---:R-:W-:-:S02]  /*3f050*/  @!P1 IMAD.MOV.U32 R3, RZ, RZ, R29 ;  /* 0x000000ffff039224 */ /* 0x004fc400078e001d */
[----:B------:R-:W-:Y:S01]  /*3f060*/  @!P1 IMAD.MOV.U32 R2, RZ, RZ, R28 ;  /* 0x000000ffff029224 */ /* 0x000fe200078e001c */
        /* <DEDUP_REMOVED lines=11> */
[----:B------:R-:W-:Y:S01]  /*3f120*/  @!P1 IMAD.MOV.U32 R3, RZ, RZ, R249 ;  /* 0x000000ffff039224 */ /* 0x000fe200078e00f9 */
[----:B------:R-:W-:-:S04]  /*3f130*/  PRMT R174, RZ, 0x7610, R174 ;  /* 0x00007610ffae7816 */ /* 0x000fc800000000ae */
[----:B------:R0:W3:Y:S01]  /*3f140*/  @!P1 LDG.E.U8 R175, desc[UR44][R2.64] ;  /* 0x0000002c02af9981 */ /* 0x0000e2000c1e1100 */
[----:B------:R-:W-:Y:S01]  /*3f150*/  PRMT R173, RZ, 0x7610, R173 ;  /* 0x00007610ffad7816 */ /* 0x000fe200000000ad */
[----:B0-----:R-:W-:Y:S02]  /*3f160*/  @!P1 IMAD.MOV.U32 R2, RZ, RZ, R252 ;  /* 0x000000ffff029224 */ /* 0x001fe400078e00fc */
[----:B------:R-:W-:Y:S01]  /*3f170*/  @!P1 IMAD.MOV.U32 R3, RZ, RZ, R32 ;  /* 0x000000ffff039224 */ /* 0x000fe200078e0020 */
[----:B------:R0:W-:Y:S04]  /*3f180*/  STL [R1+0x1940], R249 ;  /* 0x001940f901007387 */ /* 0x0001e80000100800 */
[----:B------:R1:W3:Y:S01]  /*3f190*/  @!P1 LDG.E.U8 R174, desc[UR44][R2.64] ;  /* 0x0000002c02ae9981 */ /* 0x0002e2000c1e1100 */
[----:B------:R-:W-:-:S03]  /*3f1a0*/  PRMT R172, RZ, 0x7610, R172 ;  /* 0x00007610ffac7816 */ /* 0x000fc600000000ac */
[----:B0-----:R-:W3:Y:S01]  /*3f1b0*/  LDL.LU R249, [R1+0x6cc] ;  /* 0x0006cc0001f97983 */ /* 0x001ee20000300800 */
[----:B-1----:R-:W-:Y:S02]  /*3f1c0*/  @!P1 IMAD.MOV.U32 R2, RZ, RZ, R35 ;  /* 0x000000ffff029224 */ /* 0x002fe400078e0023 */
[----:B------:R-:W-:Y:S01]  /*3f1d0*/  @!P1 IMAD.MOV.U32 R3, RZ, RZ, R39 ;  /* 0x000000ffff039224 */ /* 0x000fe200078e0027 */
[----:B------:R0:W-:Y:S04]  /*3f1e0*/  STL [R1+0x1944], R252 ;  /* 0x001944fc01007387 */ /* 0x0001e80000100800 */
[----:B------:R1:W3:Y:S01]  /*3f1f0*/  @!P1 LDG.E.U8 R173, desc[UR44][R2.64] ;  /* 0x0000002c02ad9981 */ /* 0x0002e2000c1e1100 */
[----:B------:R-:W-:-:S03]  /*3f200*/  PRMT R171, RZ, 0x7610, R171 ;  /* 0x00007610ffab7816 */ /* 0x000fc600000000ab */
[----:B0-----:R-:W3:Y:S04]  /*3f210*/  LDL.LU R252, [R1+0x6d4] ;  /* 0x0006d40001fc7983 */ /* 0x001ee80000300800 */
[----:B------:R-:W3:Y:S01]  /*3f220*/  LDL R34, [R1+0x7e0] ;  /* 0x0007e00001227983 */ /* 0x000ee20000100800 */
[----:B-1----:R-:W-:Y:S02]  /*3f230*/  @!P1 IMAD.MOV.U32 R2, RZ, RZ, R31 ;  /* 0x000000ffff029224 */ /* 0x002fe400078e001f */
[----:B------:R-:W-:Y:S01]  /*3f240*/  @!P1 IMAD.MOV.U32 R3, RZ, RZ, R33 ;  /* 0x000000ffff039224 */ /* 0x000fe200078e0021 */
[----:B------:R-:W3:Y:S04]  /*3f250*/  LDL R31, [R1+0x7a0] ;  /* 0x0007a000011f7983 */ /* 0x000ee80000100800 */
[----:B------:R-:W3:Y:S04]  /*3f260*/  LDL R33, [R1+0x7e4] ;  /* 0x0007e40001217983 */ /* 0x000ee80000100800 */
[----:B------:R4:W3:Y:S01]  /*3f270*/  @!P1 LDG.E.U8 R172, desc[UR44][R2.64] ;  /* 0x0000002c02ac9981 */ /* 0x0008e2000c1e1100 */
[----:B------:R-:W-:Y:S01]  /*3f280*/  PRMT R170, RZ, 0x7610, R170 ;  /* 0x00007610ffaa7816 */ /* 0x000fe200000000aa */
[----:B----4-:R-:W-:-:S02]  /*3f290*/  @!P1 IMAD.MOV.U32 R3, RZ, RZ, R30 ;  /* 0x000000ffff039224 */ /* 0x010fc400078e001e */
[----:B------:R-:W4:Y:S01]  /*3f2a0*/  LDL R30, [R1+0x7a4] ;  /* 0x0007a400011e7983 */ /* 0x000f220000100800 */
[----:B--2---:R-:W-:Y:S01]  /*3f2b0*/  @!P1 IMAD.MOV.U32 R2, RZ, RZ, R29 ;  /* 0x000000ffff029224 */ /* 0x004fe200078e001d */
[----:B------:R-:W-:Y:S02]  /*3f2c0*/  PRMT R169, RZ, 0x7610, R169 ;  /* 0x00007610ffa97816 */ /* 0x000fe400000000a9 */
[----:B------:R-:W-:Y:S01]  /*3f2d0*/  PRMT R168, RZ, 0x7610, R168 ;  /* 0x00007610ffa87816 */ /* 0x000fe200000000a8 */
[----:B------:R-:W2:Y:S04]  /*3f2e0*/  LDL R29, [R1+0x6e4] ;  /* 0x0006e400011d7983 */ /* 0x000ea80000100800 */
[----:B------:R3:W2:Y:S02]  /*3f2f0*/  @!P1 LDG.E.U8 R171, desc[UR44][R2.64] ;  /* 0x0000002c02ab9981 */ /* 0x0006a4000c1e1100 */
[----:B---3--:R-:W-:-:S02]  /*3f300*/  @!P1 IMAD.MOV.U32 R2, RZ, RZ, R27 ;  /* 0x000000ffff029224 */ /* 0x008fc400078e001b */
[----:B------:R-:W-:Y:S01]  /*3f310*/  @!P1 IMAD.MOV.U32 R3, RZ, RZ, R28 ;  /* 0x000000ffff039224 */ /* 0x000fe200078e001c */
[----:B------:R-:W3:Y:S04]  /*3f320*/  LDL R27, [R1+0x764] ;  /* 0x00076400011b7983 */ /* 0x000ee80000100800 */
[----:B------:R-:W2:Y:S04]  /*3f330*/  LDL R28, [R1+0x760] ;  /* 0x00076000011c7983 */ /* 0x000ea80000100800 */
[----:B------:R0:W2:Y:S02]  /*3f340*/  @!P1 LDG.E.U8 R170, desc[UR44][R2.64] ;  /* 0x0000002c02aa9981 */ /* 0x0000a4000c1e1100 */
[----:B0-----:R-:W-:-:S02]  /*3f350*/  @!P1 IMAD.MOV.U32 R3, RZ, RZ, R26 ;  /* 0x000000ffff039224 */ /* 0x001fc400078e001a */
[----:B------:R-:W2:Y:S01]  /*3f360*/  LDL R26, [R1+0x720] ;  /* 0x00072000011a7983 */ /* 0x000ea20000100800 */
[----:B------:R-:W-:-:S03]  /*3f370*/  @!P1 IMAD.MOV.U32 R2, RZ, RZ, R24 ;  /* 0x000000ffff029224 */ /* 0x000fc600078e0018 */
[----:B------:R-:W2:Y:S04]  /*3f380*/  LDL R24, [R1+0x724] ;  /* 0x0007240001187983 */ /* 0x000ea80000100800 */
[----:B------:R0:W2:Y:S01]  /*3f390*/  @!P1 LDG.E.U8 R169, desc[UR44][R2.64] ;  /* 0x0000002c02a99981 */ /* 0x0000a2000c1e1100 */
[----:B------:R-:W-:Y:S02]  /*3f3a0*/  PRMT R167, RZ, 0x7610, R167 ;  /* 0x00007610ffa77816 */ /* 0x000fe400000000a7 */
[----:B------:R-:W-:Y:S01]  /*3f3b0*/  PRMT R166, RZ, 0x7610, R166 ;  /* 0x00007610ffa67816 */ /* 0x000fe200000000a6 */
[----:B0-----:R-:W-:Y:S02]  /*3f3c0*/  @!P1 IMAD.MOV.U32 R3, RZ, RZ, R34 ;  /* 0x000000ffff039224 */ /* 0x001fe400078e0022 */
[----:B------:R-:W-:-:S02]  /*3f3d0*/  @!P1 IMAD.MOV.U32 R2, RZ, RZ, R33 ;  /* 0x000000ffff029224 */ /* 0x000fc400078e0021 */
[----:B------:R-:W2:Y:S04]  /*3f3e0*/  LDL.LU R33, [R1+0x6a0] ;  /* 0x0006a00001217983 */ /* 0x000ea80000300800 */
[----:B------:R0:W2:Y:S02]  /*3f3f0*/  @!P1 LDG.E.U8 R168, desc[UR44][R2.64] ;  /* 0x0000002c02a89981 */ /* 0x0000a4000c1e1100 */
[----:B0-----:R-:W-:Y:S02]  /*3f400*/  @!P1 IMAD.MOV.U32 R3, RZ, RZ, R31 ;  /* 0x000000ffff039224 */ /* 0x001fe400078e001f */
[----:B----4-:R-:W-:-:S05]  /*3f410*/  @!P1 IMAD.MOV.U32 R2, RZ, RZ, R30 ;  /* 0x000000ffff029224 */ /* 0x010fca00078e001e */
[----:B------:R3:W4:Y:S02]  /*3f420*/  @!P1 LDG.E.U8 R167, desc[UR44][R2.64] ;  /* 0x0000002c02a79981 */ /* 0x000724000c1e1100 */
[----:B---3--:R-:W-:Y:S02]  /*3f430*/  @!P1 IMAD.MOV.U32 R2, RZ, RZ, R27 ;  /* 0x000000ffff029224 */ /* 0x008fe400078e001b */
[----:B--2---:R-:W-:Y:S01]  /*3f440*/  @!P1 IMAD.MOV.U32 R3, RZ, RZ, R28 ;  /* 0x000000ffff039224 */ /* 0x004fe200078e001c */
[----:B------:R-:W2:Y:S04]  /*3f450*/  LDL R27, [R1+0x814] ;  /* 0x00081400011b7983 */ /* 0x000ea80000100800 */
[----:B------:R-:W3:Y:S04]  /*3f460*/  LDL R28, [R1+0x810] ;  /* 0x00081000011c7983 */ /* 0x000ee80000100800 */
[----:B------:R-:W4:Y:S04]  /*3f470*/  LDL.LU R38, [R1+0x660] ;  /* 0x0006600001267983 */ /* 0x000f280000300800 */
[----:B------:R-:W2:Y:S04]  /*3f480*/  LDL.LU R37, [R1+0x664] ;  /* 0x0006640001257983 */ /* 0x000ea80000300800 */
[----:B------:R0:W3:Y:S01]  /*3f490*/  @!P1 LDG.E.U8 R166, desc[UR44][R2.64] ;  /* 0x0000002c02a69981 */ /* 0x0000e2000c1e1100 */
[----:B------:R-:W-:-:S02]  /*3f4a0*/  PRMT R165, RZ, 0x7610, R165 ;  /* 0x00007610ffa57816 */ /* 0x000fc400000000a5 */
[----:B------:R-:W-:Y:S01]  /*3f4b0*/  PRMT R164, RZ, 0x7610, R164 ;  /* 0x00007610ffa47816 */ /* 0x000fe200000000a4 */
[----:B------:R-:W3:Y:S01]  /*3f4c0*/  LDL R34, [R1+0x804] ;  /* 0x0008040001227983 */ /* 0x000ee20000100800 */
[----:B0-----:R-:W-:-:S03]  /*3f4d0*/  @!P1 IMAD.MOV.U32 R3, RZ, RZ, R26 ;  /* 0x000000ffff039224 */ /* 0x001fc600078e001a */
[----:B------:R-:W3:Y:S01]  /*3f4e0*/  LDL R26, [R1+0x808] ;  /* 0x00080800011a7983 */ /* 0x000ee20000100800 */
[----:B------:R-:W-:-:S03]  /*3f4f0*/  @!P1 IMAD.MOV.U32 R2, RZ, RZ, R24 ;  /* 0x000000ffff029224 */ /* 0x000fc600078e0018 */
[----:B------:R-:W3:Y:S04]  /*3f500*/  LDL R24, [R1+0x80c] ;  /* 0x00080c0001187983 */ /* 0x000ee80000100800 */
[----:B------:R0:W3:Y:S04]  /*3f510*/  @!P1 LDG.E.U8 R165, desc[UR44][R2.64] ;  /* 0x0000002c02a59981 */ /* 0x0000e8000c1e1100 */
[----:B------:R1:W-:Y:S01]  /*3f520*/  STL [R1+0x1948], R250 ;  /* 0x001948fa01007387 */ /* 0x0003e20000100800 */
[----:B------:R-:W-:Y:S01]  /*3f530*/  PRMT R163, RZ, 0x7610, R163 ;  /* 0x00007610ffa37816 */ /* 0x000fe200000000a3 */
[----:B0-----:R-:W-:-:S02]  /*3f540*/  @!P1 IMAD.MOV.U32 R2, RZ, RZ, R29 ;  /* 0x000000ffff029224 */ /* 0x001fc400078e001d */
[----:B------:R-:W-:Y:S02]  /*3f550*/  @!P1 IMAD.MOV.U32 R3, RZ, RZ, R250 ;  /* 0x000000ffff039224 */ /* 0x000fe400078e00fa */
[----:B-1----:R-:W3:Y:S04]  /*3f560*/  LDL.LU R250, [R1+0x700] ;  /* 0x0007000001fa7983 */ /* 0x002ee80000300800 */
[----:B------:R0:W3:Y:S04]  /*3f570*/  @!P1 LDG.E.U8 R164, desc[UR44][R2.64] ;  /* 0x0000002c02a49981 */ /* 0x0000e8000c1e1100 */
[----:B------:R1:W-:Y:S01]  /*3f580*/  STL [R1+0x194c], R0 ;  /* 0x00194c0001007387 */ /* 0x0003e20000100800 */
[----:B------:R-:W-:Y:S01]  /*3f590*/  PRMT R162, RZ, 0x7610, R162 ;  /* 0x00007610ffa27816 */ /* 0x000fe200000000a2 */
[----:B0-----:R-:W-:-:S02]  /*3f5a0*/  @!P1 IMAD.MOV.U32 R2, RZ, RZ, R0 ;  /* 0x000000ffff029224 */ /* 0x001fc400078e0000 */
[----:B-1----:R-:W3:Y:S04]  /*3f5b0*/  LDL.LU R0, [R1+0x6dc] ;  /* 0x0006dc0001007983 */ /* 0x002ee80000300800 */
[----:B------:R-:W3:Y:S04]  /*3f5c0*/  LDL R40, [R1+0x800] ;  /* 0x0008000001287983 */ /* 0x000ee80000100800 */
[----:B------:R-:W3:Y:S04]  /*3f5d0*/  LDL R30, [R1+0x7d8] ;  /* 0x0007d800011e7983 */ /* 0x000ee80000100800 */
[----:B------:R-:W3:Y:S01]  /*3f5e0*/  LDL R29, [R1+0x7dc] ;  /* 0x0007dc00011d7983 */ /* 0x000ee20000100800 */
[----:B------:R-:W-:-:S02]  /*3f5f0*/  PRMT R161, RZ, 0x7610, R161 ;  /* 0x00007610ffa17816 */ /* 0x000fc400000000a1 */
[----:B------:R-:W-:Y:S01]  /*3f600*/  PRMT R160, RZ, 0x7610, R160 ;  /* 0x00007610ffa07816 */ /* 0x000fe200000000a0 */
[----:B------:R-:W3:Y:S04]  /*3f610*/  LDL R36, [R1+0x718] ;  /* 0x0007180001247983 */ /* 0x000ee80000100800 */
[----:B------:R-:W3:Y:S01]  /*3f620*/  LDL R31, [R1+0x71c] ;  /* 0x00071c00011f7983 */ /* 0x000ee20000100800 */
[----:B------:R-:W-:-:S05]  /*3f630*/  @!P1 IMAD.MOV.U32 R3, RZ, RZ, R33 ;  /* 0x000000ffff039224 */ /* 0x000fca00078e0021 */
[----:B------:R4:W3:Y:S02]  /*3f640*/  @!P1 LDG.E.U8 R163, desc[UR44][R2.64] ;  /* 0x0000002c02a39981 */ /* 0x0008e4000c1e1100 */
[----:B----4-:R-:W-:Y:S02]  /*3f650*/  @!P1 IMAD.MOV.U32 R3, RZ, RZ, R38 ;  /* 0x000000ffff039224 */ /* 0x010fe400078e0026 */
[----:B--2---:R-:W-:-:S05]  /*3f660*/  @!P1 IMAD.MOV.U32 R2, RZ, RZ, R37 ;  /* 0x000000ffff029224 */ /* 0x004fca00078e0025 */
[----:B------:R0:W2:Y:S02]  /*3f670*/  @!P1 LDG.E.U8 R162, desc[UR44][R2.64] ;  /* 0x0000002c02a29981 */ /* 0x0000a4000c1e1100 */
[----:B0-----:R-:W-:Y:S02]  /*3f680*/  @!P1 IMAD.MOV.U32 R2, RZ, RZ, R27 ;  /* 0x000000ffff029224 */ /* 0x001fe400078e001b */
[----:B---3--:R-:W-:Y:S01]  /*3f690*/  @!P1 IMAD.MOV.U32 R3, RZ, RZ, R28 ;  /* 0x000000ffff039224 */ /* 0x008fe200078e001c */
[----:B------:R-:W3:Y:S04]  /*3f6a0*/  LDL R27, [R1+0x79c] ;  /* 0x00079c00011b7983 */ /* 0x000ee80000100800 */
[----:B------:R-:W4:Y:S04]  /*3f6b0*/  LDL R28, [R1+0x798] ;  /* 0x00079800011c7983 */ /* 0x000f280000100800 */
[----:B------:R0:W2:Y:S02]  /*3f6c0*/  @!P1 LDG.E.U8 R161, desc[UR44][R2.64] ;  /* 0x0000002c02a19981 */ /* 0x0000a4000c1e1100 */
[----:B0-----:R-:W-:-:S02]  /*3f6d0*/  @!P1 IMAD.MOV.U32 R2, RZ, RZ, R24 ;  /* 0x000000ffff029224 */ /* 0x001fc400078e0018 */
[----:B------:R-:W-:Y:S01]  /*3f6e0*/  @!P1 IMAD.MOV.U32 R3, RZ, RZ, R26 ;  /* 0x000000ffff039224 */ /* 0x000fe200078e001a */
[----:B------:R-:W2:Y:S04]  /*3f6f0*/  LDL R24, [R1+0x75c] ;  /* 0x00075c0001187983 */ /* 0x000ea80000100800 */
[----:B------:R-:W2:Y:S04]  /*3f700*/  LDL R26, [R1+0x758] ;  /* 0x00075800011a7983 */ /* 0x000ea80000100800 */
[----:B------:R0:W2:Y:S01]  /*3f710*/  @!P1 LDG.E.U8 R160, desc[UR44][R2.64] ;  /* 0x0000002c02a09981 */ /* 0x0000a2000c1e1100 */
[----:B------:R-:W-:-:S02]  /*3f720*/  PRMT R159, RZ, 0x7610, R159 ;  /* 0x00007610ff9f7816 */ /* 0x000fc4000000009f */
[----:B------:R-:W-:Y:S01]  /*3f730*/  PRMT R158, RZ, 0x7610, R158 ;  /* 0x00007610ff9e7816 */ /* 0x000fe2000000009e */
[----:B0-----:R-:W-:Y:S02]  /*3f740*/  @!P1 IMAD.MOV.U32 R2, RZ, RZ, R34 ;  /* 0x000000ffff029224 */ /* 0x001fe400078e0022 */
[----:B------:R-:W-:-:S05]  /*3f750*/  @!P1 IMAD.MOV.U32 R3, RZ, RZ, R40 ;  /* 0x000000ffff039224 */ /* 0x000fca00078e0028 */
[----:B------:R0:W2:Y:S01]  /*3f760*/  @!P1 LDG.E.U8 R159, desc[UR44][R2.64] ;  /* 0x0000002c029f9981 */ /* 0x0000a2000c1e1100 */
[----:B------:R-:W-:Y:S01]  /*3f770*/  PRMT R157, RZ, 0x7610, R157 ;  /* 0x00007610ff9d7816 */ /* 0x000fe2000000009d */
[----:B0-----:R-:W-:Y:S02]  /*3f780*/  @!P1 IMAD.MOV.U32 R2, RZ, RZ, R29 ;  /* 0x000000ffff029224 */ /* 0x001fe400078e001d */
[----:B------:R-:W-:Y:S02]  /*3f790*/  @!P1 IMAD.MOV.U32 R3, RZ, RZ, R30 ;  /* 0x000000ffff039224 */ /* 0x000fe400078e001e */
[----:B------:R-:W2:Y:S04]  /*3f7a0*/  LDL R30, [R1+0x658] ;  /* 0x00065800011e7983 */ /* 0x000ea80000100800 */
[----:B------:R3:W2:Y:S04]  /*3f7b0*/  @!P1 LDG.E.U8 R158, desc[UR44][R2.64] ;  /* 0x0000002c029e9981 */ /* 0x0006a8000c1e1100 */
[----:B------:R-:W2:Y:S01]  /*3f7c0*/  LDL.LU R34, [R1+0x698] ;  /* 0x0006980001227983 */ /* 0x000ea20000300800 */
[----:B---3--:R-:W-:-:S02]  /*3f7d0*/  @!P1 IMAD.MOV.U32 R2, RZ, RZ, R27 ;  /* 0x000000ffff029224 */ /* 0x008fc400078e001b */
[----:B----4-:R-:W-:Y:S01]  /*3f7e0*/  @!P1 IMAD.MOV.U32 R3, RZ, RZ, R28 ;  /* 0x000000ffff039224 */ /* 0x010fe200078e001c */
[----:B------:R-:W3:Y:S04]  /*3f7f0*/  LDL.LU R27, [R1+0x69c] ;  /* 0x00069c00011b7983 */ /* 0x000ee80000300800 */
[----:B------:R-:W4:Y:S04]  /*3f800*/  LDL R29, [R1+0x7d0] ;  /* 0x0007d000011d7983 */ /* 0x000f280000100800 */
[----:B------:R-:W4:Y:S04]  /*3f810*/  LDL R28, [R1+0x7d4] ;  /* 0x0007d400011c7983 */ /* 0x000f280000100800 */
[----:B------:R2:W4:Y:S02]  /*3f820*/  @!P1 LDG.E.U8 R157, desc[UR44][R2.64] ;  /* 0x0000002c029d9981 */ /* 0x000524000c1e1100 */
[----:B--2---:R-:W-:-:S02]  /*3f830*/  @!P1 IMAD.MOV.U32 R2, RZ, RZ, R24 ;  /* 0x000000ffff029224 */ /* 0x004fc400078e0018 */
[----:B------:R-:W-:Y:S01]  /*3f840*/  @!P1 IMAD.MOV.U32 R3, RZ, RZ, R26 ;  /* 0x000000ffff039224 */ /* 0x000fe200078e001a */
[----:B------:R-:W2:Y:S04]  /*3f850*/  LDL R24, [R1+0x7cc] ;  /* 0x0007cc0001187983 */ /* 0x000ea80000100800 */
[----:B------:R-:W2:Y:S04]  /*3f860*/  LDL R26, [R1+0x7c8] ;  /* 0x0007c800011a7983 */ /* 0x000ea80000100800 */
[----:B------:R-:W4:Y:S01]  /*3f870*/  LDL.LU R43, [R1+0x65c] ;  /* 0x00065c00012b7983 */ /* 0x000f220000300800 */
[----:B------:R-:W-:-:S02]  /*3f880*/  PRMT R156, RZ, 0x7610, R156 ;  /* 0x00007610ff9c7816 */ /* 0x000fc4000000009c */
[----:B------:R-:W-:-:S04]  /*3f890*/  PRMT R155, RZ, 0x7610, R155 ;  /* 0x00007610ff9b7816 */ /* 0x000fc8000000009b */
[----:B------:R0:W2:Y:S04]  /*3f8a0*/  @!P1 LDG.E.U8 R156, desc[UR44][R2.64] ;  /* 0x0000002c029c9981 */ /* 0x0000a8000c1e1100 */
[----:B------:R1:W-:Y:S01]  /*3f8b0*/  STL [R1+0x1954], R0 ;  /* 0x0019540001007387 */ /* 0x0003e20000100800 */
[----:B------:R-:W-:Y:S01]  /*3f8c0*/  PRMT R154, RZ, 0x7610, R154 ;  /* 0x00007610ff9a7816 */ /* 0x000fe2000000009a */
[----:B0-----:R-:W-:Y:S02]  /*3f8d0*/  @!P1 IMAD.MOV.U32 R2, RZ, RZ, R31 ;  /* 0x000000ffff029224 */ /* 0x001fe400078e001f */
[----:B------:R-:W-:-:S05]  /*3f8e0*/  @!P1 IMAD.MOV.U32 R3, RZ, RZ, R36 ;  /* 0x000000ffff039224 */ /* 0x000fca00078e0024 */
[----:B------:R0:W2:Y:S01]  /*3f8f0*/  @!P1 LDG.E.U8 R155, desc[UR44][R2.64] ;  /* 0x0000002c029b9981 */ /* 0x0000a2000c1e1100 */
[----:B------:R-:W-:Y:S01]  /*3f900*/  PRMT R153, RZ, 0x7610, R153 ;  /* 0x00007610ff997816 */ /* 0x000fe20000000099 */
[----:B0-----:R-:W-:Y:S02]  /*3f910*/  @!P1 IMAD.MOV.U32 R2, RZ, RZ, R0 ;  /* 0x000000ffff029224 */ /* 0x001fe400078e0000 */
[----:B------:R-:W-:Y:S01]  /*3f920*/  @!P1 IMAD.MOV.U32 R3, RZ, RZ, R251 ;  /* 0x000000ffff039224 */ /* 0x000fe200078e00fb */
[----:B-1----:R-:W2:Y:S04]  /*3f930*/  LDL.LU R0, [R1+0x710] ;  /* 0x0007100001007983 */ /* 0x002ea80000300800 */
[----:B------:R0:W-:Y:S04]  /*3f940*/  STL [R1+0x1950], R251 ;  /* 0x001950fb01007387 */ /* 0x0001e80000100800 */
[----:B------:R1:W2:Y:S04]  /*3f950*/  @!P1 LDG.E.U8 R154, desc[UR44][R2.64] ;  /* 0x0000002c029a9981 */ /* 0x0002a8000c1e1100 */
[----:B0-----:R-:W2:Y:S04]  /*3f960*/  LDL.LU R251, [R1+0x708] ;  /* 0x0007080001fb7983 */ /* 0x001ea80000300800 */
[----:B------:R-:W2:Y:S04]  /*3f970*/  LDL R42, [R1+0x7c4] ;  /* 0x0007c400012a7983 */ /* 0x000ea80000100800 */
[----:B------:R-:W2:Y:S01]  /*3f980*/  LDL R44, [R1+0x7c0] ;  /* 0x0007c000012c7983 */ /* 0x000ea20000100800 */
[----:B-1----:R-:W-:-:S03]  /*3f990*/  @!P1 IMAD.MOV.U32 R3, RZ, RZ, R34 ;  /* 0x000000ffff039224 */ /* 0x002fc600078e0022 */
[----:B------:R-:W2:Y:S04]  /*3f9a0*/  LDL R41, [R1+0x790] ;  /* 0x0007900001297983 */ /* 0x000ea80000100800 */
[----:B------:R-:W2:Y:S01]  /*3f9b0*/  LDL R40, [R1+0x794] ;  /* 0x0007940001287983 */ /* 0x000ea20000100800 */
[----:B------:R-:W-:-:S03]  /*3f9c0*/  PRMT R152, RZ, 0x7610, R152 ;  /* 0x00007610ff987816 */ /* 0x000fc60000000098 */
[----:B------:R-:W2:Y:S04]  /*3f9d0*/  LDL R36, [R1+0x788] ;  /* 0x0007880001247983 */ /* 0x000ea80000100800 */
[----:B------:R-:W2:Y:S01]  /*3f9e0*/  LDL R31, [R1+0x78c] ;  /* 0x00078c00011f7983 */ /* 0x000ea20000100800 */
[----:B------:R-:W-:Y:S01]  /*3f9f0*/  PRMT R23, RZ, 0x7610, R23 ;  /* 0x00007610ff177816 */ /* 0x000fe20000000017 */
[----:B---3--:R-:W-:-:S05]  /*3fa00*/  @!P1 IMAD.MOV.U32 R2, RZ, RZ, R27 ;  /* 0x000000ffff029224 */ /* 0x008fca00078e001b */
[----:B------:R0:W3:Y:S02]  /*3fa10*/  @!P1 LDG.E.U8 R153, desc[UR44][R2.64] ;  /* 0x0000002c02999981 */ /* 0x0000e4000c1e1100 */
[----:B0-----:R-:W-:Y:S02]  /*3fa20*/  @!P1 IMAD.MOV.U32 R3, RZ, RZ, R30 ;  /* 0x000000ffff039224 */ /* 0x001fe400078e001e */
[----:B------:R-:W3:Y:S01]  /*3fa30*/  LDL R30, [R1+0x780] ;  /* 0x00078000011e7983 */ /* 0x000ee20000100800 */
[----:B----4-:R-:W-:-:S05]  /*3fa40*/  @!P1 IMAD.MOV.U32 R2, RZ, RZ, R43 ;  /* 0x000000ffff029224 */ /* 0x010fca00078e002b */
[----:B------:R0:W4:Y:S02]  /*3fa50*/  @!P1 LDG.E.U8 R152, desc[UR44][R2.64] ;  /* 0x0000002c02989981 */ /* 0x000124000c1e1100 */
[----:B0-----:R-:W-:Y:S02]  /*3fa60*/  @!P1 IMAD.MOV.U32 R3, RZ, RZ, R29 ;  /* 0x000000ffff039224 */ /* 0x001fe400078e001d */
[----:B------:R-:W4:Y:S01]  /*3fa70*/  LDL R29, [R1+0x784] ;  /* 0x00078400011d7983 */ /* 0x000f220000100800 */
[----:B------:R-:W-:-:S03]  /*3fa80*/  @!P1 IMAD.MOV.U32 R2, RZ, RZ, R28 ;  /* 0x000000ffff029224 */ /* 0x000fc600078e001c */
[----:B------:R-:W4:Y:S04]  /*3fa90*/  LDL R28, [R1+0x750] ;  /* 0x00075000011c7983 */ /* 0x000f280000100800 */
[----:B------:R2:W4:Y:S02]  /*3faa0*/  @!P1 LDG.E.U8 R23, desc[UR44][R2.64] ;  /* 0x0000002c02179981 */ /* 0x000524000c1e1100 */
[----:B--2---:R-:W-:Y:S02]  /*3fab0*/  @!P1 IMAD.MOV.U32 R2, RZ, RZ, R24 ;  /* 0x000000ffff029224 */ /* 0x004fe400078e0018 */
        /* <DEDUP_REMOVED lines=8> */
[----:B------:R-:W-:-:S05]  /*3fb40*/  @!P1 IMAD.MOV.U32 R3, RZ, RZ, R44 ;  /* 0x000000ffff039224 */ /* 0x000fca00078e002c */
[----:B------:R0:W2:Y:S01]  /*3fb50*/  @!P1 LDG.E.U8 R21, desc[UR44][R2.64] ;  /* 0x0000002c02159981 */ /* 0x0000a2000c1e1100 */
[----:B------:R-:W-:Y:S01]  /*3fb60*/  PRMT R19, RZ, 0x7610, R19 ;  /* 0x00007610ff137816 */ /* 0x000fe20000000013 */
[----:B0-----:R-:W-:Y:S02]  /*3fb70*/  @!P1 IMAD.MOV.U32 R2, RZ, RZ, R40 ;  /* 0x000000ffff029224 */ /* 0x001fe400078e0028 */
[----:B------:R-:W-:-:S05]  /*3fb80*/  @!P1 IMAD.MOV.U32 R3, RZ, RZ, R41 ;  /* 0x000000ffff039224 */ /* 0x000fca00078e0029 */
[----:B------:R0:W2:Y:S01]  /*3fb90*/  @!P1 LDG.E.U8 R20, desc[UR44][R2.64] ;  /* 0x0000002c02149981 */ /* 0x0000a2000c1e1100 */
[----:B------:R-:W-:Y:S01]  /*3fba0*/  PRMT R18, RZ, 0x7610, R18 ;  /* 0x00007610ff127816 */ /* 0x000fe20000000012 */
[----:B0-----:R-:W-:Y:S02]  /*3fbb0*/  @!P1 IMAD.MOV.U32 R2, RZ, RZ, R31 ;  /* 0x000000ffff029224 */ /* 0x001fe400078e001f */
[----:B------:R-:W-:Y:S01]  /*3fbc0*/  @!P1 IMAD.MOV.U32 R3, RZ, RZ, R36 ;  /* 0x000000ffff039224 */ /* 0x000fe200078e0024 */
[----:B------:R-:W2:Y:S04]  /*3fbd0*/  LDL R31, [R1+0x748] ;  /* 0x00074800011f7983 */ /* 0x000ea80000100800 */
[----:B------:R3:W2:Y:S01]  /*3fbe0*/  @!P1 LDG.E.U8 R19, desc[UR44][R2.64] ;  /* 0x0000002c02139981 */ /* 0x0006a2000c1e1100 */
[----:B------:R-:W-:-:S02]  /*3fbf0*/  PRMT R17, RZ, 0x7610, R17 ;  /* 0x00007610ff117816 */ /* 0x000fc40000000011 */
[----:B------:R-:W-:Y:S01]  /*3fc00*/  PRMT R16, RZ, 0x7610, R16 ;  /* 0x00007610ff107816 */ /* 0x000fe20000000010 */
[----:B---3--:R-:W-:Y:S02]  /*3fc10*/  @!P1 IMAD.MOV.U32 R3, RZ, RZ, R30 ;  /* 0x000000ffff039224 */ /* 0x008fe400078e001e */
[----:B----4-:R-:W-:-:S05]  /*3fc20*/  @!P1 IMAD.MOV.U32 R2, RZ, RZ, R29 ;  /* 0x000000ffff029224 */ /* 0x010fca00078e001d */
[----:B------:R0:W3:Y:S02]  /*3fc30*/  @!P1 LDG.E.U8 R18, desc[UR44][R2.64] ;  /* 0x0000002c02129981 */ /* 0x0000e4000c1e1100 */
[----:B0-----:R-:W-:Y:S02]  /*3fc40*/  @!P1 IMAD.MOV.U32 R3, RZ, RZ, R28 ;  /* 0x000000ffff039224 */ /* 0x001fe400078e001c */
[----:B------:R-:W4:Y:S04]  /*3fc50*/  LDL R28, [R1+0x74c] ;  /* 0x00074c00011c7983 */ /* 0x000f280000100800 */
[----:B------:R-:W3:Y:S04]  /*3fc60*/  LDL.LU R36, [R1+0x690] ;  /* 0x0006900001247983 */ /* 0x000ee80000300800 */
[----:B------:R-:W4:Y:S01]  /*3fc70*/  LDL.LU R29, [R1+0x694] ;  /* 0x00069400011d7983 */ /* 0x000f220000300800 */
[----:B--2---:R-:W-:-:S03]  /*3fc80*/  @!P1 IMAD.MOV.U32 R2, RZ, RZ, R24 ;  /* 0x000000ffff029224 */ /* 0x004fc600078e0018 */
[----:B------:R-:W2:Y:S04]  /*3fc90*/  LDL.LU R24, [R1+0x650] ;  /* 0x0006500001187983 */ /* 0x000ea80000300800 */
[----:B------:R-:W2:Y:S04]  /*3fca0*/  LDL R30, [R1+0x744] ;  /* 0x00074400011e7983 */ /* 0x000ea80000100800 */
[----:B------:R-:W2:Y:S04]  /*3fcb0*/  LDL.LU R41, [R1+0x654] ;  /* 0x0006540001297983 */ /* 0x000ea80000300800 */
[----:B------:R0:W2:Y:S02]  /*3fcc0*/  @!P1 LDG.E.U8 R17, desc[UR44][R2.64] ;  /* 0x0000002c02119981 */ /* 0x0000a4000c1e1100 */
[----:B0-----:R-:W-:-:S02]  /*3fcd0*/  @!P1 IMAD.MOV.U32 R2, RZ, RZ, R26 ;  /* 0x000000ffff029224 */ /* 0x001fc400078e001a */
[----:B------:R-:W-:Y:S01]  /*3fce0*/  @!P1 IMAD.MOV.U32 R3, RZ, RZ, R0 ;  /* 0x000000ffff039224 */ /* 0x000fe200078e0000 */
[----:B------:R-:W2:Y:S04]  /*3fcf0*/  LDL.LU R26, [R1+0x6c8] ;  /* 0x0006c800011a7983 */ /* 0x000ea80000300800 */
[----:B------:R0:W-:Y:S04]  /*3fd00*/  STL [R1+0x1958], R0 ;  /* 0x0019580001007387 */ /* 0x0001e80000100800 */
[----:B------:R1:W2:Y:S04]  /*3fd10*/  @!P1 LDG.E.U8 R16, desc[UR44][R2.64] ;  /* 0x0000002c02109981 */ /* 0x0002a8000c1e1100 */
[----:B0-----:R-:W2:Y:S04]  /*3fd20*/  LDL.LU R0, [R1+0x704] ;  /* 0x0007040001007983 */ /* 0x001ea80000300800 */
[----:B------:R0:W-:Y:S01]  /*3fd30*/  STL [R1+0x1960], R252 ;  /* 0x001960fc01007387 */ /* 0x0001e20000100800 */
[----:B-1----:R-:W-:-:S03]  /*3fd40*/  @!P1 IMAD.MOV.U32 R2, RZ, RZ, R252 ;  /* 0x000000ffff029224 */ /* 0x002fc600078e00fc */
[----:B0-----:R-:W2:Y:S01]  /*3fd50*/  LDL.LU R252, [R1+0x740] ;  /* 0x0007400001fc7983 */ /* 0x001ea20000300800 */
[----:B------:R-:W-:Y:S01]  /*3fd60*/  PRMT R15, RZ, 0x7610, R15 ;  /* 0x00007610ff0f7816 */ /* 0x000fe2000000000f */
[----:B------:R-:W-:Y:S02]  /*3fd70*/  @!P1 IMAD.MOV.U32 R3, RZ, RZ, R236 ;  /* 0x000000ffff039224 */ /* 0x000fe400078e00ec */
[----:B------:R0:W-:Y:S01]  /*3fd80*/  STL [R1+0x195c], R236 ;  /* 0x00195cec01007387 */ /* 0x0001e20000100800 */
[----:B------:R-:W-:-:S03]  /*3fd90*/  PRMT R14, RZ, 0x7610, R14 ;  /* 0x00007610ff0e7816 */ /* 0x000fc6000000000e */
[----:B------:R3:W2:Y:S04]  /*3fda0*/  @!P1 LDG.E.U8 R15, desc[UR44][R2.64] ;  /* 0x0000002c020f9981 */ /* 0x0006a8000c1e1100 */
[----:B0-----:R-:W2:Y:S01]  /*3fdb0*/  LDL.LU R236, [R1+0x70c] ;  /* 0x00070c0001ec7983 */ /* 0x001ea20000300800 */
[----:B------:R-:W-:Y:S02]  /*3fdc0*/  PRMT R13, RZ, 0x7610, R13 ;  /* 0x00007610ff0d7816 */ /* 0x000fe4000000000d */
[----:B------:R-:W-:Y:S01]  /*3fdd0*/  PRMT R12, RZ, 0x7610, R12 ;  /* 0x00007610ff0c7816 */ /* 0x000fe2000000000c */
[----:B---3--:R-:W-:Y:S02]  /*3fde0*/  @!P1 IMAD.MOV.U32 R3, RZ, RZ, R36 ;  /* 0x000000ffff039224 */ /* 0x008fe400078e0024 */
[----:B----4-:R-:W-:-:S05]  /*3fdf0*/  @!P1 IMAD.MOV.U32 R2, RZ, RZ, R29 ;  /* 0x000000ffff029224 */ /* 0x010fca00078e001d */
[----:B------:R2:W3:Y:S02]  /*3fe00*/  @!P1 LDG.E.U8 R14, desc[UR44][R2.64] ;  /* 0x0000002c020e9981 */ /* 0x0004e4000c1e1100 */
[----:B--2---:R-:W-:Y:S02]  /*3fe10*/  @!P1 IMAD.MOV.U32 R2, RZ, RZ, R41 ;  /* 0x000000ffff029224 */ /* 0x004fe400078e0029 */
[----:B------:R-:W-:-:S05]  /*3fe20*/  @!P1 IMAD.MOV.U32 R3, RZ, RZ, R24 ;  /* 0x000000ffff039224 */ /* 0x000fca00078e0018 */
[----:B------:R0:W2:Y:S02]  /*3fe30*/  @!P1 LDG.E.U8 R13, desc[UR44][R2.64] ;  /* 0x0000002c020d9981 */ /* 0x0000a4000c1e1100 */
[----:B0-----:R-:W-:Y:S02]  /*3fe40*/  @!P1 IMAD.MOV.U32 R2, RZ, RZ, R28 ;  /* 0x000000ffff029224 */ /* 0x001fe400078e001c */
[----:B------:R-:W-:Y:S01]  /*3fe50*/  @!P1 IMAD.MOV.U32 R3, RZ, RZ, R31 ;  /* 0x000000ffff039224 */ /* 0x000fe200078e001f */
[----:B------:R-:W4:Y:S04]  /*3fe60*/  LDL.LU R28, [R1+0x6c0] ;  /* 0x0006c000011c7983 */ /* 0x000f280000300800 */
[----:B------:R-:W3:Y:S04]  /*3fe70*/  LDL.LU R44, [R1+0x688] ;  /* 0x00068800012c7983 */ /* 0x000ee80000300800 */
[----:B------:R-:W2:Y:S04]  /*3fe80*/  LDL.LU R42, [R1+0x680] ;  /* 0x00068000012a7983 */ /* 0x000ea80000300800 */
[----:B------:R-:W2:Y:S04]  /*3fe90*/  LDL.LU R40, [R1+0x64c] ;  /* 0x00064c0001287983 */ /* 0x000ea80000300800 */
[----:B------:R0:W2:Y:S04]  /*3fea0*/  @!P1 LDG.E.U8 R12, desc[UR44][R2.64] ;  /* 0x0000002c020c9981 */ /* 0x0000a8000c1e1100 */
[----:B------:R-:W2:Y:S01]  /*3feb0*/  LDL.LU R31, [R1+0x684] ;  /* 0x00068400011f7983 */ /* 0x000ea20000300800 */
[----:B0-----:R-:W-:-:S03]  /*3fec0*/  @!P1 IMAD.MOV.U32 R2, RZ, RZ, R30 ;  /* 0x000000ffff029224 */ /* 0x001fc600078e001e */
[----:B------:R-:W2:Y:S01]  /*3fed0*/  LDL.LU R30, [R1+0x68c] ;  /* 0x00068c00011e7983 */ /* 0x000ea20000300800 */
[----:B------:R-:W-:-:S03]  /*3fee0*/  @!P1 IMAD.MOV.U32 R3, RZ, RZ, R252 ;  /* 0x000000ffff039224 */ /* 0x000fc600078e00fc */
[----:B------:R0:W-:Y:S04]  /*3fef0*/  STL [R1+0x1964], R252 ;  /* 0x001964fc01007387 */ /* 0x0001e80000100800 */
[----:B0-----:R-:W2:Y:S04]  /*3ff00*/  LDL.LU R252, [R1+0x648] ;  /* 0x0006480001fc7983 */ /* 0x001ea80000300800 */
[----:B------:R-:W2:Y:S04]  /*3ff10*/  LDL.LU R79, [R1+0x5a8] ;  /* 0x0005a800014f7983 */ /* 0x000ea80000300800 */
        /* <DEDUP_REMOVED lines=15> */
[----:B------:R-:W2:Y:S01]  /*40010*/  LDL.LU R128, [R1+0x428] ;  /* 0x0004280001807983 */ /* 0x000ea20000300800 */
[----:B------:R-:W-:-:S02]  /*40020*/  PRMT R11, RZ, 0x7610, R11 ;  /* 0x00007610ff0b7816 */ /* 0x000fc4000000000b */
[----:B------:R-:W-:Y:S01]  /*40030*/  PRMT R10, RZ, 0x7610, R10 ;  /* 0x00007610ff0a7816 */ /* 0x000fe2000000000a */
[----:B------:R-:W0:Y:S01]  /*40040*/  S2R R108, SR_TID.X ;  /* 0x00000000006c7919 */ /* 0x000e220000002100 */
[----:B------:R-:W-:Y:S02]  /*40050*/  PRMT R9, RZ, 0x7610, R9 ;  /* 0x00007610ff097816 */ /* 0x000fe40000000009 */
[----:B------:R-:W-:Y:S02]  /*40060*/  PRMT R8, RZ, 0x7610, R8 ;  /* 0x00007610ff087816 */ /* 0x000fe40000000008 */
[----:B------:R-:W-:Y:S01]  /*40070*/  PRMT R7, RZ, 0x7610, R7 ;  /* 0x00007610ff077816 */ /* 0x000fe20000000007 */
[----:B------:R1:W2:Y:S01]  /*40080*/  @!P1 LDG.E.U8 R11, desc[UR44][R2.64] ;  /* 0x0000002c020b9981 */ /* 0x0002a2000c1e1100 */
[----:B------:R-:W-:Y:S02]  /*40090*/  PRMT R6, RZ, 0x7610, R6 ;  /* 0x00007610ff067816 */ /* 0x000fe40000000006 */
[----:B------:R-:W-:-:S02]  /*400a0*/  PRMT R5, RZ, 0x7610, R5 ;  /* 0x00007610ff057816 */ /* 0x000fc40000000005 */
[----:B------:R-:W-:Y:S01]  /*400b0*/  PRMT R4, RZ, 0x7610, R4 ;  /* 0x00007610ff047816 */ /* 0x000fe20000000004 */
[----:B------:R-:W2:Y:S04]  /*400c0*/  LDL.LU R60, [R1+0x410] ;  /* 0x00041000013c7983 */ /* 0x000ea80000300800 */
[----:B------:R-:W2:Y:S04]  /*400d0*/  LDL.LU R82, [R1+0x3f8] ;  /* 0x0003f80001527983 */ /* 0x000ea80000300800 */
[----:B------:R-:W2:Y:S01]  /*400e0*/  LDL.LU R105, [R1+0x3e0] ;  /* 0x0003e00001697983 */ /* 0x000ea20000300800 */
[----:B-1----:R-:W-:-:S02]  /*400f0*/  @!P1 IMAD.MOV.U32 R2, RZ, RZ, R236 ;  /* 0x000000ffff029224 */ /* 0x002fc400078e00ec */
[----:B------:R-:W-:-:S05]  /*40100*/  @!P1 IMAD.MOV.U32 R3, RZ, RZ, R251 ;  /* 0x000000ffff039224 */ /* 0x000fca00078e00fb */
[----:B------:R1:W2:Y:S02]  /*40110*/  @!P1 LDG.E.U8 R10, desc[UR44][R2.64] ;  /* 0x0000002c020a9981 */ /* 0x0002a4000c1e1100 */
[----:B-1----:R-:W-:Y:S02]  /*40120*/  @!P1 IMAD.MOV.U32 R2, RZ, RZ, R0 ;  /* 0x000000ffff029224 */ /* 0x002fe400078e0000 */
[----:B------:R-:W-:-:S05]  /*40130*/  @!P1 IMAD.MOV.U32 R3, RZ, RZ, R250 ;  /* 0x000000ffff039224 */ /* 0x000fca00078e00fa */
[----:B------:R1:W2:Y:S02]  /*40140*/  @!P1 LDG.E.U8 R9, desc[UR44][R2.64] ;  /* 0x0000002c02099981 */ /* 0x0002a4000c1e1100 */
[----:B-1----:R-:W-:Y:S02]  /*40150*/  @!P1 IMAD.MOV.U32 R2, RZ, RZ, R249 ;  /* 0x000000ffff029224 */ /* 0x002fe400078e00f9 */
[----:B------:R-:W-:-:S05]  /*40160*/  @!P1 IMAD.MOV.U32 R3, RZ, RZ, R26 ;  /* 0x000000ffff039224 */ /* 0x000fca00078e001a */
[----:B------:R1:W2:Y:S02]  /*40170*/  @!P1 LDG.E.U8 R8, desc[UR44][R2.64] ;  /* 0x0000002c02089981 */ /* 0x0002a4000c1e1100 */
[----:B-1----:R-:W-:Y:S01]  /*40180*/  @!P1 IMAD.MOV.U32 R2, RZ, RZ, R248 ;  /* 0x000000ffff029224 */ /* 0x002fe200078e00f8 */
[----:B0-----:R-:W-:-:S04]  /*40190*/  LOP3.LUT R108, R108, 0x7f, RZ, 0xc0, !PT ;  /* 0x0000007f6c6c7812 */ /* 0x001fc800078ec0ff */
[----:B------:R-:W-:Y:S01]  /*401a0*/  LOP3.LUT R108, R108, 0x20, RZ, 0x3c, !PT ;  /* 0x000000206c6c7812 */ /* 0x000fe200078e3cff */
[----:B----4-:R-:W-:-:S05]  /*401b0*/  @!P1 IMAD.MOV.U32 R3, RZ, RZ, R28 ;  /* 0x000000ffff039224 */ /* 0x010fca00078e001c */
[----:B------:R3:W4:Y:S02]  /*401c0*/  @!P1 LDG.E.U8 R7, desc[UR44][R2.64] ;  /* 0x0000002c02079981 */ /* 0x000724000c1e1100 */
[----:B---3--:R-:W-:Y:S02]  /*401d0*/  @!P1 IMAD.MOV.U32 R3, RZ, RZ, R44 ;  /* 0x000000ffff039224 */ /* 0x008fe400078e002c */
[----:B--2---:R-:W-:-:S05]  /*401e0*/  @!P1 IMAD.MOV.U32 R2, RZ, RZ, R30 ;  /* 0x000000ffff029224 */ /* 0x004fca00078e001e */
[----:B------:R0:W2:Y:S02]  /*401f0*/  @!P1 LDG.E.U8 R6, desc[UR44][R2.64] ;  /* 0x0000002c02069981 */ /* 0x0000a4000c1e1100 */
[----:B0-----:R-:W-:Y:S02]  /*40200*/  @!P1 IMAD.MOV.U32 R2, RZ, RZ, R31 ;  /* 0x000000ffff029224 */ /* 0x001fe400078e001f */
[----:B------:R-:W-:-:S05]  /*40210*/  @!P1 IMAD.MOV.U32 R3, RZ, RZ, R42 ;  /* 0x000000ffff039224 */ /* 0x000fca00078e002a */
[----:B------:R0:W3:Y:S04]  /*40220*/  @!P1 LDG.E.U8 R5, desc[UR44][R2.64] ;  /* 0x0000002c02059981 */ /* 0x0000e8000c1e1100 */
[----:B------:R1:W-:Y:S04]  /*40230*/  STS.U8 [R108+UR7+0x1d00], R79 ;  /* 0x001d004f6c007988 */ /* 0x0003e80008000007 */
[----:B------:R1:W-:Y:S01]  /*40240*/  STS.U8 [R108+UR7+0x2100], R102 ;  /* 0x002100666c007988 */ /* 0x0003e20008000007 */
[----:B0-----:R-:W-:Y:S02]  /*40250*/  @!P1 IMAD.MOV.U32 R2, RZ, RZ, R40 ;  /* 0x000000ffff029224 */ /* 0x001fe400078e0028 */
[----:B------:R-:W-:Y:S01]  /*40260*/  @!P1 IMAD.MOV.U32 R3, RZ, RZ, R252 ;  /* 0x000000ffff039224 */ /* 0x000fe200078e00fc */
[----:B------:R0:W-:Y:S04]  /*40270*/  STS.U8 [R108+UR7+0x2500], R125 ;  /* 0x0025007d6c007988 */ /* 0x0001e80008000007 */
[----:B------:R4:W3:Y:S04]  /*40280*/  @!P1 LDG.E.U8 R4, desc[UR44][R2.64] ;  /* 0x0000002c02049981 */ /* 0x0008e8000c1e1100 */
[----:B------:R0:W-:Y:S04]  /*40290*/  STS.U8 [R108+UR7+0x2900], R110 ;  /* 0x0029006e6c007988 */ /* 0x0001e80008000007 */
[----:B------:R0:W-:Y:S04]  /*402a0*/  STS.U8 [R108+UR7+0x2d00], R61 ;  /* 0x002d003d6c007988 */ /* 0x0001e80008000007 */
[----:B------:R0:W-:Y:S04]  /*402b0*/  STS.U8 [R108+UR7+0x3100], R58 ;  /* 0x0031003a6c007988 */ /* 0x0001e80008000007 */
[----:B------:R-:W4:Y:S04]  /*402c0*/  LDL.LU R2, [R1+0x3c8] ;  /* 0x0003c80001027983 */ /* 0x000f280000300800 */
[----:B------:R-:W2:Y:S04]  /*402d0*/  LDL.LU R3, [R1+0x3b0] ;  /* 0x0003b00001037983 */ /* 0x000ea80000300800 */
[----:B-1----:R-:W3:Y:S04]  /*402e0*/  LDL.LU R79, [R1+0x1c9c] ;  /* 0x001c9c00014f7983 */ /* 0x002ee80000300800 */
[----:B------:R-:W3:Y:S04]  /*402f0*/  LDL.LU R102, [R1+0x1c98] ;  /* 0x001c980001667983 */ /* 0x000ee80000300800 */
[----:B0-----:R-:W3:Y:S04]  /*40300*/  LDL.LU R125, [R1+0x1c94] ;  /* 0x001c9400017d7983 */ /* 0x001ee80000300800 */
[----:B------:R-:W3:Y:S04]  /*40310*/  LDL.LU R110, [R1+0x1c90] ;  /* 0x001c9000016e7983 */ /* 0x000ee80000300800 */
[----:B------:R-:W3:Y:S04]  /*40320*/  LDL.LU R61, [R1+0x1c8c] ;  /* 0x001c8c00013d7983 */ /* 0x000ee80000300800 */
[----:B------:R-:W3:Y:S04]  /*40330*/  LDL.LU R58, [R1+0x1c88] ;  /* 0x001c8800013a7983 */ /* 0x000ee80000300800 */
[----:B------:R0:W-:Y:S04]  /*40340*/  STS.U8 [R108+UR7+0x3500], R80 ;  /* 0x003500506c007988 */ /* 0x0001e80008000007 */
[----:B------:R1:W-:Y:S04]  /*40350*/  STS.U8 [R108+UR7+0x3900], R103 ;  /* 0x003900676c007988 */ /* 0x0003e80008000007 */
[----:B------:R1:W-:Y:S04]  /*40360*/  STS.U8 [R108+UR7+0x3d00], R126 ;  /* 0x003d007e6c007988 */ /* 0x0003e80008000007 */
[----:B------:R1:W-:Y:S04]  /*40370*/  STS.U8 [R108+UR7+0x4100], R87 ;  /* 0x004100576c007988 */ /* 0x0003e80008000007 */
[----:B------:R1:W-:Y:S04]  /*40380*/  STS.U8 [R108+UR7+0x4500], R132 ;  /* 0x004500846c007988 */ /* 0x0003e80008000007 */
[----:B------:R1:W-:Y:S04]  /*40390*/  STS.U8 [R108+UR7+0x4900], R59 ;  /* 0x0049003b6c007988 */ /* 0x0003e80008000007 */
[----:B0-----:R-:W3:Y:S04]  /*403a0*/  LDL.LU R80, [R1+0x1c84] ;  /* 0x001c840001507983 */ /* 0x001ee80000300800 */
[----:B-1----:R-:W3:Y:S04]  /*403b0*/  LDL.LU R103, [R1+0x1c80] ;  /* 0x001c800001677983 */ /* 0x002ee80000300800 */
[----:B------:R-:W3:Y:S04]  /*403c0*/  LDL.LU R126, [R1+0x1c7c] ;  /* 0x001c7c00017e7983 */ /* 0x000ee80000300800 */
        /* <DEDUP_REMOVED lines=13> */
[----:B------:R0:W-:Y:S04]  /*404a0*/  STS.U8 [R108+UR7+0x6100], R60 ;  /* 0x0061003c6c007988 */ /* 0x0001e80008000007 */
[----:B------:R1:W-:Y:S04]  /*404b0*/  STS.U8 [R108+UR7+0x6500], R82 ;  /* 0x006500526c007988 */ /* 0x0003e80008000007 */
[----:B------:R1:W-:Y:S04]  /*404c0*/  STS.U8 [R108+UR7+0x6900], R105 ;  /* 0x006900696c007988 */ /* 0x0003e80008000007 */
[----:B0-----:R-:W3:Y:S04]  /*404d0*/  LDL.LU R60, [R1+0x1c58] ;  /* 0x001c5800013c7983 */ /* 0x001ee80000300800 */
[----:B-1----:R-:W3:Y:S04]  /*404e0*/  LDL.LU R82, [R1+0x1c54] ;  /* 0x001c540001527983 */ /* 0x002ee80000300800 */
[----:B------:R-:W3:Y:S04]  /*404f0*/  LDL.LU R105, [R1+0x1c50] ;  /* 0x001c500001697983 */ /* 0x000ee80000300800 */
[----:B----4-:R-:W-:Y:S04]  /*40500*/  STS.U8 [R108+UR7+0x6d00], R2 ;  /* 0x006d00026c007988 */ /* 0x010fe80008000007 */
[----:B--2---:R-:W-:Y:S04]  /*40510*/  STS.U8 [R108+UR7+0x7100], R3 ;  /* 0x007100036c007988 */ /* 0x004fe80008000007 */
[----:B---3--:R0:W-:Y:S04]  /*40520*/  STS.U8 [R108+UR7+0x7500], R128 ;  /* 0x007500806c007988 */ /* 0x0081e80008000007 */
[----:B------:R1:W-:Y:S04]  /*40530*/  STS.U8 [R108+UR7+0x7900], R132 ;  /* 0x007900846c007988 */ /* 0x0003e80008000007 */
[----:B------:R2:W-:Y:S04]  /*40540*/  STS.U8 [R108+UR7+0x7d00], R61 ;  /* 0x007d003d6c007988 */ /* 0x0005e80008000007 */
[----:B------:R3:W-:Y:S04]  /*40550*/  STS.U8 [R108+UR7+0x8100], R83 ;  /* 0x008100536c007988 */ /* 0x0007e80008000007 */
[----:B------:R4:W-:Y:S04]  /*40560*/  STS.U8 [R108+UR7+0x8500], R106 ;  /* 0x0085006a6c007988 */ /* 0x0009e80008000007 */
[----:B------:R4:W-:Y:S04]  /*40570*/  STS.U8 [R108+UR7+0x8900], R129 ;  /* 0x008900816c007988 */ /* 0x0009e80008000007 */
[----:B0-----:R-:W4:Y:S04]  /*40580*/  LDL.LU R128, [R1+0x1c4c] ;  /* 0x001c4c0001807983 */ /* 0x001f280000300800 */
[----:B-1----:R-:W4:Y:S04]  /*40590*/  LDL.LU R132, [R1+0x1c48] ;  /* 0x001c480001847983 */ /* 0x002f280000300800 */
[----:B--2---:R-:W2:Y:S04]  /*405a0*/  LDL.LU R61, [R1+0x1c44] ;  /* 0x001c4400013d7983 */ /* 0x004ea80000300800 */
[----:B---3--:R-:W3:Y:S04]  /*405b0*/  LDL.LU R83, [R1+0x1c40] ;  /* 0x001c400001537983 */ /* 0x008ee80000300800 */
[----:B----4-:R-:W4:Y:S04]  /*405c0*/  LDL.LU R106, [R1+0x1c3c] ;  /* 0x001c3c00016a7983 */ /* 0x010f280000300800 */
[----:B------:R-:W2:Y:S04]  /*405d0*/  LDL.LU R129, [R1+0x1c38] ;  /* 0x001c380001817983 */ /* 0x000ea80000300800 */
[----:B------:R0:W-:Y:S04]  /*405e0*/  STS.U8 [R108+UR7+0x8d00], R109 ;  /* 0x008d006d6c007988 */ /* 0x0001e80008000007 */
[----:B------:R1:W-:Y:S04]  /*405f0*/  STS.U8 [R108+UR7+0x9100], R62 ;  /* 0x0091003e6c007988 */ /* 0x0003e80008000007 */
[----:B------:R1:W-:Y:S04]  /*40600*/  STS.U8 [R108+UR7+0x9500], R84 ;  /* 0x009500546c007988 */ /* 0x0003e80008000007 */
[----:B------:R1:W-:Y:S04]  /*40610*/  STS.U8 [R108+UR7+0x9900], R107 ;  /* 0x0099006b6c007988 */ /* 0x0003e80008000007 */
[----:B------:R1:W-:Y:S04]  /*40620*/  STS.U8 [R108+UR7+0x9d00], R130 ;  /* 0x009d00826c007988 */ /* 0x0003e80008000007 */
[----:B------:R1:W-:Y:S04]  /*40630*/  STS.U8 [R108+UR7+0xa100], R86 ;  /* 0x00a100566c007988 */ /* 0x0003e80008000007 */
[----:B0-----:R-:W3:Y:S04]  /*40640*/  LDL.LU R109, [R1+0x1c34] ;  /* 0x001c3400016d7983 */ /* 0x001ee80000300800 */
[----:B-1----:R-:W4:Y:S04]  /*40650*/  LDL.LU R62, [R1+0x1c30] ;  /* 0x001c3000013e7983 */ /* 0x002f280000300800 */
[----:B------:R-:W4:Y:S04]  /*40660*/  LDL.LU R84, [R1+0x1c2c] ;  /* 0x001c2c0001547983 */ /* 0x000f280000300800 */
[----:B------:R-:W4:Y:S04]  /*40670*/  LDL.LU R107, [R1+0x1c28] ;  /* 0x001c2800016b7983 */ /* 0x000f280000300800 */
[----:B------:R-:W2:Y:S04]  /*40680*/  LDL.LU R130, [R1+0x1c24] ;  /* 0x001c240001827983 */ /* 0x000ea80000300800 */
[----:B------:R-:W3:Y:S04]  /*40690*/  LDL.LU R86, [R1+0x1c20] ;  /* 0x001c200001567983 */ /* 0x000ee80000300800 */
[----:B------:R0:W-:Y:S04]  /*406a0*/  STS.U8 [R108+UR7+0xa500], R63 ;  /* 0x00a5003f6c007988 */ /* 0x0001e80008000007 */
[----:B------:R1:W-:Y:S04]  /*406b0*/  STS.U8 [R108+UR7+0xa900], R85 ;  /* 0x00a900556c007988 */ /* 0x0003e80008000007 */
[----:B------:R1:W-:Y:S04]  /*406c0*/  STS.U8 [R108+UR7+0xad00], R131 ;  /* 0x00ad00836c007988 */ /* 0x0003e80008000007 */
[----:B------:R1:W-:Y:S04]  /*406d0*/  STS.U8 [R108+UR7+0xb100], R64 ;  /* 0x00b100406c007988 */ /* 0x0003e80008000007 */
[----:B0-----:R-:W4:Y:S04]  /*406e0*/  LDL.LU R63, [R1+0x1c1c] ;  /* 0x001c1c00013f7983 */ /* 0x001f280000300800 */
[----:B-1----:R-:W4:Y:S04]  /*406f0*/  LDL.LU R85, [R1+0x1c18] ;  /* 0x001c180001557983 */ /* 0x002f280000300800 */
[----:B------:R-:W2:Y:S04]  /*40700*/  LDL.LU R2, [R1+0x638] ;  /* 0x0006380001027983 */ /* 0x000ea80000300800 */
[----:B------:R-:W3:Y:S04]  /*40710*/  LDL.LU R131, [R1+0x624] ;  /* 0x0006240001837983 */ /* 0x000ee80000300800 */
[----:B------:R-:W4:Y:S01]  /*40720*/  LDL.LU R64, [R1+0x60c] ;  /* 0x00060c0001407983 */ /* 0x000f220000300800 */
[----:B------:R-:W0:Y:S03]  /*40730*/  S2R R3, SR_TID.X ;  /* 0x0000000000037919 */ /* 0x000e260000002100 */
[----:B------:R1:W-:Y:S04]  /*40740*/  STS.U8 [R108+UR7+0xb500], R245 ;  /* 0x00b500f56c007988 */ /* 0x0003e80008000007 */
[----:B-1----:R-:W4:Y:S01]  /*40750*/  LDL.LU R108, [R1+0x1c14] ;  /* 0x001c1400016c7983 */ /* 0x002f220000300800 */
[----:B0-----:R-:W-:-:S04]  /*40760*/  LOP3.LUT R3, R3, 0x7f, RZ, 0xc0, !PT ;  /* 0x0000007f03037812 */ /* 0x001fc800078ec0ff */
[----:B------:R-:W-:-:S05]  /*40770*/  LOP3.LUT R245, R3, 0x20, RZ, 0x3c, !PT ;  /* 0x0000002003f57812 */ /* 0x000fca00078e3cff */
        /* <DEDUP_REMOVED lines=19> */
[----:B--2---:R-:W-:Y:S04]  /*408b0*/  STS.U8 [R3+UR7+0x180], R2 ;  /* 0x0001800203007988 */ /* 0x004fe80008000007 */
[----:B---3--:R0:W-:Y:S04]  /*408c0*/  STS.U8 [R3+UR7+0x580], R131 ;  /* 0x0005808303007988 */ /* 0x0081e80008000007 */
[----:B----4-:R1:W-:Y:S04]  /*408d0*/  STS.U8 [R3+UR7+0x980], R64 ;  /* 0x0009804003007988 */ /* 0x0103e80008000007 */
[----:B0-----:R-:W2:Y:S04]  /*408e0*/  LDL.LU R131, [R1+0x5f8] ;  /* 0x0005f80001837983 */ /* 0x001ea80000300800 */
        /* <DEDUP_REMOVED lines=21> */
[----:B--2---:R0:W-:Y:S04]  /*40a40*/  STS.U8 [R3+UR7+0xd80], R131 ;  /* 0x000d808303007988 */ /* 0x0041e80008000007 */
[----:B---3--:R1:W-:Y:S04]  /*40a50*/  STS.U8 [R3+UR7+0x1180], R64 ;  /* 0x0011804003007988 */ /* 0x0083e80008000007 */
[----:B0-----:R-:W2:Y:S04]  /*40a60*/  LDL.LU R131, [R1+0x1c10] ;  /* 0x001c100001837983 */ /* 0x001ea80000300800 */
[----:B-1----:R-:W3:Y:S04]  /*40a70*/  LDL.LU R64, [R1+0x1c0c] ;  /* 0x001c0c0001407983 */ /* 0x002ee80000300800 */
[----:B----4-:R-:W-:Y:S04]  /*40a80*/  STS.U8 [R3+UR7+0x1580], R173 ;  /* 0x001580ad03007988 */ /* 0x010fe80008000007 */
        /* <DEDUP_REMOVED lines=19> */
[----:B---3--:R0:W-:Y:S04]  /*40bc0*/  STS.U8 [R3+UR7+0x6580], R64 ;  /* 0x0065804003007988 */ /* 0x0081e80008000007 */
[----:B------:R1:W-:Y:S04]  /*40bd0*/  STS.U8 [R3+UR7+0x6980], R86 ;  /* 0x0069805603007988 */ /* 0x0003e80008000007 */
        /* <DEDUP_REMOVED lines=9> */
[----:B0-----:R-:W2:Y:S04]  /*40c70*/  LDL.LU R64, [R1+0x1c08] ;  /* 0x001c080001407983 */ /* 0x001ea80000300800 */
[----:B------:R0:W-:Y:S04]  /*40c80*/  STS.U8 [R3+UR7+0x9180], R134 ;  /* 0x0091808603007988 */ /* 0x0001e80008000007 */
[----:B-1----:R-:W2:Y:S04]  /*40c90*/  LDL.LU R86, [R1+0x1c04] ;  /* 0x001c040001567983 */ /* 0x002ea80000300800 */
[----:B------:R1:W-:Y:S04]  /*40ca0*/  STS.U8 [R3+UR7+0x9580], R142 ;  /* 0x0095808e03007988 */ /* 0x0003e80008000007 */
[----:B---3--:R-:W3:Y:S04]  /*40cb0*/  LDL.LU R109, [R1+0x1c00] ;  /* 0x001c0000016d7983 */ /* 0x008ee80000300800 */
[----:B------:R-:W-:Y:S04]  /*40cc0*/  STS.U8 [R3+UR7+0x9980], R141 ;  /* 0x0099808d03007988 */ /* 0x000fe80008000007 */
[----:B----4-:R-:W4:Y:S04]  /*40cd0*/  LDL.LU R132, [R1+0x1bfc] ;  /* 0x001bfc0001847983 */ /* 0x010f280000300800 */
[----:B------:R-:W-:Y:S04]  /*40ce0*/  STS.U8 [R3+UR7+0x9d80], R140 ;  /* 0x009d808c03007988 */ /* 0x000fe80008000007 */
[----:B--2---:R-:W2:Y:S04]  /*40cf0*/  LDL.LU R65, [R1+0x1bf8] ;  /* 0x001bf80001417983 */ /* 0x004ea80000300800 */
[----:B------:R-:W-:Y:S04]  /*40d00*/  STS.U8 [R3+UR7+0xa180], R139 ;  /* 0x00a1808b03007988 */ /* 0x000fe80008000007 */
[----:B------:R-:W2:Y:S04]  /*40d10*/  LDL.LU R87, [R1+0x1bf4] ;  /* 0x001bf40001577983 */ /* 0x000ea80000300800 */
[----:B------:R-:W-:Y:S04]  /*40d20*/  STS.U8 [R3+UR7+0xa580], R138 ;  /* 0x00a5808a03007988 */ /* 0x000fe80008000007 */
[----:B------:R-:W3:Y:S04]  /*40d30*/  LDL.LU R110, [R1+0x1bf0] ;  /* 0x001bf000016e7983 */ /* 0x000ee80000300800 */
[----:B------:R-:W-:Y:S04]  /*40d40*/  STS.U8 [R3+UR7+0xa980], R137 ;  /* 0x00a9808903007988 */ /* 0x000fe80008000007 */
[----:B------:R-:W4:Y:S04]  /*40d50*/  LDL.LU R133, [R1+0x1bec] ;  /* 0x001bec0001857983 */ /* 0x000f280000300800 */
[----:B------:R-:W-:Y:S04]  /*40d60*/  STS.U8 [R3+UR7+0xad80], R136 ;  /* 0x00ad808803007988 */ /* 0x000fe80008000007 */
[----:B------:R-:W2:Y:S04]  /*40d70*/  LDL.LU R66, [R1+0x1be8] ;  /* 0x001be80001427983 */ /* 0x000ea80000300800 */
[----:B------:R-:W-:Y:S04]  /*40d80*/  STS.U8 [R3+UR7+0xb180], R135 ;  /* 0x00b1808703007988 */ /* 0x000fe80008000007 */
[----:B------:R-:W2:Y:S04]  /*40d90*/  LDL.LU R88, [R1+0x1be4] ;  /* 0x001be40001587983 */ /* 0x000ea80000300800 */
[----:B------:R-:W-:Y:S04]  /*40da0*/  STS.U8 [R3+UR7+0xb580], R244 ;  /* 0x00b580f403007988 */ /* 0x000fe80008000007 */
[----:B------:R-:W3:Y:S04]  /*40db0*/  LDL.LU R111, [R1+0x1be0] ;  /* 0x001be000016f7983 */ /* 0x000ee80000300800 */
[----:B------:R-:W-:Y:S04]  /*40dc0*/  STS.U8 [R3+UR7+0xb980], R238 ;  /* 0x00b980ee03007988 */ /* 0x000fe80008000007 */
[----:B0-----:R-:W4:Y:S04]  /*40dd0*/  LDL.LU R134, [R1+0x1bdc] ;  /* 0x001bdc0001867983 */ /* 0x001f280000300800 */
[----:B------:R-:W-:Y:S04]  /*40de0*/  STS.U8 [R3+UR7+0xbd80], R231 ;  /* 0x00bd80e703007988 */ /* 0x000fe80008000007 */
[----:B-1----:R-:W2:Y:S04]  /*40df0*/  LDL.LU R142, [R1+0x1bd8] ;  /* 0x001bd800018e7983 */ /* 0x002ea80000300800 */
[----:B------:R-:W-:Y:S04]  /*40e00*/  STS.U8 [R3+UR7+0xc180], R225 ;  /* 0x00c180e103007988 */ /* 0x000fe80008000007 */
        /* <DEDUP_REMOVED lines=28> */
[----:B------:R0:W-:Y:S04]  /*40fd0*/  STS.U8 [R3+UR7+0xfd80], R162 ;  /* 0x00fd80a203007988 */ /* 0x0001e80008000007 */
[----:B------:R-:W2:Y:S04]  /*40fe0*/  LDL.LU R245, [R1+0x4f8] ;  /* 0x0004f80001f57983 */ /* 0x000ea80000300800 */
[----:B0-----:R-:W2:Y:S04]  /*40ff0*/  LDL.LU R3, [R1+0x4e0] ;  /* 0x0004e00001037983 */ /* 0x001ea80000300800 */
[----:B------:R-:W2:Y:S04]  /*41000*/  LDL.LU R135, [R1+0x4c8] ;  /* 0x0004c80001877983 */ /* 0x000ea80000300800 */
[----:B------:R-:W2:Y:S04]  /*41010*/  LDL.LU R136, [R1+0x4b0] ;  /* 0x0004b00001887983 */ /* 0x000ea80000300800 */
[----:B------:R-:W2:Y:S04]  /*41020*/  LDL.LU R137, [R1+0x498] ;  /* 0x0004980001897983 */ /* 0x000ea80000300800 */
[----:B------:R-:W2:Y:S04]  /*41030*/  LDL.LU R138, [R1+0x480] ;  /* 0x00048000018a7983 */ /* 0x000ea80000300800 */
[----:B------:R-:W2:Y:S04]  /*41040*/  LDL.LU R139, [R1+0x468] ;  /* 0x00046800018b7983 */ /* 0x000ea80000300800 */
[----:B------:R-:W2:Y:S01]  /*41050*/  LDL.LU R140, [R1+0x450] ;  /* 0x00045000018c7983 */ /* 0x000ea20000300800 */
[----:B------:R-:W0:Y:S02]  /*41060*/  S2R R141, SR_TID.X ;  /* 0x00000000008d7919 */ /* 0x000e240000002100 */
[----:B0-----:R-:W-:-:S04]  /*41070*/  LOP3.LUT R141, R141, 0x7f, RZ, 0xc0, !PT ;  /* 0x0000007f8d8d7812 */ /* 0x001fc800078ec0ff */
[----:B------:R-:W-:-:S05]  /*41080*/  LOP3.LUT R2, R141, 0x40, RZ, 0x3c, !PT ;  /* 0x000000408d027812 */ /* 0x000fca00078e3cff */
[----:B---3--:R-:W-:Y:S04]  /*41090*/  STS.U8 [R2+UR7+0x200], R177 ;  /* 0x000200b102007988 */ /* 0x008fe80008000007 */
[----:B----4-:R-:W-:Y:S04]  /*410a0*/  STS.U8 [R2+UR7+0x600], R178 ;  /* 0x000600b202007988 */ /* 0x010fe80008000007 */
[----:B--2---:R-:W-:Y:S04]  /*410b0*/  STS.U8 [R2+UR7+0xa00], R179 ;  /* 0x000a00b302007988 */ /* 0x004fe80008000007 */
        /* <DEDUP_REMOVED lines=33> */
[----:B------:R0:W-:Y:S04]  /*412d0*/  STS.U8 [R2+UR7+0x9200], R120 ;  /* 0x0092007802007988 */ /* 0x0001e80008000007 */
[----:B0-----:R-:W2:Y:S04]  /*412e0*/  LDL.LU R120, [R1+0x630] ;  /* 0x0006300001787983 */ /* 0x001ea80000300800 */
        /* <DEDUP_REMOVED lines=22> */
[----:B------:R0:W-:Y:S04]  /*41450*/  STS.U8 [R2+UR7+0x9600], R119 ;  /* 0x0096007702007988 */ /* 0x0001e80008000007 */
        /* <DEDUP_REMOVED lines=26> */
[----:B0-----:R-:W4:Y:S04]  /*41600*/  LDL.LU R119, [R1+0x62c] ;  /* 0x00062c0001777983 */ /* 0x001f280000300800 */
[----:B--2---:R0:W-:Y:S04]  /*41610*/  STS.U8 [R3+UR7+0x280], R120 ;  /* 0x0002807803007988 */ /* 0x0041e80008000007 */
[----:B---3--:R1:W-:Y:S04]  /*41620*/  STS.U8 [R3+UR7+0x680], R121 ;  /* 0x0006807903007988 */ /* 0x0083e80008000007 */
[----:B----4-:R2:W-:Y:S04]  /*41630*/  STS.U8 [R3+UR7+0xa80], R122 ;  /* 0x000a807a03007988 */ /* 0x0105e80008000007 */
        /* <DEDUP_REMOVED lines=8> */
[----:B------:R0:W-:Y:S04]  /*416c0*/  STS.U8 [R3+UR7+0x1a80], R126 ;  /* 0x001a807e03007988 */ /* 0x0001e80008000007 */
[----:B------:R-:W4:Y:S04]  /*416d0*/  LDL.LU R125, [R1+0x5b0] ;  /* 0x0005b000017d7983 */ /* 0x000f280000300800 */
[----:B------:R1:W-:Y:S04]  /*416e0*/  STS.U8 [R3+UR7+0x1e80], R127 ;  /* 0x001e807f03007988 */ /* 0x0003e80008000007 */
[----:B------:R1:W-:Y:S04]  /*416f0*/  STS.U8 [R3+UR7+0x2280], R128 ;  /* 0x0022808003007988 */ /* 0x0003e80008000007 */
[----:B------:R1:W-:Y:S04]  /*41700*/  STS.U8 [R3+UR7+0x2680], R129 ;  /* 0x0026808103007988 */ /* 0x0003e80008000007 */
[----:B------:R1:W-:Y:S04]  /*41710*/  STS.U8 [R3+UR7+0x2a80], R130 ;  /* 0x002a808203007988 */ /* 0x0003e80008000007 */
[----:B------:R1:W-:Y:S04]  /*41720*/  STS.U8 [R3+UR7+0x2e80], R131 ;  /* 0x002e808303007988 */ /* 0x0003e80008000007 */
[----:B0-----:R-:W4:Y:S04]  /*41730*/  LDL.LU R126, [R1+0x598] ;  /* 0x00059800017e7983 */ /* 0x001f280000300800 */
[----:B-1----:R-:W4:Y:S04]  /*41740*/  LDL.LU R127, [R1+0x580] ;  /* 0x00058000017f7983 */ /* 0x002f280000300800 */
[----:B------:R-:W4:Y:S04]  /*41750*/  LDL.LU R128, [R1+0x568] ;  /* 0x0005680001807983 */ /* 0x000f280000300800 */
[----:B------:R-:W4:Y:S04]  /*41760*/  LDL.LU R129, [R1+0x550] ;  /* 0x0005500001817983 */ /* 0x000f280000300800 */
[----:B------:R-:W4:Y:S04]  /*41770*/  LDL.LU R130, [R1+0x538] ;  /* 0x0005380001827983 */ /* 0x000f280000300800 */
        /* <DEDUP_REMOVED lines=16> */
[----:B0-----:R-:W4:Y:S04]  /*41880*/  LDL.LU R138, [R1+0x478] ;  /* 0x00047800018a7983 */ /* 0x001f280000300800 */
[----:B-1----:R-:W4:Y:S04]  /*41890*/  LDL.LU R139, [R1+0x460] ;  /* 0x00046000018b7983 */ /* 0x002f280000300800 */
[----:B------:R-:W4:Y:S04]  /*418a0*/  LDL.LU R140, [R1+0x448] ;  /* 0x00044800018c7983 */ /* 0x000f280000300800 */
[----:B------:R0:W-:Y:S04]  /*418b0*/  STS.U8 [R3+UR7+0x5680], R141 ;  /* 0x0056808d03007988 */ /* 0x0001e80008000007 */
[----:B------:R-:W-:Y:S04]  /*418c0*/  STS.U8 [R3+UR7+0x5a80], R111 ;  /* 0x005a806f03007988 */ /* 0x000fe80008000007 */
[----:B------:R-:W-:Y:S04]  /*418d0*/  STS.U8 [R3+UR7+0x5e80], R110 ;  /* 0x005e806e03007988 */ /* 0x000fe80008000007 */
[----:B------:R-:W-:Y:S04]  /*418e0*/  STS.U8 [R3+UR7+0x6280], R109 ;  /* 0x0062806d03007988 */ /* 0x000fe80008000007 */
[----:B------:R-:W-:Y:S04]  /*418f0*/  STS.U8 [R3+UR7+0x6680], R108 ;  /* 0x0066806c03007988 */ /* 0x000fe80008000007 */
[----:B------:R-:W-:Y:S04]  /*41900*/  STS.U8 [R3+UR7+0x6a80], R107 ;  /* 0x006a806b03007988 */ /* 0x000fe80008000007 */
[----:B------:R-:W-:Y:S01]  /*41910*/  STS.U8 [R3+UR7+0x6e80], R106 ;  /* 0x006e806a03007988 */ /* 0x000fe20008000007 */
[----:B0-----:R-:W0:Y:S03]  /*41920*/  S2R R141, SR_TID.X ;  /* 0x00000000008d7919 */ /* 0x001e260000002100 */
        /* <DEDUP_REMOVED lines=30> */
[----:B0-----:R-:W-:-:S03]  /*41b10*/  LOP3.LUT R141, R141, 0x7f, RZ, 0xc0, !PT ;  /* 0x0000007f8d8d7812 */ /* 0x001fc600078ec0ff */
[----:B------:R-:W-:Y:S04]  /*41b20*/  STS.U8 [R3+UR7+0xea80], R20 ;  /* 0x00ea801403007988 */ /* 0x000fe80008000007 */
[----:B------:R-:W-:Y:S04]  /*41b30*/  STS.U8 [R3+UR7+0xee80], R17 ;  /* 0x00ee801103007988 */ /* 0x000fe80008000007 */
[----:B------:R-:W-:Y:S01]  /*41b40*/  STS.U8 [R3+UR7+0xf280], R16 ;  /* 0x00f2801003007988 */ /* 0x000fe20008000007 */
[----:B------:R-:W-:-:S03]  /*41b50*/  LOP3.LUT R2, R141, 0x60, RZ, 0x3c, !PT ;  /* 0x000000608d027812 */ /* 0x000fc600078e3cff */
[----:B------:R-:W-:Y:S04]  /*41b60*/  STS.U8 [R3+UR7+0xf680], R15 ;  /* 0x00f6800f03007988 */ /* 0x000fe80008000007 */
[----:B------:R-:W-:Y:S04]  /*41b70*/  STS.U8 [R3+UR7+0xfa80], R14 ;  /* 0x00fa800e03007988 */ /* 0x000fe80008000007 */
[----:B------:R0:W-:Y:S04]  /*41b80*/  STS.U8 [R3+UR7+0xfe80], R13 ;  /* 0x00fe800d03007988 */ /* 0x0001e80008000007 */
[----:B------:R-:W-:Y:S01]  /*41b90*/  STS.U8 [R2+UR7+0x300], R119 ;  /* 0x0003007702007988 */ /* 0x000fe20008000007 */
[----:B0-----:R-:W-:-:S03]  /*41ba0*/  LOP3.LUT R13, R141, 0x70, RZ, 0x3c, !PT ;  /* 0x000000708d0d7812 */ /* 0x001fc600078e3cff */
[----:B------:R-:W-:Y:S04]  /*41bb0*/  STS.U8 [R2+UR7+0x700], R120 ;  /* 0x0007007802007988 */ /* 0x000fe80008000007 */
[----:B------:R0:W-:Y:S04]  /*41bc0*/  STS.U8 [R2+UR7+0xb00], R121 ;  /* 0x000b007902007988 */ /* 0x0001e80008000007 */
[----:B--2---:R1:W-:Y:S04]  /*41bd0*/  STS.U8 [R2+UR7+0xf00], R122 ;  /* 0x000f007a02007988 */ /* 0x0043e80008000007 */
[----:B---3--:R2:W-:Y:S04]  /*41be0*/  STS.U8 [R2+UR7+0x1300], R123 ;  /* 0x0013007b02007988 */ /* 0x0085e80008000007 */
[----:B----4-:R3:W-:Y:S04]  /*41bf0*/  STS.U8 [R2+UR7+0x1700], R124 ;  /* 0x0017007c02007988 */ /* 0x0107e80008000007 */
[----:B------:R4:W-:Y:S04]  /*41c00*/  STS.U8 [R2+UR7+0x1b00], R125 ;  /* 0x001b007d02007988 */ /* 0x0009e80008000007 */
[----:B0-----:R-:W4:Y:S04]  /*41c10*/  LDL.LU R121, [R1+0x628] ;  /* 0x0006280001797983 */ /* 0x001f280000300800 */
[----:B-1----:R-:W4:Y:S04]  /*41c20*/  LDL.LU R122, [R1+0x610] ;  /* 0x00061000017a7983 */ /* 0x002f280000300800 */
[----:B--2---:R-:W2:Y:S04]  /*41c30*/  LDL.LU R123, [R1+0x5fc] ;  /* 0x0005fc00017b7983 */ /* 0x004ea80000300800 */
[----:B---3--:R-:W3:Y:S04]  /*41c40*/  LDL.LU R124, [R1+0x5e8] ;  /* 0x0005e800017c7983 */ /* 0x008ee80000300800 */
[----:B------:R0:W-:Y:S04]  /*41c50*/  STS.U8 [R2+UR7+0x1f00], R126 ;  /* 0x001f007e02007988 */ /* 0x0001e80008000007 */
[----:B----4-:R-:W4:Y:S04]  /*41c60*/  LDL.LU R125, [R1+0x5d4] ;  /* 0x0005d400017d7983 */ /* 0x010f280000300800 */
        /* <DEDUP_REMOVED lines=29> */
[----:B------:R-:W4:Y:S04]  /*41e40*/  LDL.LU R141, [R1+0x45c] ;  /* 0x00045c00018d7983 */ /* 0x000f280000300800 */
[----:B------:R-:W4:Y:S04]  /*41e50*/  LDL.LU R189, [R1+0x63c] ;  /* 0x00063c0001bd7983 */ /* 0x000f280000300800 */
        /* <DEDUP_REMOVED lines=41> */
[----:B------:R0:W-:Y:S01]  /*420f0*/  STS.U8 [R2+UR7+0xff00], R4 ;  /* 0x00ff000402007988 */ /* 0x0001e20008000007 */
[----:B------:R-:W-:-:S02]  /*42100*/  IMAD.MOV.U32 R195, RZ, RZ, R25 ;  /* 0x000000ffffc37224 */ /* 0x000fc400078e0019 */
[----:B------:R-:W-:Y:S02]  /*42110*/  IMAD.MOV.U32 R213, RZ, RZ, R27 ;  /* 0x000000ffffd57224 */ /* 0x000fe400078e001b */
[----:B------:R-:W-:Y:S02]  /*42120*/  IMAD.MOV.U32 R207, RZ, RZ, R26 ;  /* 0x000000ffffcf7224 */ /* 0x000fe400078e001a */
[----:B------:R-:W-:Y:S02]  /*42130*/  IMAD.MOV.U32 R225, RZ, RZ, R29 ;  /* 0x000000ffffe17224 */ /* 0x000fe400078e001d */
[----:B------:R-:W-:Y:S02]  /*42140*/  IMAD.MOV.U32 R219, RZ, RZ, R28 ;  /* 0x000000ffffdb7224 */ /* 0x000fe400078e001c */
[----:B------:R-:W-:Y:S02]  /*42150*/  IMAD.MOV.U32 R173, RZ, RZ, R31 ;  /* 0x000000ffffad7224 */ /* 0x000fe400078e001f */
[----:B------:R-:W-:-:S02]  /*42160*/  IMAD.MOV.U32 R238, RZ, RZ, R30 ;  /* 0x000000ffffee7224 */ /* 0x000fc400078e001e */
[----:B0-----:R-:W-:Y:S02]  /*42170*/  IMAD.MOV.U32 R2, RZ, RZ, R24 ;  /* 0x000000ffff027224 */ /* 0x001fe400078e0018 */
[----:B------:R-:W4:Y:S04]  /*42180*/  LDL.LU.64 R24, [R1] ;  /* 0x0000000001187983 */ /* 0x000f280000300a00 */
[----:B------:R-:W4:Y:S04]  /*42190*/  LDL.LU.64 R26, [R1+0x8] ;  /* 0x00000800011a7983 */ /* 0x000f280000300a00 */
[----:B------:R-:W4:Y:S01]  /*421a0*/  LDL.LU.64 R28, [R1+0x10] ;  /* 0x00001000011c7983 */ /* 0x000f220000300a00 */
[----:B------:R-:W-:-:S02]  /*421b0*/  IMAD.MOV.U32 R176, RZ, RZ, R33 ;  /* 0x000000ffffb07224 */ /* 0x000fc400078e0021 */
[----:B------:R-:W-:Y:S01]  /*421c0*/  IMAD.MOV.U32 R174, RZ, RZ, R32 ;  /* 0x000000ffffae7224 */ /* 0x000fe200078e0020 */
[----:B------:R-:W4:Y:S01]  /*421d0*/  LDL.LU.64 R30, [R1+0x18] ;  /* 0x00001800011e7983 */ /* 0x000f220000300a00 */
[----:B------:R-:W-:Y:S02]  /*421e0*/  IMAD.MOV.U32 R179, RZ, RZ, R35 ;  /* 0x000000ffffb37224 */ /* 0x000fe400078e0023 */
[----:B------:R-:W-:Y:S01]  /*421f0*/  IMAD.MOV.U32 R178, RZ, RZ, R34 ;  /* 0x000000ffffb27224 */ /* 0x000fe200078e0022 */
[----:B------:R-:W4:Y:S01]  /*42200*/  LDL.LU.64 R32, [R1+0x20] ;  /* 0x0000200001207983 */ /* 0x000f220000300a00 */
[----:B------:R-:W-:Y:S02]  /*42210*/  IMAD.MOV.U32 R184, RZ, RZ, R37 ;  /* 0x000000ffffb87224 */ /* 0x000fe400078e0025 */
[----:B------:R-:W-:Y:S01]  /*42220*/  IMAD.MOV.U32 R180, RZ, RZ, R36 ;  /* 0x000000ffffb47224 */ /* 0x000fe200078e0024 */
        /* <DEDUP_REMOVED lines=10> */
[----:B------:R-:W-:-:S03]  /*422d0*/  IMAD.MOV.U32 R190, RZ, RZ, R44 ;  /* 0x000000ffffbe7224 */ /* 0x000fc600078e002c */
[----:B------:R-:W4:Y:S01]  /*422e0*/  LDL.LU.64 R42, [R1+0x48] ;  /* 0x00004800012a7983 */ /* 0x000f220000300a00 */
[----:B------:R-:W-:Y:S02]  /*422f0*/  IMAD.MOV.U32 R214, RZ, RZ, R143 ;  /* 0x000000ffffd67224 */ /* 0x000fe400078e008f */
[----:B------:R-:W-:Y:S02]  /*42300*/  IMAD.MOV.U32 R226, RZ, RZ, R144 ;  /* 0x000000ffffe27224 */ /* 0x000fe400078e0090 */
[----:B------:R-:W-:Y:S02]  /*42310*/  IMAD.MOV.U32 R232, RZ, RZ, R145 ;  /* 0x000000ffffe87224 */ /* 0x000fe400078e0091 */
[----:B------:R-:W-:Y:S02]  /*42320*/  IMAD.MOV.U32 R177, RZ, RZ, R146 ;  /* 0x000000ffffb17224 */ /* 0x000fe400078e0092 */
[----:B------:R-:W-:Y:S02]  /*42330*/  IMAD.MOV.U32 R175, RZ, RZ, R147 ;  /* 0x000000ffffaf7224 */ /* 0x000fe400078e0093 */
[----:B------:R-:W-:-:S02]  /*42340*/  IMAD.MOV.U32 R244, RZ, RZ, R148 ;  /* 0x000000fffff47224 */ /* 0x000fc400078e0094 */
[----:B------:R-:W-:Y:S02]  /*42350*/  IMAD.MOV.U32 R231, RZ, RZ, R149 ;  /* 0x000000ffffe77224 */ /* 0x000fe400078e0095 */
[----:B------:R-:W-:Y:S02]  /*42360*/  IMAD.MOV.U32 R201, RZ, RZ, R150 ;  /* 0x000000ffffc97224 */ /* 0x000fe400078e0096 */
[----:B------:R-:W-:Y:S01]  /*42370*/  IMAD.MOV.U32 R3, RZ, RZ, R151 ;  /* 0x000000ffff037224 */ /* 0x000fe200078e0097 */
[----:B------:R-:W-:Y:S04]  /*42380*/  STS.U8 [R13+UR7+0x380], R121 ;  /* 0x000380790d007988 */ /* 0x000fe80008000007 */
[----:B------:R-:W-:Y:S04]  /*42390*/  STS.U8 [R13+UR7+0x780], R122 ;  /* 0x0007807a0d007988 */ /* 0x000fe80008000007 */
[----:B--2---:R-:W-:Y:S04]  /*423a0*/  STS.U8 [R13+UR7+0xb80], R123 ;  /* 0x000b807b0d007988 */ /* 0x004fe80008000007 */
[----:B---3--:R-:W-:Y:S04]  /*423b0*/  STS.U8 [R13+UR7+0xf80], R124 ;  /* 0x000f807c0d007988 */ /* 0x008fe80008000007 */
        /* <DEDUP_REMOVED lines=40> */
[----:B0-----:R-:W2:Y:S04]  /*42640*/  LDL.LU.64 R44, [R1+0x50] ;  /* 0x00005000012c7983 */ /* 0x001ea80000300a00 */
[----:B------:R-:W2:Y:S04]  /*42650*/  LDL.LU.64 R46, [R1+0x58] ;  /* 0x00005800012e7983 */ /* 0x000ea80000300a00 */
        /* <DEDUP_REMOVED lines=33> */
[----:B------:R-:W-:Y:S04]  /*42870*/  STS.U8 [R13+UR7+0xb380], R246 ;  /* 0x00b380f60d007988 */ /* 0x000fe80008000007 */
        /* <DEDUP_REMOVED lines=37> */
[----:B------:R0:W-:Y:S01]  /*42ad0*/  STS.U8 [R13+UR7+0xff80], R189 ;  /* 0x00ff80bd0d007988 */ /* 0x0001e20008000007 */
[----:B------:R1:W-:Y:S06]  /*42ae0*/  MEMBAR.ALL.CTA ;  /* 0x0000000000007992 */ /* 0x0003ec0000008000 */
[----:B-1----:R-:W1:Y:S04]  /*42af0*/  FENCE.VIEW.ASYNC.S ;  /* 0x00000000000073c6 */ /* 0x002e680000000000 */
[----:B0-----:R-:W3:Y:S01]  /*42b00*/  LDL.LU R189, [R1+0xa2c] ;  /* 0x000a2c0001bd7983 */ /* 0x001ee20000300800 */
[----:B-1----:R-:W-:Y:S01]  /*42b10*/  BAR.SYNC.DEFER_BLOCKING 0x0 ;  /* 0x0000000000007b1d */ /* 0x002fe20000010000 */
[----:B---3--:R-:W-:-:S05]  /*42b20*/  IADD3 R189, P6, R189, UR41, RZ ;  /* 0x00000029bdbd7c10 */ /* 0x008fca000ffde0ff */
[----:B------:R0:W-:Y:S04]  /*42b30*/  STL [R1+0xa2c], R189 ;  /* 0x000a2cbd01007387 */ /* 0x0001e80000100800 */
[----:B0-----:R-:W3:Y:S02]  /*42b40*/  LDL.LU R189, [R1+0xc1c] ;  /* 0x000c1c0001bd7983 */ /* 0x001ee40000300800 */
        /* <DEDUP_REMOVED lines=18> */
[----:B---3--:R-:W-:-:S05]  /*42c70*/  IADD3.X R189, R189, UR53, RZ, P0, !PT ;  /* 0x00000035bdbd7c10 */ /* 0x008fca00087fe4ff */
        /* <DEDUP_REMOVED lines=1306> */
[----:B0-----:R-:W3:Y:S01]  /*47e20*/  LDL.LU R189, [R1+0x135c] ;  /* 0x00135c0001bd7983 */ /* 0x001ee20000300800 */
[----:B--2---:R-:W-:Y:S01]  /*47e30*/  WARPGROUP.ARRIVE ;  /* 0x00000000000079c5 */ /* 0x004fe20000000000 */
[----:B------:R-:W-:-:S05]  /*47e40*/  UMOV UR39, 0x40000040 ;  /* 0x4000004000277882 */ /* 0x000fca0000000000 */
[----:B------:R-:W-:Y:S01]  /*47e50*/  QGMMA.64x256x32.F32.E5M2.E5M2 R24, gdesc[UR36], R24, gsb0 ;  /* 0x03e00000241879f3 */ /* 0x000fe20008003818 */
[----:B---3--:R-:W-:-:S05]  /*47e60*/  IADD3 R189, P4, R189, UR42, RZ ;  /* 0x0000002abdbd7c10 */ /* 0x008fca000ff9e0ff */
[----:B------:R0:W-:Y:S04]  /*47e70*/  STL [R1+0x135c], R189 ;  /* 0x00135cbd01007387 */ /* 0x0001e80000100800 */
[----:B0-----:R-:W2:Y:S01]  /*47e80*/  LDL.LU R189, [R1+0x1380] ;  /* 0x0013800001bd7983 */ /* 0x001ea20000300800 */
[----:B------:R-:W-:Y:S02]  /*47e90*/  WARPGROUP.DEPBAR.LE gsb0, 0x0 ;  /* 0x00008000000079c5 */ /* 0x000fe40000010000 */
[----:B------:R-:W-:-:S15]  /*47ea0*/  WARPGROUP.ARRIVE ;  /* 0x00000000000079c5 */ /* 0x000fde0000000000 */
[----:B------:R-:W-:Y:S01]  /*47eb0*/  QGMMA.64x256x32.F32.E5M2.E5M2 R24, gdesc[UR24], R24, gsb0 ;  /* 0x03e00000181879f3 */ /* 0x000fe20008003818 */
[----:B--2---:R-:W-:-:S05]  /*47ec0*/  IADD3.X R189, R189, UR52, RZ, P5, !PT ;  /* 0x00000034bdbd7c10 */ /* 0x004fca000affe4ff */
[----:B------:R0:W-:Y:S04]  /*47ed0*/  STL [R1+0x1380], R189 ;  /* 0x001380bd01007387 */ /* 0x0001e80000100800 */
[----:B0-----:R-:W2:Y:S01]  /*47ee0*/  LDL.LU R189, [R1+0x1354] ;  /* 0x0013540001bd7983 */ /* 0x001ea20000300800 */
[----:B------:R-:W-:Y:S02]  /*47ef0*/  WARPGROUP.DEPBAR.LE gsb0, 0x0 ;  /* 0x00008000000079c5 */ /* 0x000fe40000010000 */
[----:B------:R-:W-:-:S15]  /*47f00*/  WARPGROUP.ARRIVE ;  /* 0x00000000000079c5 */ /* 0x000fde0000000000 */
[----:B------:R-:W-:Y:S01]  /*47f10*/  QGMMA.64x256x32.F32.E5M2.E5M2 R24, gdesc[UR28], R24, gsb0 ;  /* 0x03e000001c1879f3 */ /* 0x000fe20008003818 */
[----:B--2---:R-:W-:-:S05]  /*47f20*/  IADD3 R189, P5, R189, UR42, RZ ;  /* 0x0000002abdbd7c10 */ /* 0x004fca000ffbe0ff */
[----:B------:R0:W-:Y:S04]  /*47f30*/  STL [R1+0x1354], R189 ;  /* 0x001354bd01007387 */ /* 0x0001e80000100800 */
[----:B0-----:R-:W2:Y:S01]  /*47f40*/  LDL.LU R189, [R1+0x1378] ;  /* 0x0013780001bd7983 */ /* 0x001ea20000300800 */
[----:B------:R-:W-:Y:S02]  /*47f50*/  WARPGROUP.DEPBAR.LE gsb0, 0x0 ;  /* 0x00008000000079c5 */ /* 0x000fe40000010000 */
[----:B------:R-:W-:-:S15]  /*47f60*/  WARPGROUP.ARRIVE ;  /* 0x00000000000079c5 */ /* 0x000fde0000000000 */
[----:B------:R-:W-:Y:S03]  /*47f70*/  QGMMA.64x256x32.F32.E5M2.E5M2 R24, gdesc[UR32], R24, gsb0 ;  /* 0x03e00000201879f3 */ /* 0x000fe60008003818 */
[----:B------:R-:W-:Y:S02]  /*47f80*/  WARPGROUP.DEPBAR.LE gsb0, 0x0 ;  /* 0x00008000000079c5 */ /* 0x000fe40000010000 */
[----:B--2---:R-:W-:-:S05]  /*47f90*/  IADD3.X R189, R189, UR52, RZ, P6, !PT ;  /* 0x00000034bdbd7c10 */ /* 0x004fca000b7fe4ff */
[----:B------:R-:W-:Y:S04]  /*47fa0*/  STL [R1+0x1378], R189 ;  /* 0x001378bd01007387 */ /* 0x000fe80000100800 */
[----:B------:R-:W-:Y:S04]  /*47fb0*/  STL.64 [R1], R24 ;  /* 0x0000001801007387 */ /* 0x000fe80000100a00 */
        /* <DEDUP_REMOVED lines=63> */
[----:B0-----:R-:W2:Y:S04]  /*483b0*/  LDL.LU.64 R150, [R1+0x1bd0] ;  /* 0x001bd00001967983 */ /* 0x001ea80000300a00 */
[----:B------:R-:W3:Y:S04]  /*483c0*/  LDL.LU.64 R148, [R1+0x1bc8] ;  /* 0x001bc80001947983 */ /* 0x000ee80000300a00 */
[----:B------:R-:W4:Y:S04]  /*483d0*/  LDL.LU.64 R146, [R1+0x1bc0] ;  /* 0x001bc00001927983 */ /* 0x000f280000300a00 */
[----:B------:R-:W2:Y:S04]  /*483e0*/  LDL.LU.64 R144, [R1+0x1bb8] ;  /* 0x001bb80001907983 */ /* 0x000ea80000300a00 */
        /* <DEDUP_REMOVED lines=59> */
[----:B------:R-:W4:Y:S01]  /*487a0*/  LDL.LU.64 R24, [R1+0x19d8] ;  /* 0x0019d80001187983 */ /* 0x000f220000300a00 */
[----:B---3--:R-:W-:-:S02]  /*487b0*/  IADD3 R125, P6, R125, UR42, RZ ;  /* 0x0000002a7d7d7c10 */ /* 0x008fc4000ffde0ff */
[----:B--2---:R-:W-:Y:S02]  /*487c0*/  IADD3.X R126, R126, UR52, RZ, P1, !PT ;  /* 0x000000347e7e7c10 */ /* 0x004fe40008ffe4ff */
[----:B------:R-:W-:Y:S02]  /*487d0*/  IADD3 R127, P1, R127, UR42, RZ ;  /* 0x0000002a7f7f7c10 */ /* 0x000fe4000ff3e0ff */
[----:B----4-:R-:W-:Y:S01]  /*487e0*/  IADD3.X R128, R128, UR52, RZ, P2, !PT ;  /* 0x0000003480807c10 */ /* 0x010fe200097fe4ff */
[----:B------:R0:W-:Y:S01]  /*487f0*/  STL [R1+0x134c], R125 ;  /* 0x00134c7d01007387 */ /* 0x0001e20000100800 */
[----:B------:R-:W-:Y:S02]  /*48800*/  IADD3 R129, P2, R129, UR42, RZ ;  /* 0x0000002a81817c10 */ /* 0x000fe4000ff5e0ff */
[----:B------:R-:W-:Y:S02]  /*48810*/  IADD3.X R130, R130, UR52, RZ, P3, !PT ;  /* 0x0000003482827c10 */ /* 0x000fe40009ffe4ff */
[----:B------:R-:W-:Y:S01]  /*48820*/  IADD3 R131, P3, R131, UR42, RZ ;  /* 0x0000002a83837c10 */ /* 0x000fe2000ff7e0ff */
[----:B0-----:R-:W2:Y:S04]  /*48830*/  LDL.LU R125, [R1+0x19d0] ;  /* 0x0019d000017d7983 */ /* 0x001ea80000300800 */
[----:B------:R0:W-:Y:S01]  /*48840*/  STL [R1+0x1370], R126 ;  /* 0x0013707e01007387 */ /* 0x0001e20000100800 */
[----:B------:R-:W-:-:S02]  /*48850*/  IADD3.X R132, R132, UR52, RZ, P4, !PT ;  /* 0x0000003484847c10 */ /* 0x000fc4000a7fe4ff */
[----:B------:R-:W-:Y:S01]  /*48860*/  IADD3 R133, P4, R133, UR42, RZ ;  /* 0x0000002a85857c10 */ /* 0x000fe2000ff9e0ff */
[----:B0-----:R-:W2:Y:S04]  /*48870*/  LDL.LU R126, [R1+0x19cc] ;  /* 0x0019cc00017e7983 */ /* 0x001ea80000300800 */
[----:B------:R0:W-:Y:S01]  /*48880*/  STL [R1+0x1344], R127 ;  /* 0x0013447f01007387 */ /* 0x0001e20000100800 */
[----:B------:R-:W-:-:S03]  /*48890*/  IADD3.X R134, R134, UR52, RZ, P5, !PT ;  /* 0x0000003486867c10 */ /* 0x000fc6000affe4ff */
[----:B0-----:R-:W2:Y:S04]  /*488a0*/  LDL.LU R127, [R1+0x19c8] ;  /* 0x0019c800017f7983 */ /* 0x001ea80000300800 */
[----:B------:R0:W-:Y:S01]  /*488b0*/  STL [R1+0x1368], R128 ;  /* 0x0013688001007387 */ /* 0x0001e20000100800 */
[----:B------:R-:W-:-:S03]  /*488c0*/  IADD3 R135, P5, R135, UR42, RZ ;  /* 0x0000002a87877c10 */ /* 0x000fc6000ffbe0ff */
        /* <DEDUP_REMOVED lines=49> */
[----:B------:R0:W-:Y:S04]  /*48be0*/  STL [R1+0x12fc], R145 ;  /* 0x0012fc9101007387 */ /* 0x0001e80000100800 */
        /* <DEDUP_REMOVED lines=13> */
[----:B------:R-:W3:Y:S02]  /*48cc0*/  LDL.LU R189, [R1+0x1308] ;  /* 0x0013080001bd7983 */ /* 0x000ee40000300800 */
        /* <DEDUP_REMOVED lines=1024> */
[----:B------:R0:W-:Y:S02]  /*4ccd0*/  STL [R1+0xd8c], R189 ;  /* 0x000d8cbd01007387 */ /* 0x0001e40000100800 */
[----:B0-----:R-:W-:Y:S02]  /*4cce0*/  IMAD.MOV.U32 R189, RZ, RZ, R195 ;  /* 0x000000ffffbd7224 */ /* 0x001fe400078e00c3 */
[----:B------:R-:W-:Y:S02]  /*4ccf0*/  IMAD.MOV.U32 R195, RZ, RZ, R201 ;  /* 0x000000ffffc37224 */ /* 0x000fe400078e00c9 */
[----:B------:R-:W-:Y:S02]  /*4cd00*/  IMAD.MOV.U32 R201, RZ, RZ, R207 ;  /* 0x000000ffffc97224 */ /* 0x000fe400078e00cf */
[----:B------:R-:W-:Y:S02]  /*4cd10*/  IMAD.MOV.U32 R207, RZ, RZ, R213 ;  /* 0x000000ffffcf7224 */ /* 0x000fe400078e00d5 */
[----:B------:R-:W-:-:S02]  /*4cd20*/  IMAD.MOV.U32 R213, RZ, RZ, R219 ;  /* 0x000000ffffd57224 */ /* 0x000fc400078e00db */
        /* <DEDUP_REMOVED lines=19> */
[----:B------:R-:W-:Y:S01]  /*4ce60*/  IMAD.MOV.U32 R220, RZ, RZ, R226 ;  /* 0x000000ffffdc7224 */ /* 0x000fe200078e00e2 */
[----:B------:R-:W-:Y:S01]  /*4ce70*/  IADD3.X R189, R189, UR52, RZ, P5, !PT ;  /* 0x00000034bdbd7c10 */ /* 0x000fe2000affe4ff */
[----:B------:R-:W-:Y:S02]  /*4ce80*/  IMAD.MOV.U32 R226, RZ, RZ, R232 ;  /* 0x000000ffffe27224 */ /* 0x000fe400078e00e8 */
[----:B------:R-:W-:Y:S02]  /*4ce90*/  IMAD.MOV.U32 R232, RZ, RZ, R239 ;  /* 0x000000ffffe87224 */ /* 0x000fe400078e00ef */
[----:B------:R-:W-:Y:S02]  /*4cea0*/  IMAD.MOV.U32 R239, RZ, RZ, R245 ;  /* 0x000000ffffef7224 */ /* 0x000fe400078e00f5 */
[----:B------:R-:W3:Y:S04]  /*4ceb0*/  LDL.LU R245, [R1+0x658] ;  /* 0x0006580001f57983 */ /* 0x000ee80000300800 */
[----:B------:R0:W-:Y:S04]  /*4cec0*/  STL [R1+0xdb0], R189 ;  /* 0x000db0bd01007387 */ /* 0x0001e80000100800 */
[----:B0-----:R-:W4:Y:S02]  /*4ced0*/  LDL.LU R189, [R1+0xd84] ;  /* 0x000d840001bd7983 */ /* 0x001f240000300800 */
[----:B----4-:R-:W-:-:S05]  /*4cee0*/  IADD3 R189, P5, R189, UR42, RZ ;  /* 0x0000002abdbd7c10 */ /* 0x010fca000ffbe0ff */
[----:B------:R0:W-:Y:S04]  /*4cef0*/  STL [R1+0xd84], R189 ;  /* 0x000d84bd01007387 */ /* 0x0001e80000100800 */
[----:B0-----:R-:W4:Y:S02]  /*4cf00*/  LDL.LU R189, [R1+0xda8] ;  /* 0x000da80001bd7983 */ /* 0x001f240000300800 */
[----:B----4-:R-:W-:-:S05]  /*4cf10*/  IADD3.X R189, R189, UR52, RZ, P6, !PT ;  /* 0x00000034bdbd7c10 */ /* 0x010fca000b7fe4ff */
        /* <DEDUP_REMOVED lines=531> */
[----:B------:R-:W-:Y:S01]  /*4f050*/  IMAD.MOV.U32 R232, RZ, RZ, R239 ;  /* 0x000000ffffe87224 */ /* 0x000fe200078e00ef */
[----:B------:R-:W-:Y:S01]  /*4f060*/  IADD3 R189, P6, R189, UR42, RZ ;  /* 0x0000002abdbd7c10 */ /* 0x000fe2000ffde0ff */
[----:B---3--:R-:W-:Y:S02]  /*4f070*/  IMAD.MOV.U32 R239, RZ, RZ, R245 ;  /* 0x000000ffffef7224 */ /* 0x008fe400078e00f5 */
[----:B------:R-:W-:-:S02]  /*4f080*/  IMAD.MOV.U32 R245, RZ, RZ, R2 ;  /* 0x000000fffff57224 */ /* 0x000fc400078e0002 */
[----:B------:R-:W-:Y:S02]  /*4f090*/  IMAD.MOV.U32 R2, RZ, RZ, R252 ;  /* 0x000000ffff027224 */ /* 0x000fe400078e00fc */
[----:B------:R-:W3:Y:S04]  /*4f0a0*/  LDL.LU R252, [R1+0x1964] ;  /* 0x0019640001fc7983 */ /* 0x000ee80000300800 */
        /* <DEDUP_REMOVED lines=310> */
[----:B0-----:R-:W4:Y:S01]  /*50410*/  LDL.LU R189, [R1+0x71c] ;  /* 0x00071c0001bd7983 */ /* 0x001f220000300800 */
[----:B---3--:R-:W-:Y:S02]  /*50420*/  IADD3.X R252, R252, UR52, RZ, P5, !PT ;  /* 0x00000034fcfc7c10 */ /* 0x008fe4000affe4ff */
[----:B----4-:R-:W-:-:S05]  /*50430*/  IADD3 R189, P4, R189, UR42, RZ ;  /* 0x0000002abdbd7c10 */ /* 0x010fca000ff9e0ff */
[----:B------:R-:W-:Y:S04]  /*50440*/  STL [R1+0x71c], R189 ;  /* 0x00071cbd01007387 */ /* 0x000fe80000100800 */
[----:B------:R0:W-:Y:S04]  /*50450*/  STL [R1+0x740], R252 ;  /* 0x000740fc01007387 */ /* 0x0001e80000100800 */
[----:B0-----:R-:W3:Y:S04]  /*50460*/  LDL.LU R252, [R1+0x1960] ;  /* 0x0019600001fc7983 */ /* 0x001ee80000300800 */
[----:B------:R-:W4:Y:S02]  /*50470*/  LDL.LU R189, [R1+0x714] ;  /* 0x0007140001bd7983 */ /* 0x000f240000300800 */
[----:B----4-:R-:W-:-:S05]  /*50480*/  IADD3 R189, P5, R189, UR42, RZ ;  /* 0x0000002abdbd7c10 */ /* 0x010fca000ffbe0ff */
[----:B------:R0:W-:Y:S04]  /*50490*/  STL [R1+0x714], R189 ;  /* 0x000714bd01007387 */ /* 0x0001e80000100800 */
[----:B0-----:R-:W4:Y:S02]  /*504a0*/  LDL.LU R189, [R1+0x738] ;  /* 0x0007380001bd7983 */ /* 0x001f240000300800 */
[----:B----4-:R-:W-:Y:S02]  /*504b0*/  IADD3.X R189, R189, UR52, RZ, P6, !PT ;  /* 0x00000034bdbd7c10 */ /* 0x010fe4000b7fe4ff */
[----:B------:R-:W-:-:S03]  /*504c0*/  IADD3 R236, P6, R236, UR42, RZ ;  /* 0x0000002aecec7c10 */ /* 0x000fc6000ffde0ff */
[----:B------:R-:W-:Y:S04]  /*504d0*/  STL [R1+0x738], R189 ;  /* 0x000738bd01007387 */ /* 0x000fe80000100800 */
[----:B------:R0:W-:Y:S04]  /*504e0*/  STL [R1+0x70c], R236 ;  /* 0x00070cec01007387 */ /* 0x0001e80000100800 */
[----:B0-----:R-:W4:Y:S04]  /*504f0*/  LDL.LU R236, [R1+0x195c] ;  /* 0x00195c0001ec7983 */ /* 0x001f280000300800 */
[----:B------:R-:W2:Y:S02]  /*50500*/  LDL.LU R189, [R1+0x730] ;  /* 0x0007300001bd7983 */ /* 0x000ea40000300800 */
[----:B--2---:R-:W-:-:S02]  /*50510*/  IADD3.X R189, R189, UR52, RZ, P1, !PT ;  /* 0x00000034bdbd7c10 */ /* 0x004fc40008ffe4ff */
[----:B------:R-:W-:-:S03]  /*50520*/  IADD3 R0, P1, R0, UR42, RZ ;  /* 0x0000002a00007c10 */ /* 0x000fc6000ff3e0ff */
[----:B------:R-:W-:Y:S04]  /*50530*/  STL [R1+0x730], R189 ;  /* 0x000730bd01007387 */ /* 0x000fe80000100800 */
        /* <DEDUP_REMOVED lines=18> */
[----:B--2---:R-:W-:Y:S02]  /*50660*/  IADD3.X R0, R0, UR52, RZ, P5, !PT ;  /* 0x0000003400007c10 */ /* 0x004fe4000affe4ff */
[----:B---3--:R-:W-:-:S05]  /*50670*/  IADD3 R189, P4, R189, UR42, RZ ;  /* 0x0000002abdbd7c10 */ /* 0x008fca000ff9e0ff */
[----:B------:R-:W-:Y:S04]  /*50680*/  STL [R1+0x6ec], R189 ;  /* 0x0006ecbd01007387 */ /* 0x000fe80000100800 */
[----:B------:R0:W-:Y:S04]  /*50690*/  STL [R1+0x710], R0 ;  /* 0x0007100001007387 */ /* 0x0001e80000100800 */
[----:B0-----:R-:W2:Y:S04]  /*506a0*/  LDL.LU R0, [R1+0x1954] ;  /* 0x0019540001007983 */ /* 0x001ea80000300800 */
[----:B------:R-:W3:Y:S01]  /*506b0*/  LDL.LU R189, [R1+0x6e4] ;  /* 0x0006e40001bd7983 */ /* 0x000ee20000300800 */
[----:B------:R-:W-:-:S02]  /*506c0*/  IADD3.X R251, R251, UR52, RZ, P6, !PT ;  /* 0x00000034fbfb7c10 */ /* 0x000fc4000b7fe4ff */
[----:B------:R-:W-:Y:S02]  /*506d0*/  IADD3.X R250, R250, UR52, RZ, P1, !PT ;  /* 0x00000034fafa7c10 */ /* 0x000fe40008ffe4ff */
[----:B------:R-:W-:Y:S02]  /*506e0*/  IADD3 R252, P1, R252, UR42, RZ ;  /* 0x0000002afcfc7c10 */ /* 0x000fe4000ff3e0ff */
[----:B---3--:R-:W-:Y:S02]  /*506f0*/  IADD3 R189, P5, R189, UR42, RZ ;  /* 0x0000002abdbd7c10 */ /* 0x008fe4000ffbe0ff */
[----:B--2---:R-:W-:-:S03]  /*50700*/  IADD3 R0, P6, R0, UR42, RZ ;  /* 0x0000002a00007c10 */ /* 0x004fc6000ffde0ff */
[----:B------:R-:W-:Y:S04]  /*50710*/  STL [R1+0x6e4], R189 ;  /* 0x0006e4bd01007387 */ /* 0x000fe80000100800 */
[----:B------:R0:W-:Y:S04]  /*50720*/  STL [R1+0x708], R251 ;  /* 0x000708fb01007387 */ /* 0x0001e80000100800 */
[----:B0-----:R-:W2:Y:S04]  /*50730*/  LDL.LU R251, [R1+0x1950] ;  /* 0x0019500001fb7983 */ /* 0x001ea80000300800 */
[----:B------:R0:W-:Y:S04]  /*50740*/  STL [R1+0x6dc], R0 ;  /* 0x0006dc0001007387 */ /* 0x0001e80000100800 */
[----:B0-----:R-:W3:Y:S04]  /*50750*/  LDL.LU R0, [R1+0x194c] ;  /* 0x00194c0001007983 */ /* 0x001ee80000300800 */
[----:B------:R0:W-:Y:S04]  /*50760*/  STL [R1+0x700], R250 ;  /* 0x000700fa01007387 */ /* 0x0001e80000100800 */
[----:B0-----:R-:W4:Y:S04]  /*50770*/  LDL.LU R250, [R1+0x1948] ;  /* 0x0019480001fa7983 */ /* 0x001f280000300800 */
[----:B------:R0:W-:Y:S04]  /*50780*/  STL [R1+0x6d4], R252 ;  /* 0x0006d4fc01007387 */ /* 0x0001e80000100800 */
[----:B0-----:R-:W3:Y:S04]  /*50790*/  LDL.LU R252, [R1+0x1944] ;  /* 0x0019440001fc7983 */ /* 0x001ee80000300800 */
[----:B------:R-:W2:Y:S01]  /*507a0*/  LDL.LU R189, [R1+0x6f8] ;  /* 0x0006f80001bd7983 */ /* 0x000ea20000300800 */
[----:B------:R-:W-:Y:S01]  /*507b0*/  WARPGROUP.ARRIVE ;  /* 0x00000000000079c5 */ /* 0x000fe20000000000 */
[----:B------:R-:W-:Y:S01]  /*507c0*/  UMOV UR8, UR36 ;  /* 0x0000002400087c82 */ /* 0x000fe20008000000 */
[----:B------:R-:W-:-:S04]  /*507d0*/  UMOV UR9, UR37 ;  /* 0x0000002500097c82 */ /* 0x000fc80008000000 */
[----:B------:R-:W-:Y:S01]  /*507e0*/  QGMMA.64x256x32.F32.E5M2.E5M2 R24, gdesc[UR8], R24, gsb0 ;  /* 0x03e00000081879f3 */ /* 0x000fe20008003818 */
[----:B--2---:R-:W-:Y:S02]  /*507f0*/  IADD3.X R189, R189, UR52, RZ, P2, !PT ;  /* 0x00000034bdbd7c10 */ /* 0x004fe400097fe4ff */
[----:B------:R-:W-:-:S03]  /*50800*/  IADD3 R249, P2, R249, UR42, RZ ;  /* 0x0000002af9f97c10 */ /* 0x000fc6000ff5e0ff */
[----:B------:R-:W-:Y:S04]  /*50810*/  STL [R1+0x6f8], R189 ;  /* 0x0006f8bd01007387 */ /* 0x000fe80000100800 */
[----:B------:R0:W-:Y:S04]  /*50820*/  STL [R1+0x6cc], R249 ;  /* 0x0006ccf901007387 */ /* 0x0001e80000100800 */
[----:B0-----:R-:W2:Y:S04]  /*50830*/  LDL.LU R249, [R1+0x1940] ;  /* 0x0019400001f97983 */ /* 0x001ea80000300800 */
[----:B------:R-:W4:Y:S01]  /*50840*/  LDL.LU R189, [R1+0x6f0] ;  /* 0x0006f00001bd7983 */ /* 0x000f220000300800 */
[----:B------:R-:W-:-:S02]  /*50850*/  WARPGROUP.DEPBAR.LE gsb0, 0x0 ;  /* 0x00008000000079c5 */ /* 0x000fc40000010000 */
[----:B------:R-:W-:Y:S01]  /*50860*/  WARPGROUP.ARRIVE ;  /* 0x00000000000079c5 */ /* 0x000fe20000000000 */
[----:B------:R-:W-:Y:S01]  /*50870*/  UMOV UR12, UR24 ;  /* 0x00000018000c7c82 */ /* 0x000fe20008000000 */
[----:B------:R-:W-:-:S05]  /*50880*/  UMOV UR13, UR25 ;  /* 0x00000019000d7c82 */ /* 0x000fca0008000000 */
[----:B------:R-:W-:Y:S01]  /*50890*/  QGMMA.64x256x32.F32.E5M2.E5M2 R24, gdesc[UR12], R24, gsb0 ;  /* 0x03e000000c1879f3 */ /* 0x000fe20008003818 */
[----:B----4-:R-:W-:Y:S02]  /*508a0*/  IADD3.X R189, R189, UR52, RZ, P3, !PT ;  /* 0x00000034bdbd7c10 */ /* 0x010fe40009ffe4ff */
[----:B------:R-:W-:Y:S02]  /*508b0*/  IADD3 R248, P3, R248, UR42, RZ ;  /* 0x0000002af8f87c10 */ /* 0x000fe4000ff7e0ff */
[----:B--2---:R-:W-:Y:S01]  /*508c0*/  IADD3.X R249, R249, UR52, RZ, P4, !PT ;  /* 0x00000034f9f97c10 */ /* 0x004fe2000a7fe4ff */
[----:B------:R-:W-:Y:S04]  /*508d0*/  STL [R1+0x6f0], R189 ;  /* 0x0006f0bd01007387 */ /* 0x000fe80000100800 */
[----:B------:R0:W-:Y:S04]  /*508e0*/  STL [R1+0x6c4], R248 ;  /* 0x0006c4f801007387 */ /* 0x0001e80000100800 */
[----:B0-----:R0:W5:Y:S04]  /*508f0*/  LDL.LU R248, [R1+0x193c] ;  /* 0x00193c0001f87983 */ /* 0x0011680000300800 */
[----:B------:R1:W-:Y:S04]  /*50900*/  STL [R1+0x6e8], R249 ;  /* 0x0006e8f901007387 */ /* 0x0003e80000100800 */
[----:B-1----:R0:W5:Y:S04]  /*50910*/  LDL.LU R249, [R1+0x1938] ;  /* 0x0019380001f97983 */ /* 0x0021680000300800 */
[----:B------:R-:W2:Y:S01]  /*50920*/  LDL.LU R189, [R1+0x6bc] ;  /* 0x0006bc0001bd7983 */ /* 0x000ea20000300800 */
[----:B------:R-:W-:Y:S01]  /*50930*/  IADD3.X R250, R250, UR52, RZ, P5, !PT ;  /* 0x00000034fafa7c10 */ /* 0x000fe2000affe4ff */
[----:B------:R-:W-:-:S02]  /*50940*/  WARPGROUP.DEPBAR.LE gsb0, 0x0 ;  /* 0x00008000000079c5 */ /* 0x000fc40000010000 */
[----:B------:R-:W-:Y:S01]  /*50950*/  WARPGROUP.ARRIVE ;  /* 0x00000000000079c5 */ /* 0x000fe20000000000 */
[----:B------:R-:W-:Y:S01]  /*50960*/  UMOV UR16, UR28 ;  /* 0x0000001c00107c82 */ /* 0x000fe20008000000 */
[----:B------:R-:W-:-:S04]  /*50970*/  UMOV UR17, UR29 ;  /* 0x0000001d00117c82 */ /* 0x000fc80008000000 */
[----:B------:R-:W-:Y:S01]  /*50980*/  QGMMA.64x256x32.F32.E5M2.E5M2 R24, gdesc[UR16], R24, gsb0 ;  /* 0x03e00000101879f3 */ /* 0x000fe20008003818 */
[----:B------:R-:W-:Y:S01]  /*50990*/  UMOV UR20, UR32 ;  /* 0x0000002000147c82 */ /* 0x000fe20008000000 */
[----:B------:R-:W-:Y:S01]  /*509a0*/  UMOV UR21, UR33 ;  /* 0x0000002100157c82 */ /* 0x000fe20008000000 */
[----:B--2---:R-:W-:-:S05]  /*509b0*/  IADD3 R189, P4, R189, UR42, RZ ;  /* 0x0000002abdbd7c10 */ /* 0x004fca000ff9e0ff */
[----:B------:R-:W-:Y:S04]  /*509c0*/  STL [R1+0x6bc], R189 ;  /* 0x0006bcbd01007387 */ /* 0x000fe80000100800 */
[----:B------:R1:W-:Y:S04]  /*509d0*/  STL [R1+0x6e0], R250 ;  /* 0x0006e0fa01007387 */ /* 0x0003e80000100800 */
[----:B-1----:R0:W5:Y:S04]  /*509e0*/  LDL.LU R250, [R1+0x1934] ;  /* 0x0019340001fa7983 */ /* 0x0021680000300800 */
[----:B------:R-:W2:Y:S01]  /*509f0*/  LDL.LU R189, [R1+0x6b4] ;  /* 0x0006b40001bd7983 */ /* 0x000ea20000300800 */
[----:B------:R-:W-:-:S02]  /*50a00*/  WARPGROUP.DEPBAR.LE gsb0, 0x0 ;  /* 0x00008000000079c5 */ /* 0x000fc40000010000 */
[----:B------:R-:W-:-:S06]  /*50a10*/  WARPGROUP.ARRIVE ;  /* 0x00000000000079c5 */ /* 0x000fcc0000000000 */
[----:B------:R-:W-:Y:S01]  /*50a20*/  QGMMA.64x256x32.F32.E5M2.E5M2 R24, gdesc[UR20], R24, gsb0 ;  /* 0x03e00000141879f3 */ /* 0x000fe20008003818 */
[----:B------:R-:W-:Y:S02]  /*50a30*/  IADD3.X R251, R251, UR52, RZ, P6, !PT ;  /* 0x00000034fbfb7c10 */ /* 0x000fe4000b7fe4ff */
[----:B---3--:R-:W-:Y:S02]  /*50a40*/  IADD3 R252, P6, R252, UR42, RZ ;  /* 0x0000002afcfc7c10 */ /* 0x008fe4000ffde0ff */
[----:B------:R-:W-:Y:S02]  /*50a50*/  IADD3.X R236, R236, UR52, RZ, P1, !PT ;  /* 0x00000034ecec7c10 */ /* 0x000fe40008ffe4ff */
[----:B------:R-:W-:Y:S02]  /*50a60*/  IADD3 R0, P1, R0, UR42, RZ ;  /* 0x0000002a00007c10 */ /* 0x000fe4000ff3e0ff */
[----:B------:R-:W-:Y:S02]  /*50a70*/  IADD3.X R195, R195, UR52, RZ, P2, !PT ;  /* 0x00000034c3c37c10 */ /* 0x000fe400097fe4ff */
[----:B------:R-:W-:-:S02]  /*50a80*/  IADD3 R201, P2, R201, UR42, RZ ;  /* 0x0000002ac9c97c10 */ /* 0x000fc4000ff5e0ff */
[----:B------:R-:W-:Y:S02]  /*50a90*/  IADD3.X R207, R207, UR52, RZ, P3, !PT ;  /* 0x00000034cfcf7c10 */ /* 0x000fe40009ffe4ff */
[----:B------:R-:W-:Y:S02]  /*50aa0*/  IADD3 R213, P3, R213, UR42, RZ ;  /* 0x0000002ad5d57c10 */ /* 0x000fe4000ff7e0ff */
        /* <DEDUP_REMOVED lines=17> */
[----:B------:R-:W-:Y:S02]  /*50bc0*/  IADD3.X R232, R232, UR52, RZ, P3, !PT ;  /* 0x00000034e8e87c10 */ /* 0x000fe40009ffe4ff */
[----:B------:R-:W-:Y:S02]  /*50bd0*/  IADD3.X R239, R239, UR52, RZ, P4, !PT ;  /* 0x00000034efef7c10 */ /* 0x000fe4000a7fe4ff */
[----:B------:R-:W-:Y:S01]  /*50be0*/  IADD3.X R3, R3, UR52, RZ, P1, !PT ;  /* 0x0000003403037c10 */ /* 0x000fe20008ffe4ff */
[----:B------:R-:W-:Y:S01]  /*50bf0*/  UIADD3 UR4, UR4, 0x1, URZ ;  /* 0x0000000104047890 */ /* 0x000fe2000fffe03f */
[----:B------:R-:W-:-:S03]  /*50c00*/  IADD3.X R2, R2, UR52, RZ, P6, !PT ;  /* 0x0000003402027c10 */ /* 0x000fc6000b7fe4ff */
[----:B------:R-:W-:-:S06]  /*50c10*/  UISETP.NE.U32.AND UP0, UPT, UR4, UR6, UPT ;  /* 0x000000060400728c */ /* 0x000fcc000bf05070 */
[----:B------:R-:W-:Y:S02]  /*50c20*/  PLOP3.LUT P0, PT, PT, PT, UP0, 0x80, 0x0 ;  /* 0x000000000000781c */ /* 0x000fe40003f0f008 */
[----:B--2---:R-:W-:-:S05]  /*50c30*/  IADD3 R189, P5, R189, UR42, RZ ;  /* 0x0000002abdbd7c10 */ /* 0x004fca000ffbe0ff */
[----:B------:R-:W-:Y:S04]  /*50c40*/  STL [R1+0x6b4], R189 ;  /* 0x0006b4bd01007387 */ /* 0x000fe80000100800 */
[----:B------:R1:W-:Y:S01]  /*50c50*/  STL [R1+0x6d8], R251 ;  /* 0x0006d8fb01007387 */ /* 0x0003e20000100800 */
[----:B------:R-:W-:-:S03]  /*50c60*/  IADD3.X R231, R231, UR52, RZ, P5, !PT ;  /* 0x00000034e7e77c10 */ /* 0x000fc6000affe4ff */
[----:B-1----:R0:W5:Y:S04]  /*50c70*/  LDL.LU R251, [R1+0x1930] ;  /* 0x0019300001fb7983 */ /* 0x0021680000300800 */
[----:B------:R1:W-:Y:S01]  /*50c80*/  STL [R1+0x6ac], R252 ;  /* 0x0006acfc01007387 */ /* 0x0003e20000100800 */
[----:B------:R-:W-:-:S03]  /*50c90*/  IADD3 R238, P5, R238, UR42, RZ ;  /* 0x0000002aeeee7c10 */ /* 0x000fc6000ffbe0ff */
[----:B-1----:R0:W5:Y:S04]  /*50ca0*/  LDL.LU R252, [R1+0x192c] ;  /* 0x00192c0001fc7983 */ /* 0x0021680000300800 */
[----:B------:R1:W-:Y:S04]  /*50cb0*/  STL [R1+0x6d0], R236 ;  /* 0x0006d0ec01007387 */ /* 0x0003e80000100800 */
[----:B-1----:R0:W5:Y:S04]  /*50cc0*/  LDL.LU R236, [R1+0x1928] ;  /* 0x0019280001ec7983 */ /* 0x0021680000300800 */
[----:B------:R1:W-:Y:S04]  /*50cd0*/  STL [R1+0x6a4], R0 ;  /* 0x0006a40001007387 */ /* 0x0003e80000100800 */
[----:B-1----:R0:W5:Y:S04]  /*50ce0*/  LDL.LU R0, [R1+0x1924] ;  /* 0x0019240001007983 */ /* 0x0021680000300800 */
[----:B------:R0:W-:Y:S04]  /*50cf0*/  STL [R1+0x6c8], R195 ;  /* 0x0006c8c301007387 */ /* 0x0001e80000100800 */
        /* <DEDUP_REMOVED lines=12> */
[----:B------:R0:W-:Y:S01]  /*50dc0*/  STL [R1+0x66c], R177 ;  /* 0x00066cb101007387 */ /* 0x0001e20000100800 */
[----:B------:R-:W-:-:S03]  /*50dd0*/  IADD3.X R190, R190, UR52, RZ, P5, !PT ;  /* 0x00000034bebe7c10 */ /* 0x000fc6000affe4ff */
[----:B------:R0:W-:Y:S01]  /*50de0*/  STL [R1+0x690], R178 ;  /* 0x000690b201007387 */ /* 0x0001e20000100800 */
[----:B------:R-:W-:-:S03]  /*50df0*/  IADD3 R196, P5, R196, UR42, RZ ;  /* 0x0000002ac4c47c10 */ /* 0x000fc6000ffbe0ff */
        /* <DEDUP_REMOVED lines=10> */
[----:B------:R0:W-:Y:S04]  /*50ea0*/  STL [R1+0x668], R226 ;  /* 0x000668e201007387 */ /* 0x0001e80000100800 */
[----:B------:R0:W-:Y:S04]  /*50eb0*/  STL [R1+0x660], R232 ;  /* 0x000660e801007387 */ /* 0x0001e80000100800 */
[----:B------:R0:W-:Y:S04]  /*50ec0*/  STL [R1+0x658], R239 ;  /* 0x000658ef01007387 */ /* 0x0001e80000100800 */
[----:B------:R0:W-:Y:S04]  /*50ed0*/  STL [R1+0x640], R3 ;  /* 0x0006400301007387 */ /* 0x0001e80000100800 */
[----:B------:R0:W-:Y:S04]  /*50ee0*/  STL [R1+0x650], R245 ;  /* 0x000650f501007387 */ /* 0x0001e80000100800 */
[----:B------:R0:W-:Y:S01]  /*50ef0*/  STL [R1+0x648], R2 ;  /* 0x0006480201007387 */ /* 0x0001e20000100800 */
[----:B------:R-:W-:-:S02]  /*50f00*/  WARPGROUP.DEPBAR.LE gsb0, 0x0 ;  /* 0x00008000000079c5 */ /* 0x000fc40000010000 */
[----:B------:R-:W-:Y:S05]  /*50f10*/  @P0 BRA `(.L_x_2) ;  /* 0xfffffdc800d00947 */ /* 0x000fea000383ffff */
.L_x_1:
[----:B------:R2:W-:Y:S01]  /*50f20*/  STL [R1+0x1934], R148 ;  /* 0x0019349401007387 */ /* 0x0005e20000100800 */
[----:B------:R-:W-:Y:S01]  /*50f30*/  F2FP.SATFINITE.E5M2.F32.PACK_AB_MERGE_C R28, R29, R28, RZ ;  /* 0x0000001c1d1c723e */ /* 0x000fe200048060ff */
[----:B------:R-:W-:Y:S01]  /*50f40*/  ULDC UR4, c[0x0][0x244] ;  /* 0x0000910000047ab9 */ /* 0x000fe20000000800 */
[----:B------:R-:W-:Y:S01]  /*50f50*/  F2FP.SATFINITE.E5M2.F32.PACK_AB_MERGE_C R24, R25, R24, RZ ;  /* 0x000000181918723e */ /* 0x000fe200048060ff */
[----:B------:R-:W3:Y:S01]  /*50f60*/  LDL.LU R5, [R1+0x4] ;  /* 0x0000040001057983 */ /* 0x000ee20000300800 */
[----:B------:R-:W-:Y:S01]  /*50f70*/  F2FP.SATFINITE.E5M2.F32.PACK_AB_MERGE_C R32, R33, R32, RZ ;  /* 0x000000202120723e */ /* 0x000fe200048060ff */
[----:B------:R-:W-:Y:S01]  /*50f80*/  ULDC.64 UR8, c[0x0][0x228] ;  /* 0x00008a0000087ab9 */ /* 0x000fe20000000a00 */
[----:B------:R-:W-:Y:S01]  /*50f90*/  F2FP.SATFINITE.E5M2.F32.PACK_AB_MERGE_C R30, R31, R30, RZ ;  /* 0x0000001e1f1e723e */ /* 0x000fe200048060ff */
[----:B------:R-:W-:Y:S01]  /*50fa0*/  ULDC UR10, c[0x0][0x22c] ;  /* 0x00008b00000a7ab9 */ /* 0x000fe20000000800 */
[----:B------:R-:W-:Y:S01]  /*50fb0*/  F2FP.SATFINITE.E5M2.F32.PACK_AB_MERGE_C R34, R35, R34, RZ ;  /* 0x000000222322723e */ /* 0x000fe200048060ff */
[----:B--2---:R-:W3:Y:S01]  /*50fc0*/  LDL.LU R148, [R1] ;  /* 0x0000000001947983 */ /* 0x004ee20000300800 */
[----:B------:R-:W-:Y:S01]  /*50fd0*/  F2FP.SATFINITE.E5M2.F32.PACK_AB_MERGE_C R40, R41, R40, RZ ;  /* 0x000000282928723e */ /* 0x000fe200048060ff */
[----:B------:R-:W-:Y:S01]  /*50fe0*/  ULDC UR11, c[0x0][0x22c] ;  /* 0x00008b00000b7ab9 */ /* 0x000fe20000000800 */
[----:B------:R-:W-:Y:S01]  /*50ff0*/  F2FP.SATFINITE.E5M2.F32.PACK_AB_MERGE_C R46, R47, R46, RZ ;  /* 0x0000002e2f2e723e */ /* 0x000fe200048060ff */
[----:B------:R2:W-:Y:S01]  /*51000*/  STL [R1+0x1930], R149 ;  /* 0x0019309501007387 */ /* 0x0005e20000100800 */
[----:B------:R-:W-:Y:S01]  /*51010*/  F2FP.SATFINITE.E5M2.F32.PACK_AB_MERGE_C R26, R27, R26, RZ ;  /* 0x0000001a1b1a723e */ /* 0x000fe200048060ff */
[----:B------:R-:W-:-:S02]  /*51020*/  ULDC UR12, c[0x0][0x22c] ;  /* 0x00008b00000c7ab9 */ /* 0x000fc40000000800 */
[----:B--2---:R-:W2:Y:S04]  /*51030*/  LDL.LU R149, [R1+0x8] ;  /* 0x0000080001957983 */ /* 0x004ea80000300800 */
[----:B0-----:R-:W2:Y:S04]  /*51040*/  LDL.LU R3, [R1+0xc] ;  /* 0x00000c0001037983 */ /* 0x001ea80000300800 */
[----:B------:R0:W-:Y:S04]  /*51050*/  STL [R1+0x192c], R150 ;  /* 0x00192c9601007387 */ /* 0x0001e80000100800 */
[----:B0-----:R-:W4:Y:S04]  /*51060*/  LDL.LU R150, [R1+0x10] ;  /* 0x0000100001967983 */ /* 0x001f280000300800 */
[----:B-1----:R-:W4:Y:S04]  /*51070*/  LDL.LU R2, [R1+0x14] ;  /* 0x0000140001027983 */ /* 0x002f280000300800 */
[----:B------:R0:W-:Y:S04]  /*51080*/  STL [R1+0x1928], R151 ;  /* 0x0019289701007387 */ /* 0x0001e80000100800 */
[----:B0-----:R-:W4:Y:S04]  /*51090*/  LDL.LU R151, [R1+0x18] ;  /* 0x0000180001977983 */ /* 0x001f280000300800 */
[----:B------:R-:W4:Y:S04]  /*510a0*/  LDL.LU R4, [R1+0x1c] ;  /* 0x00001c0001047983 */ /* 0x000f280000300800 */
[----:B-----5:R0:W-:Y:S04]  /*510b0*/  STL [R1+0x1924], R0 ;  /* 0x0019240001007387 */ /* 0x0201e80000100800 */
        /* <DEDUP_REMOVED lines=120> */
[----:B---3--:R-:W-:-:S02]  /*51840*/  F2FP.SATFINITE.E5M2.F32.PACK_AB_MERGE_C R5, R5, R148, RZ ;  /* 0x000000940505723e */ /* 0x008fc400048060ff */
[----:B--2---:R-:W-:Y:S01]  /*51850*/  F2FP.SATFINITE.E5M2.F32.PACK_AB_MERGE_C R3, R3, R149, RZ ;  /* 0x000000950303723e */ /* 0x004fe200048060ff */
[----:B------:R-:W2:Y:S01]  /*51860*/  LDL.LU R148, [R1+0x1934] ;  /* 0x0019340001947983 */ /* 0x000ea20000300800 */
[----:B----4-:R-:W-:Y:S02]  /*51870*/  F2FP.SATFINITE.E5M2.F32.PACK_AB_MERGE_C R2, R2, R150, RZ ;  /* 0x000000960202723e */ /* 0x010fe400048060ff */
[----:B------:R-:W-:Y:S01]  /*51880*/  F2FP.SATFINITE.E5M2.F32.PACK_AB_MERGE_C R4, R4, R151, RZ ;  /* 0x000000970404723e */ /* 0x000fe200048060ff */
[----:B------:R-:W2:Y:S01]  /*51890*/  LDL.LU R149, [R1+0x1930] ;  /* 0x0019300001957983 */ /* 0x000ea20000300800 */
[----:B------:R-:W-:-:S03]  /*518a0*/  F2FP.SATFINITE.E5M2.F32.PACK_AB_MERGE_C R6, R6, R0, RZ ;  /* 0x000000000606723e */ /* 0x000fc600048060ff */
[----:B------:R-:W3:Y:S04]  /*518b0*/  LDL.LU R150, [R1+0x192c] ;  /* 0x00192c0001967983 */ /* 0x000ee80000300800 */
[----:B------:R-:W3:Y:S04]  /*518c0*/  LDL.LU R151, [R1+0x1928] ;  /* 0x0019280001977983 */ /* 0x000ee80000300800 */
[----:B------:R-:W4:Y:S01]  /*518d0*/  LDL.LU R0, [R1+0x1924] ;  /* 0x0019240001007983 */ /* 0x000f220000300800 */
[----:B------:R-:W-:Y:S02]  /*518e0*/  F2FP.SATFINITE.E5M2.F32.PACK_AB_MERGE_C R25, R69, R68, RZ ;  /* 0x000000444519723e */ /* 0x000fe400048060ff */
[----:B------:R-:W-:-:S02]  /*518f0*/  F2FP.SATFINITE.E5M2.F32.PACK_AB_MERGE_C R7, R7, R236, RZ ;  /* 0x000000ec0707723e */ /* 0x000fc400048060ff */
[----:B------:R-:W-:Y:S02]  /*51900*/  F2FP.SATFINITE.E5M2.F32.PACK_AB_MERGE_C R18, R18, R242, RZ ;  /* 0x000000f21212723e */ /* 0x000fe400048060ff */
[----:B------:R-:W-:Y:S02]  /*51910*/  F2FP.SATFINITE.E5M2.F32.PACK_AB_MERGE_C R20, R20, R240, RZ ;  /* 0x000000f01414723e */ /* 0x000fe400048060ff */
[----:B------:R-:W-:Y:S02]  /*51920*/  F2FP.SATFINITE.E5M2.F32.PACK_AB_MERGE_C R22, R22, R238, RZ ;  /* 0x000000ee1616723e */ /* 0x000fe400048060ff */
[----:B------:R-:W-:Y:S02]  /*51930*/  F2FP.SATFINITE.E5M2.F32.PACK_AB_MERGE_C R10, R10, R250, RZ ;  /* 0x000000fa0a0a723e */ /* 0x000fe400048060ff */
[----:B------:R-:W-:Y:S02]  /*51940*/  F2FP.SATFINITE.E5M2.F32.PACK_AB_MERGE_C R12, R12, R248, RZ ;  /* 0x000000f80c0c723e */ /* 0x000fe400048060ff */
[----:B------:R-:W-:-:S02]  /*51950*/  F2FP.SATFINITE.E5M2.F32.PACK_AB_MERGE_C R14, R14, R246, RZ ;  /* 0x000000f60e0e723e */ /* 0x000fc400048060ff */
[----:B------:R-:W-:Y:S02]  /*51960*/  F2FP.SATFINITE.E5M2.F32.PACK_AB_MERGE_C R11, R11, R249, RZ ;  /* 0x000000f90b0b723e */ /* 0x000fe400048060ff */
[----:B------:R-:W-:Y:S02]  /*51970*/  F2FP.SATFINITE.E5M2.F32.PACK_AB_MERGE_C R13, R13, R247, RZ ;  /* 0x000000f70d0d723e */ /* 0x000fe400048060ff */
[----:B------:R-:W-:Y:S02]  /*51980*/  F2FP.SATFINITE.E5M2.F32.PACK_AB_MERGE_C R15, R15, R245, RZ ;  /* 0x000000f50f0f723e */ /* 0x000fe400048060ff */
[----:B------:R-:W-:Y:S01]  /*51990*/  F2FP.SATFINITE.E5M2.F32.PACK_AB_MERGE_C R154, R154, R233, RZ ;  /* 0x000000e99a9a723e */ /* 0x000fe200048060ff */
[----:B------:R-:W0:Y:S01]  /*519a0*/  LDC R245, c[0x0][0x248] ;  /* 0x00009200fff57b82 */ /* 0x000e220000000800 */
[----:B------:R-:W-:Y:S02]  /*519b0*/  F2FP.SATFINITE.E5M2.F32.PACK_AB_MERGE_C R156, R156, R231, RZ ;  /* 0x000000e79c9c723e */ /* 0x000fe400048060ff */
[----:B------:R-:W-:-:S02]  /*519c0*/  F2FP.SATFINITE.E5M2.F32.PACK_AB_MERGE_C R158, R158, R229, RZ ;  /* 0x000000e59e9e723e */ /* 0x000fc400048060ff */
[----:B------:R-:W-:Y:S02]  /*519d0*/  F2FP.SATFINITE.E5M2.F32.PACK_AB_MERGE_C R36, R37, R36, RZ ;  /* 0x000000242524723e */ /* 0x000fe400048060ff */
[----:B------:R-:W-:Y:S02]  /*519e0*/  F2FP.SATFINITE.E5M2.F32.PACK_AB_MERGE_C R38, R39, R38, RZ ;  /* 0x000000262726723e */ /* 0x000fe400048060ff */
[----:B------:R-:W-:Y:S02]  /*519f0*/  F2FP.SATFINITE.E5M2.F32.PACK_AB_MERGE_C R27, R71, R70, RZ ;  /* 0x00000046471b723e */ /* 0x000fe400048060ff */
[----:B------:R-:W-:Y:S02]  /*51a00*/  F2FP.SATFINITE.E5M2.F32.PACK_AB_MERGE_C R21, R21, R239, RZ ;  /* 0x000000ef1515723e */ /* 0x000fe400048060ff */
[----:B------:R-:W-:Y:S01]  /*51a10*/  F2FP.SATFINITE.E5M2.F32.PACK_AB_MERGE_C R52, R53, R52, RZ ;  /* 0x000000343534723e */ /* 0x000fe200048060ff */
[----:B------:R-:W1:Y:S01]  /*51a20*/  LDC R239, c[0x0][0x248] ;  /* 0x00009200ffef7b82 */ /* 0x000e620000000800 */
        /* <DEDUP_REMOVED lines=56> */
[----:B------:R-:W-:Y:S01]  /*51db0*/  F2FP.SATFINITE.E5M2.F32.PACK_AB_MERGE_C R8, R8, R252, RZ ;  /* 0x000000fc0808723e */ /* 0x000fe200048060ff */
[----:B------:R-:W1:Y:S01]  /*51dc0*/  LDC R251, c[0x0][0x248] ;  /* 0x00009200fffb7b82 */ /* 0x000e620000000800 */
        /* <DEDUP_REMOVED lines=34> */
[----:B------:R-:W4:Y:S01]  /*51ff0*/  LDL.LU R194, [R1+0x191c] ;  /* 0x00191c0001c27983 */ /* 0x000f220000300800 */
[----:B------:R-:W-:Y:S02]  /*52000*/  LOP3.LUT R5, R5, 0xffff, RZ, 0xc0, !PT ;  /* 0x0000ffff05057812 */ /* 0x000fe400078ec0ff */
[----:B------:R-:W-:Y:S01]  /*52010*/  LOP3.LUT R6, R6, 0xffff, RZ, 0xc0, !PT ;  /* 0x0000ffff06067812 */ /* 0x000fe200078ec0ff */
[----:B------:R-:W0:Y:S01]  /*52020*/  S2R R195, SR_TID.X ;  /* 0x0000000000c37919 */ /* 0x000e220000002100 */
[----:B------:R-:W-:Y:S02]  /*52030*/  LOP3.LUT R2, R2, 0xffff, RZ, 0xc0, !PT ;  /* 0x0000ffff02027812 */ /* 0x000fe400078ec0ff */
[----:B------:R-:W-:Y:S02]  /*52040*/  PRMT R68, R6, 0x3340, R1 ;  /* 0x0000334006447816 */ /* 0x000fe40000000001 */
[----:B------:R-:W-:Y:S02]  /*52050*/  PRMT R33, R5, 0x3340, R2 ;  /* 0x0000334005217816 */ /* 0x000fe40000000002 */
[----:B------:R-:W-:-:S02]  /*52060*/  LOP3.LUT R4, R4, 0xffff, RZ, 0xc0, !PT ;  /* 0x0000ffff04047812 */ /* 0x000fc400078ec0ff */
[----:B------:R-:W-:Y:S02]  /*52070*/  LOP3.LUT R35, R7, 0xffff, RZ, 0xc0, !PT ;  /* 0x0000ffff07237812 */ /* 0x000fe400078ec0ff */
[----:B------:R-:W-:Y:S02]  /*52080*/  LOP3.LUT R41, R18, 0xffff, RZ, 0xc0, !PT ;  /* 0x0000ffff12297812 */ /* 0x000fe400078ec0ff */
[----:B------:R-:W-:Y:S02]  /*52090*/  LOP3.LUT R47, R22, 0xffff, RZ, 0xc0, !PT ;  /* 0x0000ffff162f7812 */ /* 0x000fe400078ec0ff */
[----:B------:R-:W-:Y:S02]  /*520a0*/  LOP3.LUT R10, R10, 0xffff, RZ, 0xc0, !PT ;  /* 0x0000ffff0a0a7812 */ /* 0x000fe400078ec0ff */
[----:B------:R-:W-:Y:S02]  /*520b0*/  F2FP.SATFINITE.E5M2.F32.PACK_AB_MERGE_C R118, R119, R118, RZ ;  /* 0x000000767776723e */ /* 0x000fe400048060ff */
[----:B------:R-:W-:Y:S01]  /*520c0*/  F2FP.SATFINITE.E5M2.F32.PACK_AB_MERGE_C R132, R133, R132, RZ ;  /* 0x000000848584723e */ /* 0x000fe200048060ff */
[----:B------:R-:W4:Y:S01]  /*520d0*/  LDL.LU R119, [R1+0x1920] ;  /* 0x0019200001777983 */ /* 0x000f220000300800 */
[----:B------:R-:W-:-:S02]  /*520e0*/  F2FP.SATFINITE.E5M2.F32.PACK_AB_MERGE_C R134, R135, R134, RZ ;  /* 0x000000868786723e */ /* 0x000fc400048060ff */
[----:B--2---:R-:W-:Y:S02]  /*520f0*/  F2FP.SATFINITE.E5M2.F32.PACK_AB_MERGE_C R148, R149, R148, RZ ;  /* 0x000000949594723e */ /* 0x004fe400048060ff */
[----:B---3--:R-:W-:Y:S01]  /*52100*/  F2FP.SATFINITE.E5M2.F32.PACK_AB_MERGE_C R150, R151, R150, RZ ;  /* 0x000000969796723e */ /* 0x008fe200048060ff */
[----:B0-----:R-:W-:-:S05]  /*52110*/  IMAD.SHL.U32 R29, R195, 0x80, RZ ;  /* 0x00000080c31d7824 */ /* 0x001fca00078e00ff */
[----:B------:R-:W-:Y:S02]  /*52120*/  LOP3.LUT R29, R29, 0x400, RZ, 0xc0, !PT ;  /* 0x000004001d1d7812 */ /* 0x000fe400078ec0ff */
[----:B------:R-:W-:Y:S02]  /*52130*/  LOP3.LUT R37, R12, 0xffff, RZ, 0xc0, !PT ;  /* 0x0000ffff0c257812 */ /* 0x000fe400078ec0ff */
[----:B------:R-:W-:Y:S02]  /*52140*/  LOP3.LUT R14, R14, 0xffff, RZ, 0xc0, !PT ;  /* 0x0000ffff0e0e7812 */ /* 0x000fe400078ec0ff */
[----:B----4-:R-:W-:Y:S02]  /*52150*/  PRMT R70, R47, 0x3340, R0 ;  /* 0x000033402f467816 */ /* 0x010fe40000000000 */
[----:B------:R-:W-:Y:S02]  /*52160*/  LOP3.LUT R11, R11, 0xffff, RZ, 0xc0, !PT ;  /* 0x0000ffff0b0b7812 */ /* 0x000fe400078ec0ff */
[----:B------:R-:W-:-:S02]  /*52170*/  LOP3.LUT R12, R13, 0xffff, RZ, 0xc0, !PT ;  /* 0x0000ffff0d0c7812 */ /* 0x000fc400078ec0ff */
[----:B------:R-:W-:Y:S02]  /*52180*/  LOP3.LUT R15, R15, 0xffff, RZ, 0xc0, !PT ;  /* 0x0000ffff0f0f7812 */ /* 0x000fe400078ec0ff */
[----:B------:R-:W-:Y:S02]  /*52190*/  LOP3.LUT R154, R154, 0xffff, RZ, 0xc0, !PT ;  /* 0x0000ffff9a9a7812 */ /* 0x000fe400078ec0ff */
[----:B------:R-:W-:Y:S02]  /*521a0*/  LOP3.LUT R53, R156, 0xffff, RZ, 0xc0, !PT ;  /* 0x0000ffff9c357812 */ /* 0x000fe400078ec0ff */
[----:B------:R-:W-:Y:S02]  /*521b0*/  LOP3.LUT R158, R158, 0xffff, RZ, 0xc0, !PT ;  /* 0x0000ffff9e9e7812 */ /* 0x000fe400078ec0ff */
[----:B------:R-:W-:Y:S02]  /*521c0*/  PRMT R18, R14, 0x3340, R1 ;  /* 0x000033400e127816 */ /* 0x000fe40000000001 */
[----:B------:R-:W-:-:S02]  /*521d0*/  PRMT R13, R10, 0x3340, R37 ;  /* 0x000033400a0d7816 */ /* 0x000fc40000000025 */
[----:B------:R-:W-:Y:S02]  /*521e0*/  PRMT R7, R11, 0x3340, R12 ;  /* 0x000033400b077816 */ /* 0x000fe4000000000c */
[----:B------:R-:W-:Y:S02]  /*521f0*/  LOP3.LUT R57, R164, 0xffff, RZ, 0xc0, !PT ;  /* 0x0000ffffa4397812 */ /* 0x000fe400078ec0ff */
[----:B------:R-:W-:Y:S02]  /*52200*/  LOP3.LUT R19, R19, 0xffff, RZ, 0xc0, !PT ;  /* 0x0000ffff13137812 */ /* 0x000fe400078ec0ff */
[----:B------:R-:W-:Y:S02]  /*52210*/  LOP3.LUT R51, R23, 0xffff, RZ, 0xc0, !PT ;  /* 0x0000ffff17337812 */ /* 0x000fe400078ec0ff */
[----:B------:R-:W-:Y:S02]  /*52220*/  PRMT R164, R158, 0x3340, R1 ;  /* 0x000033409ea47816 */ /* 0x000fe40000000001 */
[----:B------:R-:W-:-:S02]  /*52230*/  LOP3.LUT R155, R155, 0xffff, RZ, 0xc0, !PT ;  /* 0x0000ffff9b9b7812 */ /* 0x000fc400078ec0ff */
[----:B------:R-:W-:Y:S02]  /*52240*/  LOP3.LUT R156, R157, 0xffff, RZ, 0xc0, !PT ;  /* 0x0000ffff9d9c7812 */ /* 0x000fe400078ec0ff */
[----:B------:R-:W-:Y:S02]  /*52250*/  LOP3.LUT R159, R159, 0xffff, RZ, 0xc0, !PT ;  /* 0x0000ffff9f9f7812 */ /* 0x000fe400078ec0ff */
[----:B------:R-:W-:Y:S02]  /*52260*/  PRMT R13, R13, 0x5410, R18 ;  /* 0x000054100d0d7816 */ /* 0x000fe40000000012 */
[----:B------:R-:W-:Y:S02]  /*52270*/  LOP3.LUT R162, R162, 0xffff, RZ, 0xc0, !PT ;  /* 0x0000ffffa2a27812 */ /* 0x000fe400078ec0ff */
[----:B------:R-:W-:Y:S02]  /*52280*/  LOP3.LUT R166, R166, 0xffff, RZ, 0xc0, !PT ;  /* 0x0000ffffa6a67812 */ /* 0x000fe400078ec0ff */
[----:B------:R-:W-:-:S02]  /*52290*/  LOP3.LUT R163, R163, 0xffff, RZ, 0xc0, !PT ;  /* 0x0000ffffa3a37812 */ /* 0x000fc400078ec0ff */
[----:B------:R-:W-:Y:S02]  /*522a0*/  LOP3.LUT R167, R167, 0xffff, RZ, 0xc0, !PT ;  /* 0x0000ffffa7a77812 */ /* 0x000fe400078ec0ff */
[----:B------:R-:W-:Y:S02]  /*522b0*/  LOP3.LUT R170, R170, 0xffff, RZ, 0xc0, !PT ;  /* 0x0000ffffaaaa7812 */ /* 0x000fe400078ec0ff */
[----:B------:R-:W-:Y:S02]  /*522c0*/  LOP3.LUT R59, R172, 0xffff, RZ, 0xc0, !PT ;  /* 0x0000ffffac3b7812 */ /* 0x000fe400078ec0ff */
[----:B------:R-:W-:Y:S02]  /*522d0*/  LOP3.LUT R174, R174, 0xffff, RZ, 0xc0, !PT ;  /* 0x0000ffffaeae7812 */ /* 0x000fe400078ec0ff */
[----:B------:R-:W-:Y:S02]  /*522e0*/  LOP3.LUT R63, R180, 0xffff, RZ, 0xc0, !PT ;  /* 0x0000ffffb43f7812 */ /* 0x000fe400078ec0ff */
[----:B------:R-:W-:-:S02]  /*522f0*/  PRMT R196, R166, 0x3340, R1 ;  /* 0x00003340a6c47816 */ /* 0x000fc40000000001 */
[----:B------:R-:W-:Y:S02]  /*52300*/  PRMT R180, R167, 0x3340, R0 ;  /* 0x00003340a7b47816 */ /* 0x000fe40000000000 */
[----:B------:R-:W-:Y:S02]  /*52310*/  LOP3.LUT R171, R171, 0xffff, RZ, 0xc0, !PT ;  /* 0x0000ffffabab7812 */ /* 0x000fe400078ec0ff */
[----:B------:R-:W-:Y:S02]  /*52320*/  LOP3.LUT R172, R173, 0xffff, RZ, 0xc0, !PT ;  /* 0x0000ffffadac7812 */ /* 0x000fe400078ec0ff */
[----:B------:R-:W-:Y:S02]  /*52330*/  LOP3.LUT R175, R175, 0xffff, RZ, 0xc0, !PT ;  /* 0x0000ffffafaf7812 */ /* 0x000fe400078ec0ff */
[----:B------:R-:W-:Y:S02]  /*52340*/  PRMT R45, R170, 0x3340, R59 ;  /* 0x00003340aa2d7816 */ /* 0x000fe4000000003b */
[----:B------:R-:W-:-:S02]  /*52350*/  PRMT R43, R171, 0x3340, R172 ;  /* 0x00003340ab2b7816 */ /* 0x000fc400000000ac */
[----:B------:R-:W-:Y:S02]  /*52360*/  LOP3.LUT R179, R179, 0xffff, RZ, 0xc0, !PT ;  /* 0x0000ffffb3b37812 */ /* 0x000fe400078ec0ff */
[----:B------:R-:W-:Y:S02]  /*52370*/  LOP3.LUT R185, R185, 0xffff, RZ, 0xc0, !PT ;  /* 0x0000ffffb9b97812 */ /* 0x000fe400078ec0ff */
[----:B------:R-:W-:Y:S02]  /*52380*/  LOP3.LUT R67, R24, 0xffff, RZ, 0xc0, !PT ;  /* 0x0000ffff18437812 */ /* 0x000fe400078ec0ff */
[----:B------:R-:W-:Y:S02]  /*52390*/  LOP3.LUT R69, R32, 0xffff, RZ, 0xc0, !PT ;  /* 0x0000ffff20457812 */ /* 0x000fe400078ec0ff */
[----:B------:R-:W-:Y:S02]  /*523a0*/  PRMT R24, R185, 0x3340, R0 ;  /* 0x00003340b9187816 */ /* 0x000fe40000000000 */
[----:B------:R-:W-:-:S02]  /*523b0*/  LOP3.LUT R178, R178, 0xffff, RZ, 0xc0, !PT ;  /* 0x0000ffffb2b27812 */ /* 0x000fc400078ec0ff */
[----:B------:R-:W-:Y:S02]  /*523c0*/  LOP3.LUT R183, R183, 0xffff, RZ, 0xc0, !PT ;  /* 0x0000ffffb7b77812 */ /* 0x000fe400078ec0ff */
[----:B------:R-:W-:Y:S02]  /*523d0*/  LOP3.LUT R77, R42, 0xffff, RZ, 0xc0, !PT ;  /* 0x0000ffff2a4d7812 */ /* 0x000fe400078ec0ff */
[----:B------:R-:W-:Y:S02]  /*523e0*/  LOP3.LUT R200, R46, 0xffff, RZ, 0xc0, !PT ;  /* 0x0000ffff2ec87812 */ /* 0x000fe400078ec0ff */
[----:B------:R-:W-:Y:S02]  /*523f0*/  LOP3.LUT R81, R50, 0xffff, RZ, 0xc0, !PT ;  /* 0x0000ffff32517812 */ /* 0x000fe400078ec0ff */
[----:B------:R-:W-:Y:S02]  /*52400*/  LOP3.LUT R65, R190, 0xffff, RZ, 0xc0, !PT ;  /* 0x0000ffffbe417812 */ /* 0x000fe400078ec0ff */
[----:B------:R-:W-:-:S02]  /*52410*/  PRMT R198, R183, 0x3340, R0 ;  /* 0x00003340b7c67816 */ /* 0x000fc40000000000 */
[----:B------:R-:W-:Y:S02]  /*52420*/  LOP3.LUT R189, R189, 0xffff, RZ, 0xc0, !PT ;  /* 0x0000ffffbdbd7812 */ /* 0x000fe400078ec0ff */
[----:B------:R-:W-:Y:S02]  /*52430*/  LOP3.LUT R190, R191, 0xffff, RZ, 0xc0, !PT ;  /* 0x0000ffffbfbe7812 */ /* 0x000fe400078ec0ff */
[----:B------:R-:W-:Y:S02]  /*52440*/  LOP3.LUT R193, R193, 0xffff, RZ, 0xc0, !PT ;  /* 0x0000ffffc1c17812 */ /* 0x000fe400078ec0ff */
[----:B------:R-:W-:Y:S02]  /*52450*/  PRMT R87, R81, 0x3340, R0 ;  /* 0x0000334051577816 */ /* 0x000fe40000000000 */
[----:B------:R-:W-:Y:S02]  /*52460*/  LOP3.LUT R188, R188, 0xffff, RZ, 0xc0, !PT ;  /* 0x0000ffffbcbc7812 */ /* 0x000fe400078ec0ff */
[----:B------:R-:W-:-:S02]  /*52470*/  LOP3.LUT R192, R192, 0xffff, RZ, 0xc0, !PT ;  /* 0x0000ffffc0c07812 */ /* 0x000fc400078ec0ff */
[----:B------:R-:W-:Y:S02]  /*52480*/  PRMT R71, R193, 0x3340, R0 ;  /* 0x00003340c1477816 */ /* 0x000fe40000000000 */
[----:B------:R-:W-:Y:S02]  /*52490*/  LOP3.LUT R75, R40, 0xffff, RZ, 0xc0, !PT ;  /* 0x0000ffff284b7812 */ /* 0x000fe400078ec0ff */
[----:B------:R-:W-:Y:S02]  /*524a0*/  LOP3.LUT R79, R48, 0xffff, RZ, 0xc0, !PT ;  /* 0x0000ffff304f7812 */ /* 0x000fe400078ec0ff */
[----:B------:R-:W-:Y:S02]  /*524b0*/  LOP3.LUT R136, R136, 0xffff, RZ, 0xc0, !PT ;  /* 0x0000ffff88887812 */ /* 0x000fe400078ec0ff */
[----:B------:R-:W-:Y:S02]  /*524c0*/  LOP3.LUT R107, R140, 0xffff, RZ, 0xc0, !PT ;  /* 0x0000ffff8c6b7812 */ /* 0x000fe400078ec0ff */
[----:B------:R-:W-:-:S02]  /*524d0*/  LOP3.LUT R109, R144, 0xffff, RZ, 0xc0, !PT ;  /* 0x0000ffff906d7812 */ /* 0x000fc400078ec0ff */
[----:B------:R-:W-:Y:S02]  /*524e0*/  PRMT R61, R192, 0x3340, R1 ;  /* 0x00003340c03d7816 */ /* 0x000fe40000000001 */
[----:B------:R-:W-:Y:S02]  /*524f0*/  PRMT R32, R188, 0x3340, R65 ;  /* 0x00003340bc207816 */ /* 0x000fe40000000041 */
[----:B------:R-:W-:Y:S02]  /*52500*/  LOP3.LUT R56, R56, 0xffff, RZ, 0xc0, !PT ;  /* 0x0000ffff38387812 */ /* 0x000fe400078ec0ff */
[----:B------:R-:W-:Y:S02]  /*52510*/  LOP3.LUT R83, R60, 0xffff, RZ, 0xc0, !PT ;  /* 0x0000ffff3c537812 */ /* 0x000fe400078ec0ff */
[----:B------:R-:W-:Y:S02]  /*52520*/  LOP3.LUT R64, R64, 0xffff, RZ, 0xc0, !PT ;  /* 0x0000ffff40407812 */ /* 0x000fe400078ec0ff */
[----:B------:R-:W-:-:S02]  /*52530*/  PRMT R85, R79, 0x3340, R0 ;  /* 0x000033404f557816 */ /* 0x000fc40000000000 */
[----:B------:R-:W-:Y:S02]  /*52540*/  PRMT R115, R109, 0x3340, R0 ;  /* 0x000033406d737816 */ /* 0x000fe40000000000 */
[----:B------:R-:W-:Y:S02]  /*52550*/  SHF.R.U32.HI R5, RZ, 0x8, R5 ;  /* 0x00000008ff057819 */ /* 0x000fe40000011605 */
[----:B------:R-:W-:Y:S02]  /*52560*/  SHF.R.U32.HI R2, RZ, 0x8, R2 ;  /* 0x00000008ff027819 */ /* 0x000fe40000011602 */
[----:B------:R-:W-:Y:S02]  /*52570*/  LOP3.LUT R72, R72, 0xffff, RZ, 0xc0, !PT ;  /* 0x0000ffff48487812 */ /* 0x000fe400078ec0ff */
[----:B------:R-:W-:Y:S02]  /*52580*/  LOP3.LUT R80, R80, 0xffff, RZ, 0xc0, !PT ;  /* 0x0000ffff50507812 */ /* 0x000fe400078ec0ff */
[----:B------:R-:W-:-:S02]  /*52590*/  SHF.R.U32.HI R6, RZ, 0x8, R6 ;  /* 0x00000008ff067819 */ /* 0x000fc40000011606 */
[----:B------:R-:W-:Y:S02]  /*525a0*/  PRMT R32, R32, 0x5410, R61 ;  /* 0x0000541020207816 */ /* 0x000fe4000000003d */
[----:B------:R-:W-:Y:S02]  /*525b0*/  PRMT R89, R64, 0x3340, R1 ;  /* 0x0000334040597816 */ /* 0x000fe40000000001 */
[----:B------:R-:W-:Y:S02]  /*525c0*/  LOP3.LUT R2, R2, 0xffff, RZ, 0xc0, !PT ;  /* 0x0000ffff02027812 */ /* 0x000fe400078ec0ff */
[----:B------:R-:W-:Y:S02]  /*525d0*/  LOP3.LUT R5, R5, 0xffff, RZ, 0xc0, !PT ;  /* 0x0000ffff05057812 */ /* 0x000fe400078ec0ff */
[----:B------:R-:W-:Y:S02]  /*525e0*/  SHF.R.U32.HI R10, RZ, 0x8, R10 ;  /* 0x00000008ff0a7819 */ /* 0x000fe4000001160a */
[----:B------:R-:W-:-:S02]  /*525f0*/  SHF.R.U32.HI R37, RZ, 0x8, R37 ;  /* 0x00000008ff257819 */ /* 0x000fc40000011625 */
[----:B------:R-:W-:Y:S02]  /*52600*/  LOP3.LUT R58, R58, 0xffff, RZ, 0xc0, !PT ;  /* 0x0000ffff3a3a7812 */ /* 0x000fe400078ec0ff */
[----:B------:R-:W-:Y:S02]  /*52610*/  LOP3.LUT R66, R66, 0xffff, RZ, 0xc0, !PT ;  /* 0x0000ffff42427812 */ /* 0x000fe400078ec0ff */
[----:B------:R-:W-:Y:S02]  /*52620*/  PRMT R93, R80, 0x3340, R1 ;  /* 0x00003340505d7816 */ /* 0x000fe40000000001 */
[----:B------:R-:W-:Y:S02]  /*52630*/  SHF.R.U32.HI R14, RZ, 0x8, R14 ;  /* 0x00000008ff0e7819 */ /* 0x000fe4000001160e */
[----:B------:R-:W-:Y:S02]  /*52640*/  SHF.R.U32.HI R12, RZ, 0x8, R12 ;  /* 0x00000008ff0c7819 */ /* 0x000fe4000001160c */
[----:B------:R-:W-:-:S02]  /*52650*/  SHF.R.U32.HI R11, RZ, 0x8, R11 ;  /* 0x00000008ff0b7819 */ /* 0x000fc4000001160b */
[----:B------:R-:W-:Y:S02]  /*52660*/  SHF.R.U32.HI R47, RZ, 0x8, R47 ;  /* 0x00000008ff2f7819 */ /* 0x000fe4000001162f */
[----:B------:R-:W-:Y:S02]  /*52670*/  PRMT R2, R5, 0x3340, R2 ;  /* 0x0000334005027816 */ /* 0x000fe40000000002 */
[----:B------:R-:W-:Y:S02]  /*52680*/  LOP3.LUT R90, R90, 0xffff, RZ, 0xc0, !PT ;  /* 0x0000ffff5a5a7812 */ /* 0x000fe400078ec0ff */
        /* <DEDUP_REMOVED lines=10> */
[----:B------:R-:W-:Y:S02]  /*52730*/  PRMT R105, R128, 0x3340, R1 ;  /* 0x0000334080697816 */ /* 0x000fe40000000001 */
[----:B------:R-:W-:Y:S02]  /*52740*/  PRMT R92, R120, 0x3340, R101 ;  /* 0x00003340785c7816 */ /* 0x000fe40000000065 */
[----:B------:R-:W-:Y:S02]  /*52750*/  IADD3 R31, R29, UR7, R194 ;  /* 0x000000071d1f7c10 */ /* 0x000fe4000fffe0c2 */
[----:B------:R-:W-:Y:S02]  /*52760*/  PRMT R29, R33, 0x5410, R68 ;  /* 0x00005410211d7816 */ /* 0x000fe40000000044 */
[----:B------:R-:W-:-:S02]  /*52770*/  LOP3.LUT R33, R3, 0xffff, RZ, 0xc0, !PT ;  /* 0x0000ffff03217812 */ /* 0x000fc400078ec0ff */
[----:B------:R-:W-:Y:S02]  /*52780*/  LOP3.LUT R68, R20, 0xffff, RZ, 0xc0, !PT ;  /* 0x0000ffff14447812 */ /* 0x000fe400078ec0ff */
[----:B------:R-:W-:Y:S02]  /*52790*/  PRMT R3, R35, 0x3340, R0 ;  /* 0x0000334023037816 */ /* 0x000fe40000000000 */
[----:B------:R-:W-:Y:S02]  /*527a0*/  PRMT R22, R33, 0x3340, R4 ;  /* 0x0000334021167816 */ /* 0x000fe40000000004 */
[----:B------:R-:W-:Y:S02]  /*527b0*/  PRMT R39, R41, 0x3340, R68 ;  /* 0x0000334029277816 */ /* 0x000fe40000000044 */
[----:B------:R-:W-:Y:S02]  /*527c0*/  PRMT R22, R22, 0x5410, R3 ;  /* 0x0000541016167816 */ /* 0x000fe40000000003 */
[----:B------:R-:W-:-:S02]  /*527d0*/  PRMT R3, R39, 0x5410, R70 ;  /* 0x0000541027037816 */ /* 0x000fc40000000046 */
[----:B------:R-:W-:Y:S02]  /*527e0*/  PRMT R20, R15, 0x3340, R0 ;  /* 0x000033400f147816 */ /* 0x000fe40000000000 */
[----:B------:R-:W-:Y:S02]  /*527f0*/  LOP3.LUT R70, R21, 0xffff, RZ, 0xc0, !PT ;  /* 0x0000ffff15467812 */ /* 0x000fe400078ec0ff */
[----:B------:R-:W-:Y:S02]  /*52800*/  PRMT R21, R154, 0x3340, R53 ;  /* 0x000033409a157816 */ /* 0x000fe40000000035 */
[----:B------:R-:W-:Y:S02]  /*52810*/  PRMT R18, R7, 0x5410, R20 ;  /* 0x0000541007127816 */ /* 0x000fe40000000014 */
[----:B------:R-:W-:Y:S02]  /*52820*/  PRMT R20, R51, 0x3340, R0 ;  /* 0x0000334033147816 */ /* 0x000fe40000000000 */
[----:B------:R-:W-:-:S02]  /*52830*/  PRMT R23, R19, 0x3340, R70 ;  /* 0x0000334013177816 */ /* 0x000fc40000000046 */
[----:B------:R-:W-:Y:S02]  /*52840*/  PRMT R21, R21, 0x5410, R164 ;  /* 0x0000541015157816 */ /* 0x000fe400000000a4 */
[----:B------:R-:W-:Y:S02]  /*52850*/  PRMT R194, R159, 0x3340, R0 ;  /* 0x000033409fc27816 */ /* 0x000fe40000000000 */
[----:B------:R-:W-:Y:S02]  /*52860*/  PRMT R7, R155, 0x3340, R156 ;  /* 0x000033409b077816 */ /* 0x000fe4000000009c */
[----:B------:R-:W-:Y:S02]  /*52870*/  LOP3.LUT R164, R165, 0xffff, RZ, 0xc0, !PT ;  /* 0x0000ffffa5a47812 */ /* 0x000fe400078ec0ff */
[----:B------:R-:W-:Y:S02]  /*52880*/  PRMT R23, R23, 0x5410, R20 ;  /* 0x0000541017177816 */ /* 0x000fe40000000014 */
[----:B------:R-:W-:-:S02]  /*52890*/  PRMT R39, R162, 0x3340, R57 ;  /* 0x00003340a2277816 */ /* 0x000fc40000000039 */
[----:B------:R-:W-:Y:S02]  /*528a0*/  PRMT R20, R7, 0x5410, R194 ;  /* 0x0000541007147816 */ /* 0x000fe400000000c2 */
[----:B------:R-:W-:Y:S02]  /*528b0*/  PRMT R49, R163, 0x3340, R164 ;  /* 0x00003340a3317816 */ /* 0x000fe400000000a4 */
[----:B------:R-:W-:Y:S02]  /*528c0*/  PRMT R194, R174, 0x3340, R1 ;  /* 0x00003340aec27816 */ /* 0x000fe40000000001 */
[----:B------:R-:W-:Y:S02]  /*528d0*/  PRMT R7, R39, 0x5410, R196 ;  /* 0x0000541027077816 */ /* 0x000fe400000000c4 */
[----:B------:R-:W-:Y:S02]  /*528e0*/  PRMT R49, R49, 0x5410, R180 ;  /* 0x0000541031317816 */ /* 0x000fe400000000b4 */
[----:B------:R-:W-:-:S02]  /*528f0*/  PRMT R196, R175, 0x3340, R0 ;  /* 0x00003340afc47816 */ /* 0x000fc40000000000 */
[----:B------:R-:W-:Y:S02]  /*52900*/  PRMT R45, R45, 0x5410, R194 ;  /* 0x000054102d2d7816 */ /* 0x000fe400000000c2 */
[----:B------:R-:W-:Y:S02]  /*52910*/  LOP3.LUT R180, R181, 0xffff, RZ, 0xc0, !PT ;  /* 0x0000ffffb5b47812 */ /* 0x000fe400078ec0ff */
[----:B------:R-:W-:Y:S02]  /*52920*/  LOP3.LUT R194, R28, 0xffff, RZ, 0xc0, !PT ;  /* 0x0000ffff1cc27812 */ /* 0x000fe400078ec0ff */
[----:B------:R-:W-:Y:S02]  /*52930*/  PRMT R43, R43, 0x5410, R196 ;  /* 0x000054102b2b7816 */ /* 0x000fe400000000c4 */
[----:B------:R-:W-:Y:S02]  /*52940*/  PRMT R55, R179, 0x3340, R180 ;  /* 0x00003340b3377816 */ /* 0x000fe400000000b4 */
[----:B------:R-:W-:-:S02]  /*52950*/  PRMT R196, R69, 0x3340, R0 ;  /* 0x0000334045c47816 */ /* 0x000fc40000000000 */
[----:B------:R-:W-:Y:S02]  /*52960*/  PRMT R73, R67, 0x3340, R194 ;  /* 0x0000334043497816 */ /* 0x000fe400000000c2 */
[----:B------:R-:W-:Y:S02]  /*52970*/  PRMT R55, R55, 0x5410, R24 ;  /* 0x0000541037377816 */ /* 0x000fe40000000018 */
[----:B------:R-:W-:Y:S02]  /*52980*/  PRMT R39, R178, 0x3340, R63 ;  /* 0x00003340b2277816 */ /* 0x000fe4000000003f */
[----:B------:R-:W-:Y:S02]  /*52990*/  PRMT R24, R73, 0x5410, R196 ;  /* 0x0000541049187816 */ /* 0x000fe400000000c4 */
[----:B------:R-:W-:Y:S02]  /*529a0*/  LOP3.LUT R196, R30, 0xffff, RZ, 0xc0, !PT ;  /* 0x0000ffff1ec47812 */ /* 0x000fe400078ec0ff */
[----:B------:R-:W-:-:S02]  /*529b0*/  PRMT R30, R77, 0x3340, R200 ;  /* 0x000033404d1e7816 */ /* 0x000fc400000000c8 */
[----:B------:R-:W-:Y:S02]  /*529c0*/  PRMT R39, R39, 0x5410, R198 ;  /* 0x0000541027277816 */ /* 0x000fe400000000c6 */
[----:B------:R-:W-:Y:S02]  /*529d0*/  PRMT R28, R189, 0x3340, R190 ;  /* 0x00003340bd1c7816 */ /* 0x000fe400000000be */
[----:B------:R-:W-:Y:S02]  /*529e0*/  LOP3.LUT R198, R44, 0xffff, RZ, 0xc0, !PT ;  /* 0x0000ffff2cc67812 */ /* 0x000fe400078ec0ff */
[----:B------:R-:W-:Y:S02]  /*529f0*/  PRMT R30, R30, 0x5410, R87 ;  /* 0x000054101e1e7816 */ /* 0x000fe40000000057 */
[----:B------:R-:W-:Y:S02]  /*52a00*/  LOP3.LUT R87, R76, 0xffff, RZ, 0xc0, !PT ;  /* 0x0000ffff4c577812 */ /* 0x000fe400078ec0ff */
[----:B------:R-:W-:-:S02]  /*52a10*/  SHF.R.U32.HI R33, RZ, 0x8, R33 ;  /* 0x00000008ff217819 */ /* 0x000fc40000011621 */
[----:B------:R-:W-:Y:S02]  /*52a20*/  SHF.R.U32.HI R4, RZ, 0x8, R4 ;  /* 0x00000008ff047819 */ /* 0x000fe40000011604 */
[----:B------:R-:W-:Y:S02]  /*52a30*/  PRMT R28, R28, 0x5410, R71 ;  /* 0x000054101c1c7816 */ /* 0x000fe40000000047 */
[----:B------:R-:W-:Y:S02]  /*52a40*/  LOP3.LUT R73, R34, 0xffff, RZ, 0xc0, !PT ;  /* 0x0000ffff22497812 */ /* 0x000fe400078ec0ff */
[----:B------:R-:W-:Y:S02]  /*52a50*/  LOP3.LUT R76, R96, 0xffff, RZ, 0xc0, !PT ;  /* 0x0000ffff604c7812 */ /* 0x000fe400078ec0ff */
[----:B------:R-:W-:Y:S02]  /*52a60*/  SHF.R.U32.HI R35, RZ, 0x8, R35 ;  /* 0x00000008ff237819 */ /* 0x000fe40000011623 */
        /* <DEDUP_REMOVED lines=8> */
[----:B------:R-:W-:Y:S02]  /*52af0*/  PRMT R26, R56, 0x3340, R83 ;  /* 0x00003340381a7816 */ /* 0x000fe40000000053 */
[----:B------:R-:W-:Y:S02]  /*52b00*/  PRMT R34, R34, 0x5410, R85 ;  /* 0x0000541022227816 */ /* 0x000fe40000000055 */
[----:B------:R-:W-:Y:S02]  /*52b10*/  PRMT R96, R96, 0x5410, R115 ;  /* 0x0000541060607816 */ /* 0x000fe40000000073 */
[----:B------:R-:W-:Y:S02]  /*52b20*/  LOP3.LUT R85, R62, 0xffff, RZ, 0xc0, !PT ;  /* 0x0000ffff3e557812 */ /* 0x000fe400078ec0ff */
[----:B------:R-:W-:-:S02]  /*52b30*/  PRMT R46, R72, 0x3340, R87 ;  /* 0x00003340482e7816 */ /* 0x000fc40000000057 */
[----:B------:R-:W-:Y:S02]  /*52b40*/  LOP3.LUT R115, R6, 0xffff, RZ, 0xc0, !PT ;  /* 0x0000ffff06737812 */ /* 0x000fe400078ec0ff */
[----:B------:R-:W-:Y:S02]  /*52b50*/  PRMT R4, R33, 0x3340, R4 ;  /* 0x0000334021047816 */ /* 0x000fe40000000004 */
[----:B------:R-:W-:Y:S02]  /*52b60*/  SHF.R.U32.HI R15, RZ, 0x8, R15 ;  /* 0x00000008ff0f7819 */ /* 0x000fe4000001160f */
[----:B------:R-:W-:Y:S02]  /*52b70*/  SHF.R.U32.HI R41, RZ, 0x8, R41 ;  /* 0x00000008ff297819 */ /* 0x000fe40000011629 */
[----:B------:R-:W-:Y:S02]  /*52b80*/  SHF.R.U32.HI R68, RZ, 0x8, R68 ;  /* 0x00000008ff447819 */ /* 0x000fe40000011644 */
[----:B------:R-:W-:-:S02]  /*52b90*/  PRMT R33, R35, 0x3340, R0 ;  /* 0x0000334023217816 */ /* 0x000fc40000000000 */
        /* <DEDUP_REMOVED lines=9> */
[----:B------:R-:W-:Y:S02]  /*52c30*/  LOP3.LUT R37, R14, 0xffff, RZ, 0xc0, !PT ;  /* 0x0000ffff0e257812 */ /* 0x000fe400078ec0ff */
[----:B------:R-:W-:Y:S02]  /*52c40*/  LOP3.LUT R10, R12, 0xffff, RZ, 0xc0, !PT ;  /* 0x0000ffff0c0a7812 */ /* 0x000fe400078ec0ff */
[----:B------:R-:W-:-:S02]  /*52c50*/  LOP3.LUT R93, R94, 0xffff, RZ, 0xc0, !PT ;  /* 0x0000ffff5e5d7812 */ /* 0x000fc400078ec0ff */
[----:B------:R-:W-:Y:S02]  /*52c60*/  LOP3.LUT R78, R98, 0xffff, RZ, 0xc0, !PT ;  /* 0x0000ffff624e7812 */ /* 0x000fe400078ec0ff */
[----:B------:R-:W-:Y:S02]  /*52c70*/  LOP3.LUT R115, R11, 0xffff, RZ, 0xc0, !PT ;  /* 0x0000ffff0b737812 */ /* 0x000fe400078ec0ff */
[----:B------:R-:W-:Y:S02]  /*52c80*/  LOP3.LUT R15, R15, 0xffff, RZ, 0xc0, !PT ;  /* 0x0000ffff0f0f7812 */ /* 0x000fe400078ec0ff */
[----:B------:R-:W-:Y:S02]  /*52c90*/  SHF.R.U32.HI R19, RZ, 0x8, R19 ;  /* 0x00000008ff137819 */ /* 0x000fe40000011613 */
[----:B------:R-:W-:Y:S02]  /*52ca0*/  LOP3.LUT R12, R68, 0xffff, RZ, 0xc0, !PT ;  /* 0x0000ffff440c7812 */ /* 0x000fe400078ec0ff */
[----:B------:R-:W-:-:S02]  /*52cb0*/  LOP3.LUT R41, R41, 0xffff, RZ, 0xc0, !PT ;  /* 0x0000ffff29297812 */ /* 0x000fc400078ec0ff */
        /* <DEDUP_REMOVED lines=15> */
[----:B------:R-:W-:Y:S02]  /*52db0*/  PRMT R15, R12, 0x5410, R19 ;  /* 0x000054100c0f7816 */ /* 0x000fe40000000013 */
[----:B------:R-:W-:Y:S01]  /*52dc0*/  PRMT R48, R92, 0x5410, R105 ;  /* 0x000054105c307816 */ /* 0x000fe20000000069 */
[----:B------:R-:W0:Y:S01]  /*52dd0*/  S2R R12, SR_TID.X ;  /* 0x00000000000c7919 */ /* 0x000e220000002100 */
[----:B------:R-:W-:Y:S01]  /*52de0*/  IMAD.SHL.U32 R92, R195, 0x8, RZ ;  /* 0x00000008c35c7824 */ /* 0x000fe200078e00ff */
[----:B------:R-:W-:-:S02]  /*52df0*/  PRMT R5, R2, 0x5410, R5 ;  /* 0x0000541002057816 */ /* 0x000fc40000000005 */
[----:B------:R-:W-:Y:S02]  /*52e00*/  LOP3.LUT R11, R9, 0xffff, RZ, 0xc0, !PT ;  /* 0x0000ffff090b7812 */ /* 0x000fe400078ec0ff */
[----:B------:R-:W-:Y:S02]  /*52e10*/  LOP3.LUT R92, R92, 0x380, RZ, 0xc0, !PT ;  /* 0x000003805c5c7812 */ /* 0x000fe400078ec0ff */
[----:B------:R-:W-:Y:S02]  /*52e20*/  LOP3.LUT R2, R8, 0xffff, RZ, 0xc0, !PT ;  /* 0x0000ffff08027812 */ /* 0x000fe400078ec0ff */
[----:B------:R-:W-:Y:S01]  /*52e30*/  PRMT R10, R22, 0x4210, R11 ;  /* 0x00004210160a7816 */ /* 0x000fe2000000000b */
[----:B------:R-:W-:Y:S01]  /*52e40*/  IMAD.IADD R31, R92, 0x1, R31 ;  /* 0x000000015c1f7824 */ /* 0x000fe200078e021f */
[--C-:B------:R-:W-:Y:S02]  /*52e50*/  PRMT R8, R29, 0x4210, R2.reuse ;  /* 0x000042101d087816 */ /* 0x100fe40000000002 */
[----:B------:R-:W-:-:S02]  /*52e60*/  PRMT R9, R5, 0x5210, R2 ;  /* 0x0000521005097816 */ /* 0x000fc40000000002 */
[----:B------:R-:W-:Y:S01]  /*52e70*/  PRMT R11, R4, 0x5210, R11 ;  /* 0x00005210040b7816 */ /* 0x000fe2000000000b */
[----:B------:R-:W-:Y:S06]  /*52e80*/  BAR.SYNC.DEFER_BLOCKING 0x0 ;  /* 0x0000000000007b1d */ /* 0x000fec0000010000 */
[----:B------:R-:W-:Y:S01]  /*52e90*/  STSM.16.M88.4 [R31], R8 ;  /* 0x000000081f007844 */ /* 0x000fe20000000200 */
[----:B0-----:R-:W-:-:S04]  /*52ea0*/  LOP3.LUT R4, R12, 0x7f, RZ, 0xc0, !PT ;  /* 0x0000007f0c047812 */ /* 0x001fc800078ec0ff */
[----:B------:R-:W-:Y:S01]  /*52eb0*/  LEA R4, R4, UR7, 0x4 ;  /* 0x0000000704047c11 */ /* 0x000fe2000f8e20ff */
[----:B------:R-:W-:Y:S01]  /*52ec0*/  BAR.SYNC.DEFER_BLOCKING 0x0 ;  /* 0x0000000000007b1d */ /* 0x000fe20000010000 */
[----:B------:R-:W-:Y:S02]  /*52ed0*/  LOP3.LUT R19, R17, 0xffff, RZ, 0xc0, !PT ;  /* 0x0000ffff11137812 */ /* 0x000fe400078ec0ff */
[----:B------:R-:W-:Y:S02]  /*52ee0*/  LOP3.LUT R2, R16, 0xffff, RZ, 0xc0, !PT ;  /* 0x0000ffff10027812 */ /* 0x000fe400078ec0ff */
[----:B------:R-:W-:Y:S01]  /*52ef0*/  PRMT R18, R18, 0x4210, R19 ;  /* 0x0000421012127816 */ /* 0x000fe20000000013 */
[----:B------:R-:W-:Y:S01]  /*52f00*/  ULDC.64 UR6, c[0x0][0x220] ;  /* 0x0000880000067ab9 */ /* 0x000fe20000000a00 */
[----:B------:R-:W0:Y:S01]  /*52f10*/  LDS.128 R8, [R4] ;  /* 0x0000000004087984 */ /* 0x000e220000000c00 */
[--C-:B------:R-:W-:Y:S02]  /*52f20*/  PRMT R16, R13, 0x4210, R2.reuse ;  /* 0x000042100d107816 */ /* 0x100fe40000000002 */
[----:B------:R-:W-:-:S02]  /*52f30*/  PRMT R17, R33, 0x5210, R2 ;  /* 0x0000521021117816 */ /* 0x000fc40000000002 */
[----:B------:R-:W-:Y:S01]  /*52f40*/  PRMT R19, R6, 0x5210, R19 ;  /* 0x0000521006137816 */ /* 0x000fe20000000013 */
[----:B------:R-:W-:Y:S01]  /*52f50*/  BAR.SYNC.DEFER_BLOCKING 0x0 ;  /* 0x0000000000007b1d */ /* 0x000fe20000010000 */
[----:B------:R-:W-:Y:S02]  /*52f60*/  LOP3.LUT R74, R74, 0xffff, RZ, 0xc0, !PT ;  /* 0x0000ffff4a4a7812 */ /* 0x000fe400078ec0ff */
[----:B------:R-:W-:Y:S02]  /*52f70*/  LOP3.LUT R82, R82, 0xffff, RZ, 0xc0, !PT ;  /* 0x0000ffff52527812 */ /* 0x000fe400078ec0ff */
[----:B------:R-:W-:Y:S02]  /*52f80*/  SHF.R.U32.HI R69, RZ, 0x8, R69 ;  /* 0x00000008ff457819 */ /* 0x000fe40000011645 */
[----:B------:R-:W-:Y:S02]  /*52f90*/  SHF.R.U32.HI R158, RZ, 0x8, R158 ;  /* 0x00000008ff9e7819 */ /* 0x000fe4000001169e */
[----:B------:R-:W-:-:S02]  /*52fa0*/  SHF.R.U32.HI R57, RZ, 0x8, R57 ;  /* 0x00000008ff397819 */ /* 0x000fc40000011639 */
[----:B------:R-:W-:Y:S02]  /*52fb0*/  SHF.R.U32.HI R71, RZ, 0x8, R71 ;  /* 0x00000008ff477819 */ /* 0x000fe40000011647 */
[----:B------:R-:W-:Y:S01]  /*52fc0*/  SHF.R.U32.HI R196, RZ, 0x8, R196 ;  /* 0x00000008ffc47819 */ /* 0x000fe200000116c4 */
[----:B------:R-:W-:Y:S01]  /*52fd0*/  STSM.16.M88.4 [R31], R16 ;  /* 0x000000101f007844 */ /* 0x000fe20000000200 */
[----:B------:R-:W-:Y:S01]  /*52fe0*/  BAR.SYNC.DEFER_BLOCKING 0x0 ;  /* 0x0000000000007b1d */ /* 0x000fe20000010000 */
[----:B------:R-:W-:Y:S02]  /*52ff0*/  SHF.R.U32.HI R155, RZ, 0x8, R155 ;  /* 0x00000008ff9b7819 */ /* 0x000fe4000001169b */
[----:B------:R-:W-:Y:S02]  /*53000*/  SHF.R.U32.HI R156, RZ, 0x8, R156 ;  /* 0x00000008ff9c7819 */ /* 0x000fe4000001169c */
[----:B------:R-:W-:Y:S02]  /*53010*/  SHF.R.U32.HI R159, RZ, 0x8, R159 ;  /* 0x00000008ff9f7819 */ /* 0x000fe4000001169f */
[----:B------:R-:W-:-:S02]  /*53020*/  SHF.R.U32.HI R174, RZ, 0x8, R174 ;  /* 0x00000008ffae7819 */ /* 0x000fc400000116ae */
[----:B------:R-:W-:Y:S02]  /*53030*/  SHF.R.U32.HI R70, RZ, 0x8, R70 ;  /* 0x00000008ff467819 */ /* 0x000fe40000011646 */
[----:B------:R-:W-:Y:S02]  /*53040*/  SHF.R.U32.HI R171, RZ, 0x8, R171 ;  /* 0x00000008ffab7819 */ /* 0x000fe400000116ab */
[----:B------:R-:W-:Y:S02]  /*53050*/  SHF.R.U32.HI R172, RZ, 0x8, R172 ;  /* 0x00000008ffac7819 */ /* 0x000fe400000116ac */
[----:B------:R-:W-:Y:S02]  /*53060*/  SHF.R.U32.HI R175, RZ, 0x8, R175 ;  /* 0x00000008ffaf7819 */ /* 0x000fe400000116af */
[----:B------:R-:W-:Y:S02]  /*53070*/  PRMT R95, R82, 0x3340, R1 ;  /* 0x00003340525f7816 */ /* 0x000fe40000000001 */
[----:B------:R-:W-:-:S02]  /*53080*/  PRMT R44, R74, 0x3340, R89 ;  /* 0x000033404a2c7816 */ /* 0x000fc40000000059 */
[----:B------:R-:W-:Y:S02]  /*53090*/  SHF.R.U32.HI R51, RZ, 0x8, R51 ;  /* 0x00000008ff337819 */ /* 0x000fe40000011633 */
[----:B------:R-:W-:Y:S02]  /*530a0*/  LOP3.LUT R69, R69, 0xffff, RZ, 0xc0, !PT ;  /* 0x0000ffff45457812 */ /* 0x000fe400078ec0ff */
[----:B------:R-:W-:Y:S02]  /*530b0*/  SHF.R.U32.HI R154, RZ, 0x8, R154 ;  /* 0x00000008ff9a7819 */ /* 0x000fe4000001169a */
[----:B------:R-:W-:Y:S02]  /*530c0*/  SHF.R.U32.HI R53, RZ, 0x8, R53 ;  /* 0x00000008ff357819 */ /* 0x000fe40000011635 */
[----:B------:R-:W-:Y:S02]  /*530d0*/  LOP3.LUT R41, R158, 0xffff, RZ, 0xc0, !PT ;  /* 0x0000ffff9e297812 */ /* 0x000fe400078ec0ff */
[----:B------:R-:W-:-:S02]  /*530e0*/  LOP3.LUT R47, R57, 0xffff, RZ, 0xc0, !PT ;  /* 0x0000ffff392f7812 */ /* 0x000fc400078ec0ff */
[----:B------:R-:W-:Y:S02]  /*530f0*/  SHF.R.U32.HI R73, RZ, 0x8, R73 ;  /* 0x00000008ff497819 */ /* 0x000fe40000011649 */
[----:B------:R-:W-:Y:S02]  /*53100*/  LOP3.LUT R196, R196, 0xffff, RZ, 0xc0, !PT ;  /* 0x0000ffffc4c47812 */ /* 0x000fe400078ec0ff */
[----:B------:R-:W-:Y:S02]  /*53110*/  LOP3.LUT R71, R71, 0xffff, RZ, 0xc0, !PT ;  /* 0x0000ffff47477812 */ /* 0x000fe400078ec0ff */
[----:B------:R-:W-:Y:S02]  /*53120*/  LOP3.LUT R156, R156, 0xffff, RZ, 0xc0, !PT ;  /* 0x0000ffff9c9c7812 */ /* 0x000fe400078ec0ff */
[----:B------:R-:W-:Y:S02]  /*53130*/  LOP3.LUT R155, R155, 0xffff, RZ, 0xc0, !PT ;  /* 0x0000ffff9b9b7812 */ /* 0x000fe400078ec0ff */
[----:B------:R-:W-:-:S02]  /*53140*/  LOP3.LUT R159, R159, 0xffff, RZ, 0xc0, !PT ;  /* 0x0000ffff9f9f7812 */ /* 0x000fc400078ec0ff */
[----:B------:R-:W-:Y:S02]  /*53150*/  LOP3.LUT R57, R174, 0xffff, RZ, 0xc0, !PT ;  /* 0x0000ffffae397812 */ /* 0x000fe400078ec0ff */
[----:B------:R-:W-:Y:S02]  /*53160*/  SHF.R.U32.HI R75, RZ, 0x8, R75 ;  /* 0x00000008ff4b7819 */ /* 0x000fe4000001164b */
[----:B------:R-:W-:Y:S02]  /*53170*/  SHF.R.U32.HI R198, RZ, 0x8, R198 ;  /* 0x00000008ffc67819 */ /* 0x000fe400000116c6 */
[----:B------:R-:W-:Y:S02]  /*53180*/  LOP3.LUT R113, R142, 0xffff, RZ, 0xc0, !PT ;  /* 0x0000ffff8e717812 */ /* 0x000fe400078ec0ff */
[----:B------:R-:W-:Y:S02]  /*53190*/  LOP3.LUT R14, R70, 0xffff, RZ, 0xc0, !PT ;  /* 0x0000ffff460e7812 */ /* 0x000fe400078ec0ff */
[----:B------:R-:W-:-:S02]  /*531a0*/  LOP3.LUT R172, R172, 0xffff, RZ, 0xc0, !PT ;  /* 0x0000ffffacac7812 */ /* 0x000fc400078ec0ff */
[----:B------:R-:W-:Y:S02]  /*531b0*/  LOP3.LUT R171, R171, 0xffff, RZ, 0xc0, !PT ;  /* 0x0000ffffabab7812 */ /* 0x000fe400078ec0ff */
[----:B------:R-:W-:Y:S02]  /*531c0*/  LOP3.LUT R175, R175, 0xffff, RZ, 0xc0, !PT ;  /* 0x0000ffffafaf7812 */ /* 0x000fe400078ec0ff */
[----:B------:R-:W-:Y:S02]  /*531d0*/  SHF.R.U32.HI R79, RZ, 0x8, R79 ;  /* 0x00000008ff4f7819 */ /* 0x000fe4000001164f */
[----:B------:R-:W-:Y:S02]  /*531e0*/  PRMT R44, R44, 0x5410, R95 ;  /* 0x000054102c2c7816 */ /* 0x000fe4000000005f */
[----:B------:R-:W-:Y:S02]  /*531f0*/  LOP3.LUT R51, R51, 0xffff, RZ, 0xc0, !PT ;  /* 0x0000ffff33337812 */ /* 0x000fe400078ec0ff */
[----:B------:R-:W-:-:S02]  /*53200*/  PRMT R142, R69, 0x3340, R0 ;  /* 0x00003340458e7816 */ /* 0x000fc40000000000 */
[----:B------:R-:W-:Y:S02]  /*53210*/  LOP3.LUT R95, R108, 0xffff, RZ, 0xc0, !PT ;  /* 0x0000ffff6c5f7812 */ /* 0x000fe400078ec0ff */
[----:B------:R-:W-:Y:S02]  /*53220*/  LOP3.LUT R111, R146, 0xffff, RZ, 0xc0, !PT ;  /* 0x0000ffff926f7812 */ /* 0x000fe400078ec0ff */
[----:B------:R-:W-:Y:S02]  /*53230*/  LOP3.LUT R37, R53, 0xffff, RZ, 0xc0, !PT ;  /* 0x0000ffff35257812 */ /* 0x000fe400078ec0ff */
[----:B------:R-:W-:Y:S02]  /*53240*/  LOP3.LUT R154, R154, 0xffff, RZ, 0xc0, !PT ;  /* 0x0000ffff9a9a7812 */ /* 0x000fe400078ec0ff */
[----:B------:R-:W-:Y:S02]  /*53250*/  PRMT R68, R41, 0x3340, R0 ;  /* 0x0000334029447816 */ /* 0x000fe40000000000 */
[----:B------:R-:W-:-:S02]  /*53260*/  LOP3.LUT R73, R73, 0xffff, RZ, 0xc0, !PT ;  /* 0x0000ffff49497812 */ /* 0x000fc400078ec0ff */
[----:B------:R-:W-:Y:S02]  /*53270*/  PRMT R69, R71, 0x3340, R196 ;  /* 0x0000334047457816 */ /* 0x000fe400000000c4 */
[----:B------:R-:W-:Y:S02]  /*53280*/  PRMT R41, R155, 0x3340, R156 ;  /* 0x000033409b297816 */ /* 0x000fe4000000009c */
[--C-:B------:R-:W-:Y:S02]  /*53290*/  PRMT R70, R159, 0x3340, R0.reuse ;  /* 0x000033409f467816 */ /* 0x100fe40000000000 */
[----:B------:R-:W-:Y:S02]  /*532a0*/  PRMT R108, R57, 0x3340, R0 ;  /* 0x00003340396c7816 */ /* 0x000fe40000000000 */
[----:B------:R-:W-:Y:S02]  /*532b0*/  SHF.R.U32.HI R77, RZ, 0x8, R77 ;  /* 0x00000008ff4d7819 */ /* 0x000fe4000001164d */
[----:B------:R-:W-:-:S02]  /*532c0*/  SHF.R.U32.HI R200, RZ, 0x8, R200 ;  /* 0x00000008ffc87819 */ /* 0x000fc400000116c8 */
[----:B------:R-:W-:Y:S02]  /*532d0*/  LOP3.LUT R71, R198, 0xffff, RZ, 0xc0, !PT ;  /* 0x0000ffffc6477812 */ /* 0x000fe400078ec0ff */
[----:B------:R-:W-:Y:S02]  /*532e0*/  LOP3.LUT R146, R75, 0xffff, RZ, 0xc0, !PT ;  /* 0x0000ffff4b927812 */ /* 0x000fe400078ec0ff */
[----:B------:R-:W-:Y:S02]  /*532f0*/  PRMT R14, R35, 0x3340, R14 ;  /* 0x00003340230e7816 */ /* 0x000fe4000000000e */
[----:B------:R-:W-:Y:S02]  /*53300*/  PRMT R57, R171, 0x3340, R172 ;  /* 0x00003340ab397816 */ /* 0x000fe400000000ac */
[----:B------:R-:W-:Y:S02]  /*53310*/  PRMT R110, R175, 0x3340, R0 ;  /* 0x00003340af6e7816 */ /* 0x000fe40000000000 */
[----:B------:R-:W-:-:S02]  /*53320*/  SHF.R.U32.HI R81, RZ, 0x8, R81 ;  /* 0x00000008ff517819 */ /* 0x000fc40000011651 */
[----:B------:R-:W-:Y:S02]  /*53330*/  LOP3.LUT R79, R79, 0xffff, RZ, 0xc0, !PT ;  /* 0x0000ffff4f4f7812 */ /* 0x000fe400078ec0ff */
[----:B------:R-:W-:Y:S02]  /*53340*/  LOP3.LUT R88, R88, 0xffff, RZ, 0xc0, !PT ;  /* 0x0000ffff58587812 */ /* 0x000fe400078ec0ff */
[----:B------:R-:W-:Y:S02]  /*53350*/  PRMT R35, R51, 0x3340, R0 ;  /* 0x0000334033237816 */ /* 0x000fe40000000000 */
[----:B------:R-:W-:Y:S02]  /*53360*/  SHF.R.U32.HI R80, RZ, 0x8, R80 ;  /* 0x00000008ff507819 */ /* 0x000fe40000011650 */
[----:B------:R-:W-:Y:S02]  /*53370*/  LOP3.LUT R152, R152, 0xffff, RZ, 0xc0, !PT ;  /* 0x0000ffff98987812 */ /* 0x000fe400078ec0ff */
[----:B------:R-:W-:-:S02]  /*53380*/  PRMT R37, R154, 0x3340, R37 ;  /* 0x000033409a257816 */ /* 0x000fc40000000025 */
[----:B------:R-:W-:Y:S02]  /*53390*/  PRMT R144, R73, 0x3340, R0 ;  /* 0x0000334049907816 */ /* 0x000fe40000000000 */
[----:B------:R-:W-:Y:S02]  /*533a0*/  LOP3.LUT R73, R200, 0xffff, RZ, 0xc0, !PT ;  /* 0x0000ffffc8497812 */ /* 0x000fe400078ec0ff */
[----:B------:R-:W-:Y:S02]  /*533b0*/  LOP3.LUT R154, R77, 0xffff, RZ, 0xc0, !PT ;  /* 0x0000ffff4d9a7812 */ /* 0x000fe400078ec0ff */
[----:B------:R-:W-:Y:S02]  /*533c0*/  PRMT R71, R146, 0x3340, R71 ;  /* 0x0000334092477816 */ /* 0x000fe40000000047 */
[----:B------:R-:W-:Y:S02]  /*533d0*/  PRMT R70, R41, 0x5410, R70 ;  /* 0x0000541029467816 */ /* 0x000fe40000000046 */
[----:B------:R-:W-:-:S02]  /*533e0*/  LOP3.LUT R81, R81, 0xffff, RZ, 0xc0, !PT ;  /* 0x0000ffff51517812 */ /* 0x000fc400078ec0ff */
[----:B------:R-:W-:Y:S02]  /*533f0*/  PRMT R146, R79, 0x3340, R0 ;  /* 0x000033404f927816 */ /* 0x000fe40000000000 */
[----:B------:R-:W-:Y:S02]  /*53400*/  PRMT R41, R57, 0x5410, R110 ;  /* 0x0000541039297816 */ /* 0x000fe4000000006e */
[----:B------:R-:W-:Y:S02]  /*53410*/  PRMT R97, R76, 0x3340, R1 ;  /* 0x000033404c617816 */ /* 0x000fe40000000001 */
[----:B------:R-:W-:Y:S02]  /*53420*/  PRMT R40, R88, 0x3340, R91 ;  /* 0x0000334058287816 */ /* 0x000fe4000000005b */
[----:B------:R-:W-:Y:S02]  /*53430*/  SHF.R.U32.HI R58, RZ, 0x8, R58 ;  /* 0x00000008ff3a7819 */ /* 0x000fe4000001163a */
[----:B------:R-:W-:-:S02]  /*53440*/  SHF.R.U32.HI R85, RZ, 0x8, R85 ;  /* 0x00000008ff557819 */ /* 0x000fc40000011655 */
[----:B------:R-:W-:Y:S02]  /*53450*/  LOP3.LUT R79, R80, 0xffff, RZ, 0xc0, !PT ;  /* 0x0000ffff504f7812 */ /* 0x000fe400078ec0ff */
[----:B------:R-:W-:Y:S02]  /*53460*/  PRMT R35, R14, 0x5410, R35 ;  /* 0x000054100e237816 */ /* 0x000fe40000000023 */
[----:B------:R-:W-:Y:S02]  /*53470*/  PRMT R57, R15, 0x5210, R152 ;  /* 0x000052100f397816 */ /* 0x000fe40000000098 */
[----:B------:R-:W-:Y:S01]  /*53480*/  LOP3.LUT R112, R112, 0xffff, RZ, 0xc0, !PT ;  /* 0x0000ffff70707812 */ /* 0x000fe200078ec0ff */
[----:B------:R-:W2:Y:S01]  /*53490*/  LDS.128 R12, [R4] ;  /* 0x00000000040c7984 */ /* 0x000ea20000000c00 */
[----:B------:R-:W-:Y:S02]  /*534a0*/  SHF.R.U32.HI R76, RZ, 0x8, R76 ;  /* 0x00000008ff4c7819 */ /* 0x000fe4000001164c */
[----:B------:R-:W-:-:S02]  /*534b0*/  PRMT R73, R154, 0x3340, R73 ;  /* 0x000033409a497816 */ /* 0x000fc40000000049 */
[--C-:B------:R-:W-:Y:S02]  /*534c0*/  PRMT R154, R81, 0x3340, R0.reuse ;  /* 0x00003340519a7816 */ /* 0x100fe40000000000 */
[----:B------:R-:W-:Y:S02]  /*534d0*/  PRMT R40, R40, 0x5410, R97 ;  /* 0x0000541028287816 */ /* 0x000fe40000000061 */
[----:B------:R-:W-:Y:S02]  /*534e0*/  LOP3.LUT R85, R85, 0xffff, RZ, 0xc0, !PT ;  /* 0x0000ffff55557812 */ /* 0x000fe400078ec0ff */
[----:B------:R-:W-:Y:S02]  /*534f0*/  LOP3.LUT R58, R58, 0xffff, RZ, 0xc0, !PT ;  /* 0x0000ffff3a3a7812 */ /* 0x000fe400078ec0ff */
[----:B------:R-:W-:Y:S02]  /*53500*/  PRMT R81, R79, 0x3340, R0 ;  /* 0x000033404f517816 */ /* 0x000fe40000000000 */
[----:B------:R-:W-:-:S02]  /*53510*/  PRMT R97, R112, 0x3340, R1 ;  /* 0x0000334070617816 */ /* 0x000fc40000000001 */
[----:B------:R-:W-:Y:S02]  /*53520*/  LOP3.LUT R79, R76, 0xffff, RZ, 0xc0, !PT ;  /* 0x0000ffff4c4f7812 */ /* 0x000fe400078ec0ff */
[----:B------:R-:W-:Y:S02]  /*53530*/  SHF.R.U32.HI R112, RZ, 0x8, R112 ;  /* 0x00000008ff707819 */ /* 0x000fe40000011670 */
        /* <DEDUP_REMOVED lines=11> */
[----:B------:R-:W-:Y:S02]  /*535f0*/  SHF.R.U32.HI R87, RZ, 0x8, R87 ;  /* 0x00000008ff577819 */ /* 0x000fe40000011657 */
[----:B------:R-:W-:Y:S02]  /*53600*/  LOP3.LUT R79, R112, 0xffff, RZ, 0xc0, !PT ;  /* 0x0000ffff704f7812 */ /* 0x000fe400078ec0ff */
[----:B------:R-:W-:Y:S02]  /*53610*/  LOP3.LUT R53, R59, 0xffff, RZ, 0xc0, !PT ;  /* 0x0000ffff3b357812 */ /* 0x000fe400078ec0ff */
[----:B------:R-:W-:Y:S02]  /*53620*/  SHF.R.U32.HI R128, RZ, 0x8, R128 ;  /* 0x00000008ff807819 */ /* 0x000fe40000011680 */
[----:B------:R-:W-:-:S02]  /*53630*/  LOP3.LUT R59, R63, 0xffff, RZ, 0xc0, !PT ;  /* 0x0000ffff3f3b7812 */ /* 0x000fc400078ec0ff */
[----:B------:R-:W-:Y:S02]  /*53640*/  LOP3.LUT R178, R178, 0xffff, RZ, 0xc0, !PT ;  /* 0x0000ffffb2b27812 */ /* 0x000fe400078ec0ff */
[----:B------:R-:W-:Y:S02]  /*53650*/  LOP3.LUT R183, R183, 0xffff, RZ, 0xc0, !PT ;  /* 0x0000ffffb7b77812 */ /* 0x000fe400078ec0ff */
[----:B------:R-:W-:Y:S02]  /*53660*/  LOP3.LUT R83, R83, 0xffff, RZ, 0xc0, !PT ;  /* 0x0000ffff53537812 */ /* 0x000fe400078ec0ff */
[----:B------:R-:W-:Y:S02]  /*53670*/  LOP3.LUT R56, R56, 0xffff, RZ, 0xc0, !PT ;  /* 0x0000ffff38387812 */ /* 0x000fe400078ec0ff */
[----:B------:R-:W-:Y:S02]  /*53680*/  LOP3.LUT R75, R64, 0xffff, RZ, 0xc0, !PT ;  /* 0x0000ffff404b7812 */ /* 0x000fe400078ec0ff */
[----:B------:R-:W-:-:S02]  /*53690*/  LOP3.LUT R77, R66, 0xffff, RZ, 0xc0, !PT ;  /* 0x0000ffff424d7812 */ /* 0x000fc400078ec0ff */
[----:B------:R-:W-:Y:S02]  /*536a0*/  LOP3.LUT R87, R87, 0xffff, RZ, 0xc0, !PT ;  /* 0x0000ffff57577812 */ /* 0x000fe400078ec0ff */
[----:B------:R-:W-:Y:S02]  /*536b0*/  LOP3.LUT R72, R72, 0xffff, RZ, 0xc0, !PT ;  /* 0x0000ffff48487812 */ /* 0x000fe400078ec0ff */
[----:B------:R-:W-:Y:S02]  /*536c0*/  PRMT R64, R79, 0x3340, R0 ;  /* 0x000033404f407816 */ /* 0x000fe40000000000 */
[----:B------:R-:W-:Y:S02]  /*536d0*/  SHF.R.U32.HI R78, RZ, 0x8, R78 ;  /* 0x00000008ff4e7819 */ /* 0x000fe4000001164e */
[----:B------:R-:W-:Y:S02]  /*536e0*/  LOP3.LUT R79, R128, 0xffff, RZ, 0xc0, !PT ;  /* 0x0000ffff804f7812 */ /* 0x000fe400078ec0ff */
[----:B------:R-:W-:-:S02]  /*536f0*/  PRMT R59, R178, 0x3340, R59 ;  /* 0x00003340b23b7816 */ /* 0x000fc4000000003b */
[--C-:B------:R-:W-:Y:S02]  /*53700*/  PRMT R124, R183, 0x3340, R0.reuse ;  /* 0x00003340b77c7816 */ /* 0x100fe40000000000 */
[----:B------:R-:W-:Y:S02]  /*53710*/  PRMT R56, R56, 0x3340, R83 ;  /* 0x0000334038387816 */ /* 0x000fe40000000053 */
[--C-:B------:R-:W-:Y:S02]  /*53720*/  PRMT R75, R75, 0x3340, R0.reuse ;  /* 0x000033404b4b7816 */ /* 0x100fe40000000000 */
[----:B------:R-:W-:Y:S02]  /*53730*/  PRMT R77, R77, 0x3340, R0 ;  /* 0x000033404d4d7816 */ /* 0x000fe40000000000 */
[----:B------:R-:W-:Y:S02]  /*53740*/  LOP3.LUT R2, R153, 0xffff, RZ, 0xc0, !PT ;  /* 0x0000ffff99027812 */ /* 0x000fe400078ec0ff */
[----:B------:R-:W-:-:S02]  /*53750*/  PRMT R72, R72, 0x3340, R87 ;  /* 0x0000334048487816 */ /* 0x000fc40000000057 */
[----:B------:R-:W-:Y:S02]  /*53760*/  LOP3.LUT R87, R78, 0xffff, RZ, 0xc0, !PT ;  /* 0x0000ffff4e577812 */ /* 0x000fe400078ec0ff */
[----:B------:R-:W-:Y:S02]  /*53770*/  PRMT R80, R79, 0x3340, R0 ;  /* 0x000033404f507816 */ /* 0x000fe40000000000 */
[----:B------:R-:W-:Y:S02]  /*53780*/  PRMT R79, R59, 0x5410, R124 ;  /* 0x000054103b4f7816 */ /* 0x000fe4000000007c */
[----:B------:R-:W-:Y:S02]  /*53790*/  PRMT R76, R56, 0x5410, R75 ;  /* 0x00005410384c7816 */ /* 0x000fe4000000004b */
[----:B------:R-:W-:Y:S02]  /*537a0*/  PRMT R78, R58, 0x5410, R77 ;  /* 0x000054103a4e7816 */ /* 0x000fe4000000004d */
[----:B------:R-:W-:-:S02]  /*537b0*/  PRMT R56, R3, 0x4210, R152 ;  /* 0x0000421003387816 */ /* 0x000fc40000000098 */
[--C-:B------:R-:W-:Y:S02]  /*537c0*/  PRMT R58, R23, 0x4210, R2.reuse ;  /* 0x00004210173a7816 */ /* 0x100fe40000000002 */
[----:B------:R-:W-:Y:S01]  /*537d0*/  PRMT R59, R35, 0x5210, R2 ;  /* 0x00005210233b7816 */ /* 0x000fe20000000002 */
[----:B------:R-:W-:Y:S06]  /*537e0*/  BAR.SYNC.DEFER_BLOCKING 0x0 ;  /* 0x0000000000007b1d */ /* 0x000fec0000010000 */
[----:B------:R-:W-:Y:S02]  /*537f0*/  STSM.16.M88.4 [R31], R56 ;  /* 0x000000381f007844 */ /* 0x000fe40000000200 */
[----:B------:R-:W-:Y:S01]  /*53800*/  BAR.SYNC.DEFER_BLOCKING 0x0 ;  /* 0x0000000000007b1d */ /* 0x000fe20000010000 */
[----:B------:R-:W-:-:S02]  /*53810*/  LOP3.LUT R104, R104, 0xffff, RZ, 0xc0, !PT ;  /* 0x0000ffff68687812 */ /* 0x000fc400078ec0ff */
[----:B------:R-:W-:Y:S02]  /*53820*/  SHF.R.U32.HI R74, RZ, 0x8, R74 ;  /* 0x00000008ff4a7819 */ /* 0x000fe4000001164a */
[----:B------:R-:W-:Y:S02]  /*53830*/  SHF.R.U32.HI R89, RZ, 0x8, R89 ;  /* 0x00000008ff597819 */ /* 0x000fe40000011659 */
[----:B------:R-:W-:Y:S02]  /*53840*/  PRMT R60, R104, 0x3340, R95 ;  /* 0x00003340683c7816 */ /* 0x000fe4000000005f */
[----:B------:R-:W-:Y:S02]  /*53850*/  LOP3.LUT R89, R89, 0xffff, RZ, 0xc0, !PT ;  /* 0x0000ffff59597812 */ /* 0x000fe400078ec0ff */
[----:B------:R-:W-:Y:S02]  /*53860*/  LOP3.LUT R74, R74, 0xffff, RZ, 0xc0, !PT ;  /* 0x0000ffff4a4a7812 */ /* 0x000fe400078ec0ff */
[----:B------:R-:W-:-:S02]  /*53870*/  SHF.R.U32.HI R188, RZ, 0x8, R188 ;  /* 0x00000008ffbc7819 */ /* 0x000fc400000116bc */
[----:B------:R-:W-:Y:S02]  /*53880*/  SHF.R.U32.HI R65, RZ, 0x8, R65 ;  /* 0x00000008ff417819 */ /* 0x000fe40000011641 */
[----:B------:R-:W-:Y:S01]  /*53890*/  SHF.R.U32.HI R192, RZ, 0x8, R192 ;  /* 0x00000008ffc07819 */ /* 0x000fe200000116c0 */
[----:B------:R-:W3:Y:S01]  /*538a0*/  LDS.128 R16, [R4] ;  /* 0x0000000004107984 */ /* 0x000ee20000000c00 */
[----:B------:R-:W-:Y:S02]  /*538b0*/  SHF.R.U32.HI R67, RZ, 0x8, R67 ;  /* 0x00000008ff437819 */ /* 0x000fe40000011643 */
[----:B------:R-:W-:Y:S02]  /*538c0*/  SHF.R.U32.HI R194, RZ, 0x8, R194 ;  /* 0x00000008ffc27819 */ /* 0x000fe400000116c2 */
[----:B------:R-:W-:Y:S02]  /*538d0*/  SHF.R.U32.HI R104, RZ, 0x8, R104 ;  /* 0x00000008ff687819 */ /* 0x000fe40000011668 */
[----:B------:R-:W-:-:S02]  /*538e0*/  SHF.R.U32.HI R95, RZ, 0x8, R95 ;  /* 0x00000008ff5f7819 */ /* 0x000fc4000001165f */
[----:B------:R-:W-:Y:S02]  /*538f0*/  SHF.R.U32.HI R106, RZ, 0x8, R106 ;  /* 0x00000008ff6a7819 */ /* 0x000fe4000001166a */
[----:B------:R-:W-:Y:S02]  /*53900*/  SHF.R.U32.HI R99, RZ, 0x8, R99 ;  /* 0x00000008ff637819 */ /* 0x000fe40000011663 */
[----:B------:R-:W-:Y:S02]  /*53910*/  SHF.R.U32.HI R114, RZ, 0x8, R114 ;  /* 0x00000008ff727819 */ /* 0x000fe40000011672 */
[----:B------:R-:W-:Y:S02]  /*53920*/  PRMT R74, R74, 0x3340, R89 ;  /* 0x000033404a4a7816 */ /* 0x000fe40000000059 */
[----:B------:R-:W-:Y:S02]  /*53930*/  LOP3.LUT R65, R65, 0xffff, RZ, 0xc0, !PT ;  /* 0x0000ffff41417812 */ /* 0x000fe400078ec0ff */
        /* <DEDUP_REMOVED lines=18> */
[----:B------:R-:W-:-:S02]  /*53a60*/  LOP3.LUT R161, R161, 0xffff, RZ, 0xc0, !PT ;  /* 0x0000ffffa1a17812 */ /* 0x000fc400078ec0ff */
[----:B------:R-:W-:Y:S02]  /*53a70*/  PRMT R130, R65, 0x5410, R130 ;  /* 0x0000541041827816 */ /* 0x000fe40000000082 */
[----:B------:R-:W-:Y:S02]  /*53a80*/  PRMT R142, R67, 0x5410, R142 ;  /* 0x00005410438e7816 */ /* 0x000fe4000000008e */
[----:B------:R-:W-:Y:S02]  /*53a90*/  PRMT R112, R95, 0x5410, R64 ;  /* 0x000054105f707816 */ /* 0x000fe40000000040 */
[----:B------:R-:W-:Y:S02]  /*53aa0*/  PRMT R99, R99, 0x5410, R66 ;  /* 0x0000541063637816 */ /* 0x000fe40000000042 */
[--C-:B------:R-:W-:Y:S02]  /*53ab0*/  PRMT R64, R21, 0x4210, R160.reuse ;  /* 0x0000421015407816 */ /* 0x100fe400000000a0 */
[----:B------:R-:W-:-:S02]  /*53ac0*/  PRMT R65, R37, 0x5210, R160 ;  /* 0x0000521025417816 */ /* 0x000fc400000000a0 */
[--C-:B------:R-:W-:Y:S01]  /*53ad0*/  PRMT R66, R20, 0x4210, R161.reuse ;  /* 0x0000421014427816 */ /* 0x100fe200000000a1 */
[----:B------:R-:W-:Y:S01]  /*53ae0*/  BAR.SYNC.DEFER_BLOCKING 0x0 ;  /* 0x0000000000007b1d */ /* 0x000fe20000010000 */
[----:B------:R-:W-:-:S05]  /*53af0*/  PRMT R67, R70, 0x5210, R161 ;  /* 0x0000521046437816 */ /* 0x000fca00000000a1 */
[----:B------:R4:W-:Y:S02]  /*53b00*/  STSM.16.M88.4 [R31], R64 ;  /* 0x000000401f007844 */ /* 0x0009e40000000200 */
[----:B------:R-:W-:Y:S01]  /*53b10*/  BAR.SYNC.DEFER_BLOCKING 0x0 ;  /* 0x0000000000007b1d */ /* 0x000fe20000010000 */
[----:B------:R-:W-:Y:S02]  /*53b20*/  LOP3.LUT R122, R122, 0xffff, RZ, 0xc0, !PT ;  /* 0x0000ffff7a7a7812 */ /* 0x000fe400078ec0ff */
[----:B------:R-:W-:Y:S02]  /*53b30*/  LOP3.LUT R103, R126, 0xffff, RZ, 0xc0, !PT ;  /* 0x0000ffff7e677812 */ /* 0x000fe400078ec0ff */
[----:B------:R-:W-:Y:S02]  /*53b40*/  LOP3.LUT R138, R138, 0xffff, RZ, 0xc0, !PT ;  /* 0x0000ffff8a8a7812 */ /* 0x000fe400078ec0ff */
[----:B------:R-:W-:Y:S02]  /*53b50*/  SHF.R.U32.HI R166, RZ, 0x8, R166 ;  /* 0x00000008ffa67819 */ /* 0x000fe400000116a6 */
[----:B------:R-:W-:-:S02]  /*53b60*/  SHF.R.U32.HI R162, RZ, 0x8, R162 ;  /* 0x00000008ffa27819 */ /* 0x000fc400000116a2 */
[----:B------:R-:W-:Y:S02]  /*53b70*/  SHF.R.U32.HI R163, RZ, 0x8, R163 ;  /* 0x00000008ffa37819 */ /* 0x000fe400000116a3 */
[----:B------:R-:W-:Y:S02]  /*53b80*/  SHF.R.U32.HI R164, RZ, 0x8, R164 ;  /* 0x00000008ffa47819 */ /* 0x000fe400000116a4 */
[----:B------:R-:W-:Y:S02]  /*53b90*/  SHF.R.U32.HI R167, RZ, 0x8, R167 ;  /* 0x00000008ffa77819 */ /* 0x000fe400000116a7 */
[----:B------:R-:W-:Y:S01]  /*53ba0*/  PRMT R60, R60, 0x5410, R97 ;  /* 0x000054103c3c7816 */ /* 0x000fe20000000061 */
[----:B------:R-:W1:Y:S01]  /*53bb0*/  LDS.128 R20, [R4] ;  /* 0x0000000004147984 */ /* 0x000e620000000c00 */
[----:B------:R-:W-:Y:S02]  /*53bc0*/  PRMT R97, R105, 0x3340, R0 ;  /* 0x0000334069617816 */ /* 0x000fe40000000000 */
[----:B------:R-:W-:-:S02]  /*53bd0*/  PRMT R98, R122, 0x3340, R103 ;  /* 0x000033407a627816 */ /* 0x000fc40000000067 */
[----:B------:R-:W-:Y:S02]  /*53be0*/  PRMT R117, R111, 0x3340, R0 ;  /* 0x000033406f757816 */ /* 0x000fe40000000000 */
[----:B------:R-:W-:Y:S02]  /*53bf0*/  PRMT R94, R138, 0x3340, R113 ;  /* 0x000033408a5e7816 */ /* 0x000fe40000000071 */
[----:B------:R-:W-:Y:S02]  /*53c00*/  LOP3.LUT R51, R166, 0xffff, RZ, 0xc0, !PT ;  /* 0x0000ffffa6337812 */ /* 0x000fe400078ec0ff */
[----:B------:R-:W-:Y:S02]  /*53c10*/  LOP3.LUT R162, R162, 0xffff, RZ, 0xc0, !PT ;  /* 0x0000ffffa2a27812 */ /* 0x000fe400078ec0ff */
[----:B------:R-:W-:Y:S02]  /*53c20*/  LOP3.LUT R164, R164, 0xffff, RZ, 0xc0, !PT ;  /* 0x0000ffffa4a47812 */ /* 0x000fe400078ec0ff */
        /* <DEDUP_REMOVED lines=11> */
[----:B------:R-:W-:Y:S02]  /*53ce0*/  LOP3.LUT R2, R169, 0xffff, RZ, 0xc0, !PT ;  /* 0x0000ffffa9027812 */ /* 0x000fe400078ec0ff */
[----:B------:R-:W-:-:S02]  /*53cf0*/  PRMT R144, R69, 0x5410, R144 ;  /* 0x0000541045907816 */ /* 0x000fc40000000090 */
[----:B------:R-:W-:Y:S02]  /*53d00*/  PRMT R146, R71, 0x5410, R146 ;  /* 0x0000541047927816 */ /* 0x000fe40000000092 */
[--C-:B------:R-:W-:Y:S02]  /*53d10*/  PRMT R68, R7, 0x4210, R168.reuse ;  /* 0x0000421007447816 */ /* 0x100fe400000000a8 */
[----:B------:R-:W-:Y:S02]  /*53d20*/  PRMT R69, R47, 0x5210, R168 ;  /* 0x000052102f457816 */ /* 0x000fe400000000a8 */
[--C-:B------:R-:W-:Y:S02]  /*53d30*/  PRMT R70, R49, 0x4210, R2.reuse ;  /* 0x0000421031467816 */ /* 0x100fe40000000002 */
[----:B------:R-:W-:Y:S01]  /*53d40*/  PRMT R71, R51, 0x5210, R2 ;  /* 0x0000521033477816 */ /* 0x000fe20000000002 */
[----:B------:R-:W-:Y:S06]  /*53d50*/  BAR.SYNC.DEFER_BLOCKING 0x0 ;  /* 0x0000000000007b1d */ /* 0x000fec0000010000 */
[----:B------:R-:W-:Y:S02]  /*53d60*/  STSM.16.M88.4 [R31], R68 ;  /* 0x000000441f007844 */ /* 0x000fe40000000200 */
[----:B------:R-:W-:Y:S01]  /*53d70*/  BAR.SYNC.DEFER_BLOCKING 0x0 ;  /* 0x0000000000007b1d */ /* 0x000fe20000010000 */
[----:B------:R-:W-:-:S04]  /*53d80*/  SHF.R.U32.HI R170, RZ, 0x8, R170 ;  /* 0x00000008ffaa7819 */ /* 0x000fc800000116aa */
[----:B------:R-:W-:-:S04]  /*53d90*/  LOP3.LUT R170, R170, 0xffff, RZ, 0xc0, !PT ;  /* 0x0000ffffaaaa7812 */ /* 0x000fc800078ec0ff */
[----:B------:R-:W-:Y:S01]  /*53da0*/  PRMT R53, R170, 0x3340, R53 ;  /* 0x00003340aa357816 */ /* 0x000fe20000000035 */
[----:B------:R-:W1:Y:S03]  /*53db0*/  LDS.128 R56, [R4] ;  /* 0x0000000004387984 */ /* 0x000e660000000c00 */
[----:B------:R-:W-:Y:S02]  /*53dc0*/  PRMT R53, R53, 0x5410, R108 ;  /* 0x0000541035357816 */ /* 0x000fe4000000006c */
[----:B------:R-:W-:Y:S02]  /*53dd0*/  LOP3.LUT R176, R176, 0xffff, RZ, 0xc0, !PT ;  /* 0x0000ffffb0b07812 */ /* 0x000fe400078ec0ff */
[----:B------:R-:W-:Y:S02]  /*53de0*/  LOP3.LUT R2, R177, 0xffff, RZ, 0xc0, !PT ;  /* 0x0000ffffb1027812 */ /* 0x000fe400078ec0ff */
[----:B----4-:R-:W-:-:S02]  /*53df0*/  PRMT R64, R45, 0x4210, R176 ;  /* 0x000042102d407816 */ /* 0x010fc400000000b0 */
[----:B------:R-:W-:Y:S02]  /*53e00*/  PRMT R65, R53, 0x5210, R176 ;  /* 0x0000521035417816 */ /* 0x000fe400000000b0 */
[--C-:B------:R-:W-:Y:S02]  /*53e10*/  PRMT R66, R43, 0x4210, R2.reuse ;  /* 0x000042102b427816 */ /* 0x100fe40000000002 */
[----:B------:R-:W-:Y:S01]  /*53e20*/  PRMT R67, R41, 0x5210, R2 ;  /* 0x0000521029437816 */ /* 0x000fe20000000002 */
[----:B------:R-:W-:Y:S06]  /*53e30*/  BAR.SYNC.DEFER_BLOCKING 0x0 ;  /* 0x0000000000007b1d */ /* 0x000fec0000010000 */
[----:B------:R4:W-:Y:S02]  /*53e40*/  STSM.16.M88.4 [R31], R64 ;  /* 0x000000401f007844 */ /* 0x0009e40000000200 */
[----:B------:R-:W-:Y:S01]  /*53e50*/  BAR.SYNC.DEFER_BLOCKING 0x0 ;  /* 0x0000000000007b1d */ /* 0x000fe20000010000 */
[----:B------:R-:W-:-:S02]  /*53e60*/  SHF.R.U32.HI R179, RZ, 0x8, R179 ;  /* 0x00000008ffb37819 */ /* 0x000fc400000116b3 */
[----:B------:R-:W-:Y:S02]  /*53e70*/  SHF.R.U32.HI R180, RZ, 0x8, R180 ;  /* 0x00000008ffb47819 */ /* 0x000fe400000116b4 */
[----:B------:R-:W-:Y:S02]  /*53e80*/  SHF.R.U32.HI R185, RZ, 0x8, R185 ;  /* 0x00000008ffb97819 */ /* 0x000fe400000116b9 */
[----:B------:R-:W-:Y:S02]  /*53e90*/  LOP3.LUT R63, R180, 0xffff, RZ, 0xc0, !PT ;  /* 0x0000ffffb43f7812 */ /* 0x000fe400078ec0ff */
[----:B------:R-:W-:Y:S02]  /*53ea0*/  LOP3.LUT R126, R179, 0xffff, RZ, 0xc0, !PT ;  /* 0x0000ffffb37e7812 */ /* 0x000fe400078ec0ff */
[----:B------:R-:W-:Y:S02]  /*53eb0*/  SHF.R.U32.HI R82, RZ, 0x8, R82 ;  /* 0x00000008ff527819 */ /* 0x000fe40000011652 */
[----:B------:R-:W-:Y:S01]  /*53ec0*/  LOP3.LUT R185, R185, 0xffff, RZ, 0xc0, !PT ;  /* 0x0000ffffb9b97812 */ /* 0x000fe200078ec0ff */
[----:B------:R-:W1:Y:S01]  /*53ed0*/  LDS.128 R68, [R4] ;  /* 0x0000000004447984 */ /* 0x000e620000000c00 */
[----:B------:R-:W-:-:S02]  /*53ee0*/  PRMT R63, R126, 0x3340, R63 ;  /* 0x000033407e3f7816 */ /* 0x000fc4000000003f */
[----:B------:R-:W-:Y:S02]  /*53ef0*/  LOP3.LUT R83, R82, 0xffff, RZ, 0xc0, !PT ;  /* 0x0000ffff52537812 */ /* 0x000fe400078ec0ff */
[--C-:B------:R-:W-:Y:S02]  /*53f00*/  PRMT R126, R185, 0x3340, R0.reuse ;  /* 0x00003340b97e7816 */ /* 0x100fe40000000000 */
[----:B------:R-:W-:Y:S02]  /*53f10*/  PRMT R83, R83, 0x3340, R0 ;  /* 0x0000334053537816 */ /* 0x000fe40000000000 */
[----:B------:R-:W-:Y:S02]  /*53f20*/  PRMT R63, R63, 0x5410, R126 ;  /* 0x000054103f3f7816 */ /* 0x000fe4000000007e */
[----:B------:R-:W-:Y:S02]  /*53f30*/  LOP3.LUT R182, R182, 0xffff, RZ, 0xc0, !PT ;  /* 0x0000ffffb6b67812 */ /* 0x000fe400078ec0ff */
[----:B------:R-:W-:-:S02]  /*53f40*/  LOP3.LUT R184, R184, 0xffff, RZ, 0xc0, !PT ;  /* 0x0000ffffb8b87812 */ /* 0x000fc400078ec0ff */
[----:B------:R-:W-:Y:S02]  /*53f50*/  PRMT R154, R73, 0x5410, R154 ;  /* 0x00005410499a7816 */ /* 0x000fe4000000009a */
[----:B------:R-:W-:Y:S02]  /*53f60*/  PRMT R104, R72, 0x5410, R81 ;  /* 0x0000541048687816 */ /* 0x000fe40000000051 */
[----:B------:R-:W-:Y:S02]  /*53f70*/  PRMT R106, R74, 0x5410, R83 ;  /* 0x000054104a6a7816 */ /* 0x000fe40000000053 */
[--C-:B------:R-:W-:Y:S02]  /*53f80*/  PRMT R72, R39, 0x4210, R182.reuse ;  /* 0x0000421027487816 */ /* 0x100fe400000000b6 */
[----:B------:R-:W-:Y:S02]  /*53f90*/  PRMT R73, R79, 0x5210, R182 ;  /* 0x000052104f497816 */ /* 0x000fe400000000b6 */
[----:B------:R-:W-:-:S02]  /*53fa0*/  PRMT R74, R55, 0x4210, R184 ;  /* 0x00004210374a7816 */ /* 0x000fc400000000b8 */
[----:B------:R-:W-:Y:S01]  /*53fb0*/  PRMT R75, R63, 0x5210, R184 ;  /* 0x000052103f4b7816 */ /* 0x000fe200000000b8 */
[----:B------:R-:W-:Y:S01]  /*53fc0*/  BAR.SYNC.DEFER_BLOCKING 0x0 ;  /* 0x0000000000007b1d */ /* 0x000fe20000010000 */
[----:B------:R-:W-:Y:S02]  /*53fd0*/  SHF.R.U32.HI R105, RZ, 0x8, R105 ;  /* 0x00000008ff697819 */ /* 0x000fe40000011669 */
[----:B------:R-:W-:Y:S02]  /*53fe0*/  SHF.R.U32.HI R120, RZ, 0x8, R120 ;  /* 0x00000008ff787819 */ /* 0x000fe40000011678 */
[----:B------:R-:W-:Y:S02]  /*53ff0*/  SHF.R.U32.HI R101, RZ, 0x8, R101 ;  /* 0x00000008ff657819 */ /* 0x000fe40000011665 */
[----:B------:R-:W-:Y:S02]  /*54000*/  SHF.R.U32.HI R122, RZ, 0x8, R122 ;  /* 0x00000008ff7a7819 */ /* 0x000fe4000001167a */
[----:B------:R-:W-:Y:S01]  /*54010*/  SHF.R.U32.HI R103, RZ, 0x8, R103 ;  /* 0x00000008ff677819 */ /* 0x000fe20000011667 */
[----:B------:R-:W-:Y:S01]  /*54020*/  STSM.16.M88.4 [R31], R72 ;  /* 0x000000481f007844 */ /* 0x000fe20000000200 */
[----:B------:R-:W-:Y:S01]  /*54030*/  BAR.SYNC.DEFER_BLOCKING 0x0 ;  /* 0x0000000000007b1d */ /* 0x000fe20000010000 */
        /* <DEDUP_REMOVED lines=8> */
[----:B------:R-:W-:Y:S02]  /*540c0*/  PRMT R114, R101, 0x5410, R80 ;  /* 0x0000541065727816 */ /* 0x000fe40000000050 */
[----:B------:R-:W-:Y:S02]  /*540d0*/  PRMT R120, R103, 0x5410, R82 ;  /* 0x0000541067787816 */ /* 0x000fe40000000052 */
[----:B------:R-:W1:Y:S01]  /*540e0*/  LDS.128 R80, [R4] ;  /* 0x0000000004507984 */ /* 0x000e620000000c00 */
[----:B------:R-:W-:Y:S02]  /*540f0*/  SHF.R.U32.HI R189, RZ, 0x8, R189 ;  /* 0x00000008ffbd7819 */ /* 0x000fe400000116bd */
[----:B------:R-:W-:Y:S02]  /*54100*/  SHF.R.U32.HI R190, RZ, 0x8, R190 ;  /* 0x00000008ffbe7819 */ /* 0x000fe400000116be */
[----:B------:R-:W-:-:S02]  /*54110*/  SHF.R.U32.HI R193, RZ, 0x8, R193 ;  /* 0x00000008ffc17819 */ /* 0x000fc400000116c1 */
[----:B------:R-:W-:Y:S02]  /*54120*/  LOP3.LUT R190, R190, 0xffff, RZ, 0xc0, !PT ;  /* 0x0000ffffbebe7812 */ /* 0x000fe400078ec0ff */
[----:B------:R-:W-:Y:S02]  /*54130*/  LOP3.LUT R189, R189, 0xffff, RZ, 0xc0, !PT ;  /* 0x0000ffffbdbd7812 */ /* 0x000fe400078ec0ff */
[----:B------:R-:W-:Y:S02]  /*54140*/  LOP3.LUT R193, R193, 0xffff, RZ, 0xc0, !PT ;  /* 0x0000ffffc1c17812 */ /* 0x000fe400078ec0ff */
[----:B------:R-:W-:Y:S02]  /*54150*/  PRMT R115, R189, 0x3340, R190 ;  /* 0x00003340bd737816 */ /* 0x000fe400000000be */
[----:B------:R-:W-:Y:S02]  /*54160*/  PRMT R140, R193, 0x3340, R0 ;  /* 0x00003340c18c7816 */ /* 0x000fe40000000000 */
[----:B------:R-:W-:-:S02]  /*54170*/  LOP3.LUT R3, R186, 0xffff, RZ, 0xc0, !PT ;  /* 0x0000ffffba037812 */ /* 0x000fc400078ec0ff */
[----:B------:R-:W-:Y:S02]  /*54180*/  PRMT R140, R115, 0x5410, R140 ;  /* 0x00005410738c7816 */ /* 0x000fe4000000008c */
[----:B------:R-:W-:Y:S02]  /*54190*/  LOP3.LUT R187, R187, 0xffff, RZ, 0xc0, !PT ;  /* 0x0000ffffbbbb7812 */ /* 0x000fe400078ec0ff */
[--C-:B----4-:R-:W-:Y:S02]  /*541a0*/  PRMT R64, R32, 0x4210, R3.reuse ;  /* 0x0000421020407816 */ /* 0x110fe40000000003 */
[----:B------:R-:W-:Y:S02]  /*541b0*/  PRMT R65, R130, 0x5210, R3 ;  /* 0x0000521082417816 */ /* 0x000fe40000000003 */
[--C-:B------:R-:W-:Y:S02]  /*541c0*/  PRMT R66, R28, 0x4210, R187.reuse ;  /* 0x000042101c427816 */ /* 0x100fe400000000bb */
[----:B------:R-:W-:Y:S01]  /*541d0*/  PRMT R67, R140, 0x5210, R187 ;  /* 0x000052108c437816 */ /* 0x000fe200000000bb */
[----:B------:R-:W-:Y:S01]  /*541e0*/  BAR.SYNC.DEFER_BLOCKING 0x0 ;  /* 0x0000000000007b1d */ /* 0x000fe20000010000 */
[----:B------:R-:W-:-:S02]  /*541f0*/  SHF.R.U32.HI R93, RZ, 0x8, R93 ;  /* 0x00000008ff5d7819 */ /* 0x000fc4000001165d */
[----:B------:R-:W-:Y:S02]  /*54200*/  SHF.R.U32.HI R90, RZ, 0x8, R90 ;  /* 0x00000008ff5a7819 */ /* 0x000fe4000001165a */
[----:B------:R-:W-:Y:S01]  /*54210*/  LOP3.LUT R93, R93, 0xffff, RZ, 0xc0, !PT ;  /* 0x0000ffff5d5d7812 */ /* 0x000fe200078ec0ff */
[----:B------:R-:W-:Y:S02]  /*54220*/  STSM.16.M88.4 [R31], R64 ;  /* 0x000000401f007844 */ /* 0x000fe40000000200 */
[----:B------:R-:W-:Y:S01]  /*54230*/  BAR.SYNC.DEFER_BLOCKING 0x0 ;  /* 0x0000000000007b1d */ /* 0x000fe20000010000 */
[----:B------:R-:W-:-:S04]  /*54240*/  LOP3.LUT R90, R90, 0xffff, RZ, 0xc0, !PT ;  /* 0x0000ffff5a5a7812 */ /* 0x000fc800078ec0ff */
[----:B------:R-:W-:Y:S02]  /*54250*/  PRMT R90, R90, 0x3340, R93 ;  /* 0x000033405a5a7816 */ /* 0x000fe4000000005d */
[----:B------:R-:W-:Y:S02]  /*54260*/  LOP3.LUT R37, R36, 0xffff, RZ, 0xc0, !PT ;  /* 0x0000ffff24257812 */ /* 0x000fe400078ec0ff */
[----:B------:R-:W-:Y:S01]  /*54270*/  LOP3.LUT R39, R38, 0xffff, RZ, 0xc0, !PT ;  /* 0x0000ffff26277812 */ /* 0x000fe200078ec0ff */
[----:B------:R-:W4:Y:S01]  /*54280*/  LDS.128 R92, [R4] ;  /* 0x00000000045c7984 */ /* 0x000f220000000c00 */
[----:B------:R-:W-:Y:S02]  /*54290*/  PRMT R36, R24, 0x4210, R37 ;  /* 0x0000421018247816 */ /* 0x000fe40000000025 */
[----:B------:R-:W-:Y:S02]  /*542a0*/  PRMT R38, R42, 0x4210, R39 ;  /* 0x000042102a267816 */ /* 0x000fe40000000027 */
[----:B------:R-:W-:-:S02]  /*542b0*/  PRMT R37, R142, 0x5210, R37 ;  /* 0x000052108e257816 */ /* 0x000fc40000000025 */
[----:B------:R-:W-:Y:S01]  /*542c0*/  PRMT R39, R144, 0x5210, R39 ;  /* 0x0000521090277816 */ /* 0x000fe20000000027 */
[----:B------:R-:W-:Y:S01]  /*542d0*/  BAR.SYNC.DEFER_BLOCKING 0x0 ;  /* 0x0000000000007b1d */ /* 0x000fe20000010000 */
[----:B------:R-:W-:Y:S02]  /*542e0*/  SHF.R.U32.HI R88, RZ, 0x8, R88 ;  /* 0x00000008ff587819 */ /* 0x000fe40000011658 */
[----:B------:R-:W-:Y:S02]  /*542f0*/  SHF.R.U32.HI R91, RZ, 0x8, R91 ;  /* 0x00000008ff5b7819 */ /* 0x000fe4000001165b */
[----:B------:R-:W-:Y:S02]  /*54300*/  LOP3.LUT R88, R88, 0xffff, RZ, 0xc0, !PT ;  /* 0x0000ffff58587812 */ /* 0x000fe400078ec0ff */
[----:B------:R-:W-:Y:S01]  /*54310*/  LOP3.LUT R91, R91, 0xffff, RZ, 0xc0, !PT ;  /* 0x0000ffff5b5b7812 */ /* 0x000fe200078ec0ff */
[----:B------:R-:W-:Y:S03]  /*54320*/  STSM.16.M88.4 [R31], R36 ;  /* 0x000000241f007844 */ /* 0x000fe60000000200 */
[----:B------:R-:W-:-:S02]  /*54330*/  PRMT R88, R88, 0x3340, R91 ;  /* 0x0000334058587816 */ /* 0x000fc4000000005b */
[----:B------:R-:W-:Y:S02]  /*54340*/  PRMT R87, R87, 0x3340, R0 ;  /* 0x0000334057577816 */ /* 0x000fe40000000000 */
[----:B------:R-:W-:Y:S02]  /*54350*/  PRMT R108, R88, 0x5410, R85 ;  /* 0x00005410586c7816 */ /* 0x000fe40000000055 */
[----:B------:R-:W-:Y:S01]  /*54360*/  PRMT R110, R90, 0x5410, R87 ;  /* 0x000054105a6e7816 */ /* 0x000fe20000000057 */
[----:B------:R-:W-:Y:S01]  /*54370*/  BAR.SYNC.DEFER_BLOCKING 0x0 ;  /* 0x0000000000007b1d */ /* 0x000fe20000010000 */
[----:B------:R-:W-:Y:S02]  /*54380*/  LOP3.LUT R3, R52, 0xffff, RZ, 0xc0, !PT ;  /* 0x0000ffff34037812 */ /* 0x000fe400078ec0ff */
[----:B------:R-:W-:Y:S02]  /*54390*/  LOP3.LUT R5, R54, 0xffff, RZ, 0xc0, !PT ;  /* 0x0000ffff36057812 */ /* 0x000fe400078ec0ff */
[--C-:B------:R-:W-:Y:S01]  /*543a0*/  PRMT R32, R34, 0x4210, R3.reuse ;  /* 0x0000421022207816 */ /* 0x100fe20000000003 */
[----:B------:R-:W4:Y:S01]  /*543b0*/  LDS.128 R88, [R4] ;  /* 0x0000000004587984 */ /* 0x000f220000000c00 */
[----:B------:R-:W-:-:S02]  /*543c0*/  PRMT R33, R146, 0x5210, R3 ;  /* 0x0000521092217816 */ /* 0x000fc40000000003 */
[--C-:B------:R-:W-:Y:S02]  /*543d0*/  PRMT R34, R30, 0x4210, R5.reuse ;  /* 0x000042101e227816 */ /* 0x100fe40000000005 */
[----:B------:R-:W-:Y:S01]  /*543e0*/  PRMT R35, R154, 0x5210, R5 ;  /* 0x000052109a237816 */ /* 0x000fe20000000005 */
[----:B------:R-:W-:Y:S06]  /*543f0*/  BAR.SYNC.DEFER_BLOCKING 0x0 ;  /* 0x0000000000007b1d */ /* 0x000fec0000010000 */
[----:B------:R0:W-:Y:S01]  /*54400*/  STSM.16.M88.4 [R31], R32 ;  /* 0x000000201f007844 */ /* 0x0001e20000000200 */
[----:B------:R-:W-:-:S02]  /*54410*/  LOP3.LUT R3, R84, 0xffff, RZ, 0xc0, !PT ;  /* 0x0000ffff54037812 */ /* 0x000fc400078ec0ff */
[----:B------:R-:W-:Y:S01]  /*54420*/  LOP3.LUT R5, R86, 0xffff, RZ, 0xc0, !PT ;  /* 0x0000ffff56057812 */ /* 0x000fe200078ec0ff */
[----:B------:R-:W-:Y:S01]  /*54430*/  BAR.SYNC.DEFER_BLOCKING 0x0 ;  /* 0x0000000000007b1d */ /* 0x000fe20000010000 */
[----:B------:R-:W-:Y:S02]  /*54440*/  LOP3.LUT R25, R25, 0xffff, RZ, 0xc0, !PT ;  /* 0x0000ffff19197812 */ /* 0x000fe400078ec0ff */
[----:B------:R-:W-:Y:S02]  /*54450*/  LOP3.LUT R27, R27, 0xffff, RZ, 0xc0, !PT ;  /* 0x0000ffff1b1b7812 */ /* 0x000fe400078ec0ff */
[----:B------:R-:W-:Y:S01]  /*54460*/  PRMT R24, R26, 0x4210, R25 ;  /* 0x000042101a187816 */ /* 0x000fe20000000019 */
[----:B------:R-:W4:Y:S01]  /*54470*/  LDS.128 R84, [R4] ;  /* 0x0000000004547984 */ /* 0x000f220000000c00 */
[----:B------:R-:W-:Y:S02]  /*54480*/  PRMT R26, R50, 0x4210, R27 ;  /* 0x00004210321a7816 */ /* 0x000fe4000000001b */
[----:B------:R-:W-:-:S02]  /*54490*/  PRMT R25, R76, 0x5210, R25 ;  /* 0x000052104c197816 */ /* 0x000fc40000000019 */
[----:B------:R-:W-:Y:S01]  /*544a0*/  PRMT R27, R78, 0x5210, R27 ;  /* 0x000052104e1b7816 */ /* 0x000fe2000000001b */
[----:B------:R-:W-:Y:S06]  /*544b0*/  BAR.SYNC.DEFER_BLOCKING 0x0 ;  /* 0x0000000000007b1d */ /* 0x000fec0000010000 */
[----:B------:R2:W-:Y:S02]  /*544c0*/  STSM.16.M88.4 [R31], R24 ;  /* 0x000000181f007844 */ /* 0x0005e40000000200 */
[----:B------:R-:W-:Y:S01]  /*544d0*/  BAR.SYNC.DEFER_BLOCKING 0x0 ;  /* 0x0000000000007b1d */ /* 0x000fe20000010000 */
[----:B0-----:R-:W-:-:S02]  /*544e0*/  PRMT R32, R46, 0x4210, R3 ;  /* 0x000042102e207816 */ /* 0x001fc40000000003 */
[----:B------:R-:W-:-:S03]  /*544f0*/  PRMT R33, R104, 0x5210, R3 ;  /* 0x0000521068217816 */ /* 0x000fc60000000003 */
[----:B------:R-:W0:Y:S01]  /*54500*/  LDS.128 R76, [R4] ;  /* 0x00000000044c7984 */ /* 0x000e220000000c00 */
[--C-:B------:R-:W-:Y:S02]  /*54510*/  PRMT R34, R44, 0x4210, R5.reuse ;  /* 0x000042102c227816 */ /* 0x100fe40000000005 */
[----:B------:R-:W-:Y:S01]  /*54520*/  PRMT R35, R106, 0x5210, R5 ;  /* 0x000052106a237816 */ /* 0x000fe20000000005 */
[----:B------:R-:W-:Y:S06]  /*54530*/  BAR.SYNC.DEFER_BLOCKING 0x0 ;  /* 0x0000000000007b1d */ /* 0x000fec0000010000 */
[----:B------:R3:W-:Y:S02]  /*54540*/  STSM.16.M88.4 [R31], R32 ;  /* 0x000000201f007844 */ /* 0x0007e40000000200 */
[----:B------:R-:W-:Y:S01]  /*54550*/  BAR.SYNC.DEFER_BLOCKING 0x0 ;  /* 0x0000000000007b1d */ /* 0x000fe20000010000 */
[----:B------:R-:W-:-:S02]  /*54560*/  LOP3.LUT R3, R100, 0xffff, RZ, 0xc0, !PT ;  /* 0x0000ffff64037812 */ /* 0x000fc400078ec0ff */
[----:B------:R-:W-:-:S03]  /*54570*/  LOP3.LUT R5, R102, 0xffff, RZ, 0xc0, !PT ;  /* 0x0000ffff66057812 */ /* 0x000fc600078ec0ff */
[----:B------:R-:W0:Y:S01]  /*54580*/  LDS.128 R72, [R4] ;  /* 0x0000000004487984 */ /* 0x000e220000000c00 */
[--C-:B------:R-:W-:Y:S02]  /*54590*/  PRMT R40, R40, 0x4210, R3.reuse ;  /* 0x0000421028287816 */ /* 0x100fe40000000003 */
[----:B------:R-:W-:Y:S02]  /*545a0*/  PRMT R41, R108, 0x5210, R3 ;  /* 0x000052106c297816 */ /* 0x000fe40000000003 */
[--C-:B------:R-:W-:Y:S02]  /*545b0*/  PRMT R42, R62, 0x4210, R5.reuse ;  /* 0x000042103e2a7816 */ /* 0x100fe40000000005 */
[----:B------:R-:W-:Y:S01]  /*545c0*/  PRMT R43, R110, 0x5210, R5 ;  /* 0x000052106e2b7816 */ /* 0x000fe20000000005 */
[----:B------:R-:W-:Y:S06]  /*545d0*/  BAR.SYNC.DEFER_BLOCKING 0x0 ;  /* 0x0000000000007b1d */ /* 0x000fec0000010000 */
[----:B------:R-:W-:Y:S02]  /*545e0*/  STSM.16.M88.4 [R31], R40 ;  /* 0x000000281f007844 */ /* 0x000fe40000000200 */
[----:B------:R-:W-:Y:S01]  /*545f0*/  BAR.SYNC.DEFER_BLOCKING 0x0 ;  /* 0x0000000000007b1d */ /* 0x000fe20000010000 */
[----:B------:R-:W-:-:S02]  /*54600*/  LOP3.LUT R3, R116, 0xffff, RZ, 0xc0, !PT ;  /* 0x0000ffff74037812 */ /* 0x000fc400078ec0ff */
[----:B------:R-:W-:-:S03]  /*54610*/  LOP3.LUT R118, R118, 0xffff, RZ, 0xc0, !PT ;  /* 0x0000ffff76767812 */ /* 0x000fc600078ec0ff */
[----:B------:R-:W0:Y:S01]  /*54620*/  LDS.128 R64, [R4] ;  /* 0x0000000004407984 */ /* 0x000e220000000c00 */
[--C-:B--2---:R-:W-:Y:S02]  /*54630*/  PRMT R24, R60, 0x4210, R3.reuse ;  /* 0x000042103c187816 */ /* 0x104fe40000000003 */
[----:B------:R-:W-:Y:S02]  /*54640*/  PRMT R25, R112, 0x5210, R3 ;  /* 0x0000521070197816 */ /* 0x000fe40000000003 */
[--C-:B------:R-:W-:Y:S01]  /*54650*/  PRMT R26, R61, 0x4210, R118.reuse ;  /* 0x000042103d1a7816 */ /* 0x100fe20000000076 */
[----:B------:R-:W-:Y:S01]  /*54660*/  BAR.SYNC.DEFER_BLOCKING 0x0 ;  /* 0x0000000000007b1d */ /* 0x000fe20000010000 */
[----:B------:R-:W-:-:S05]  /*54670*/  PRMT R27, R99, 0x5210, R118 ;  /* 0x00005210631b7816 */ /* 0x000fca0000000076 */
[----:B------:R2:W-:Y:S02]  /*54680*/  STSM.16.M88.4 [R31], R24 ;  /* 0x000000181f007844 */ /* 0x0005e40000000200 */
[----:B------:R-:W-:Y:S01]  /*54690*/  BAR.SYNC.DEFER_BLOCKING 0x0 ;  /* 0x0000000000007b1d */ /* 0x000fe20000010000 */
[----:B------:R-:W-:-:S04]  /*546a0*/  LOP3.LUT R3, R132, 0xffff, RZ, 0xc0, !PT ;  /* 0x0000ffff84037812 */ /* 0x000fc800078ec0ff */
[--C-:B------:R-:W-:Y:S02]  /*546b0*/  PRMT R48, R48, 0x4210, R3.reuse ;  /* 0x0000421030307816 */ /* 0x100fe40000000003 */
[----:B------:R-:W-:Y:S01]  /*546c0*/  PRMT R49, R114, 0x5210, R3 ;  /* 0x0000521072317816 */ /* 0x000fe20000000003 */
[----:B------:R-:W0:Y:S01]  /*546d0*/  LDS.128 R60, [R4] ;  /* 0x00000000043c7984 */ /* 0x000e220000000c00 */
[----:B------:R-:W-:-:S04]  /*546e0*/  LOP3.LUT R3, R134, 0xffff, RZ, 0xc0, !PT ;  /* 0x0000ffff86037812 */ /* 0x000fc800078ec0ff */
[--C-:B------:R-:W-:Y:S02]  /*546f0*/  PRMT R50, R98, 0x4210, R3.reuse ;  /* 0x0000421062327816 */ /* 0x100fe40000000003 */
[----:B------:R-:W-:Y:S01]  /*54700*/  PRMT R51, R120, 0x5210, R3 ;  /* 0x0000521078337816 */ /* 0x000fe20000000003 */
[----:B------:R-:W-:Y:S06]  /*54710*/  BAR.SYNC.DEFER_BLOCKING 0x0 ;  /* 0x0000000000007b1d */ /* 0x000fec0000010000 */
[----:B------:R-:W-:Y:S02]  /*54720*/  STSM.16.M88.4 [R31], R48 ;  /* 0x000000301f007844 */ /* 0x000fe40000000200 */
[----:B------:R-:W-:Y:S01]  /*54730*/  BAR.SYNC.DEFER_BLOCKING 0x0 ;  /* 0x0000000000007b1d */ /* 0x000fe20000010000 */
[----:B------:R-:W-:-:S02]  /*54740*/  SHF.R.U32.HI R136, RZ, 0x8, R136 ;  /* 0x00000008ff887819 */ /* 0x000fc40000011688 */
[----:B------:R-:W-:Y:S02]  /*54750*/  SHF.R.U32.HI R107, RZ, 0x8, R107 ;  /* 0x00000008ff6b7819 */ /* 0x000fe4000001166b */
[----:B------:R-:W-:Y:S02]  /*54760*/  SHF.R.U32.HI R109, RZ, 0x8, R109 ;  /* 0x00000008ff6d7819 */ /* 0x000fe4000001166d */
[----:B------:R-:W-:Y:S02]  /*54770*/  SHF.R.U32.HI R138, RZ, 0x8, R138 ;  /* 0x00000008ff8a7819 */ /* 0x000fe4000001168a */
[----:B------:R-:W-:Y:S02]  /*54780*/  SHF.R.U32.HI R113, RZ, 0x8, R113 ;  /* 0x00000008ff717819 */ /* 0x000fe40000011671 */
[----:B------:R-:W-:Y:S02]  /*54790*/  SHF.R.U32.HI R111, RZ, 0x8, R111 ;  /* 0x00000008ff6f7819 */ /* 0x000fe4000001166f */
[----:B------:R-:W-:-:S02]  /*547a0*/  LOP3.LUT R107, R107, 0xffff, RZ, 0xc0, !PT ;  /* 0x0000ffff6b6b7812 */ /* 0x000fc400078ec0ff */
[----:B------:R-:W-:Y:S01]  /*547b0*/  LOP3.LUT R136, R136, 0xffff, RZ, 0xc0, !PT ;  /* 0x0000ffff88887812 */ /* 0x000fe200078ec0ff */
[----:B------:R-:W0:Y:S01]  /*547c0*/  LDS.128 R52, [R4] ;  /* 0x0000000004347984 */ /* 0x000e220000000c00 */
[----:B------:R-:W-:Y:S02]  /*547d0*/  LOP3.LUT R109, R109, 0xffff, RZ, 0xc0, !PT ;  /* 0x0000ffff6d6d7812 */ /* 0x000fe400078ec0ff */
[----:B------:R-:W-:Y:S02]  /*547e0*/  LOP3.LUT R113, R113, 0xffff, RZ, 0xc0, !PT ;  /* 0x0000ffff71717812 */ /* 0x000fe400078ec0ff */
[----:B------:R-:W-:Y:S02]  /*547f0*/  LOP3.LUT R138, R138, 0xffff, RZ, 0xc0, !PT ;  /* 0x0000ffff8a8a7812 */ /* 0x000fe400078ec0ff */
[----:B------:R-:W-:Y:S02]  /*54800*/  LOP3.LUT R111, R111, 0xffff, RZ, 0xc0, !PT ;  /* 0x0000ffff6f6f7812 */ /* 0x000fe400078ec0ff */
[----:B------:R-:W-:-:S02]  /*54810*/  PRMT R107, R136, 0x3340, R107 ;  /* 0x00003340886b7816 */ /* 0x000fc4000000006b */
[--C-:B------:R-:W-:Y:S02]  /*54820*/  PRMT R122, R109, 0x3340, R0.reuse ;  /* 0x000033406d7a7816 */ /* 0x100fe40000000000 */
[----:B------:R-:W-:Y:S02]  /*54830*/  PRMT R113, R138, 0x3340, R113 ;  /* 0x000033408a717816 */ /* 0x000fe40000000071 */
[----:B------:R-:W-:Y:S02]  /*54840*/  PRMT R128, R111, 0x3340, R0 ;  /* 0x000033406f807816 */ /* 0x000fe40000000000 */
[----:B------:R-:W-:Y:S02]  /*54850*/  PRMT R122, R107, 0x5410, R122 ;  /* 0x000054106b7a7816 */ /* 0x000fe4000000007a */
[----:B------:R-:W-:Y:S02]  /*54860*/  PRMT R113, R113, 0x5410, R128 ;  /* 0x0000541071717816 */ /* 0x000fe40000000080 */
[----:B------:R-:W-:-:S02]  /*54870*/  LOP3.LUT R7, R148, 0xffff, RZ, 0xc0, !PT ;  /* 0x0000ffff94077812 */ /* 0x000fc400078ec0ff */
[----:B------:R-:W-:Y:S02]  /*54880*/  LOP3.LUT R150, R150, 0xffff, RZ, 0xc0, !PT ;  /* 0x0000ffff96967812 */ /* 0x000fe400078ec0ff */
[--C-:B---3--:R-:W-:Y:S02]  /*54890*/  PRMT R32, R96, 0x4210, R7.reuse ;  /* 0x0000421060207816 */ /* 0x108fe40000000007 */
[----:B------:R-:W-:Y:S02]  /*548a0*/  PRMT R33, R122, 0x5210, R7 ;  /* 0x000052107a217816 */ /* 0x000fe40000000007 */
[--C-:B------:R-:W-:Y:S02]  /*548b0*/  PRMT R34, R97, 0x4210, R150.reuse ;  /* 0x0000421061227816 */ /* 0x100fe40000000096 */
[----:B------:R-:W-:Y:S01]  /*548c0*/  PRMT R35, R113, 0x5210, R150 ;  /* 0x0000521071237816 */ /* 0x000fe20000000096 */
[----:B------:R-:W-:Y:S01]  /*548d0*/  BAR.SYNC.DEFER_BLOCKING 0x0 ;  /* 0x0000000000007b1d */ /* 0x000fe20000010000 */
[----:B------:R-:W-:Y:S01]  /*548e0*/  SHF.R.U32.HI R229, RZ, 0x6, R195 ;  /* 0x00000006ffe57819 */ /* 0x000fe200000116c3 */
[----:B------:R-:W-:-:S03]  /*548f0*/  IMAD R5, R119, UR4, RZ ;  /* 0x0000000477057c24 */ /* 0x000fc6000f8e02ff */
[----:B------:R-:W-:Y:S01]  /*54900*/  SGXT.U32 R229, R229, 0x1 ;  /* 0x00000001e5e5781a */ /* 0x000fe20000000000 */
[----:B------:R-:W-:Y:S01]  /*54910*/  ULDC UR4, c[0x0][0x248] ;  /* 0x0000920000047ab9 */ /* 0x000fe20000000800 */
[----:B------:R-:W-:Y:S01]  /*54920*/  IADD3 R2, P1, R5, UR6, RZ ;  /* 0x0000000605027c10 */ /* 0x000fe2000ff3e0ff */
[----:B------:R-:W-:Y:S01]  /*54930*/  ULDC UR6, c[0x0][0x248] ;  /* 0x0000920000067ab9 */ /* 0x000fe20000000800 */
[C---:B------:R-:W-:Y:S02]  /*54940*/  LOP3.LUT R3, R0.reuse, R229, RZ, 0xfc, !PT ;  /* 0x000000e500037212 */ /* 0x040fe400078efcff */
[----:B------:R-:W-:Y:S01]  /*54950*/  ISETP.GE.AND P0, PT, R119, UR8, PT ;  /* 0x0000000877007c0c */ /* 0x000fe2000bf06270 */
[----:B------:R-:W-:Y:S01]  /*54960*/  ULDC UR8, c[0x0][0x248] ;  /* 0x0000920000087ab9 */ /* 0x000fe20000000800 */
[C-C-:B------:R-:W-:Y:S01]  /*54970*/  LOP3.LUT R6, R0.reuse, 0x2, R229.reuse, 0xfe, !PT ;  /* 0x0000000200067812 */ /* 0x140fe200078efee5 */
[----:B------:R3:W-:Y:S01]  /*54980*/  STSM.16.M88.4 [R31], R32 ;  /* 0x000000201f007844 */ /* 0x0007e20000000200 */
[----:B------:R-:W-:Y:S01]  /*54990*/  LEA.HI.X.SX32 R5, R5, UR7, 0x1, P1 ;  /* 0x0000000705057c11 */ /* 0x000fe200088f0eff */
[C---:B--2---:R-:W-:Y:S01]  /*549a0*/  IMAD R25, R3.reuse, UR4, RZ ;  /* 0x0000000403197c24 */ /* 0x044fe2000f8e02ff */
[----:B------:R-:W-:Y:S01]  /*549b0*/  ISETP.LT.AND P1, PT, R3, UR9, !P0 ;  /* 0x0000000903007c0c */ /* 0x000fe2000c721270 */
[----:B------:R-:W-:Y:S01]  /*549c0*/  ULDC UR9, c[0x0][0x22c] ;  /* 0x00008b0000097ab9 */ /* 0x000fe20000000800 */
[--C-:B------:R-:W-:Y:S01]  /*549d0*/  LOP3.LUT R7, R0, 0x4, R229.reuse, 0xfe, !PT ;  /* 0x0000000400077812 */ /* 0x100fe200078efee5 */
[----:B------:R-:W-:Y:S01]  /*549e0*/  ULDC UR7, c[0x0][0x248] ;  /* 0x0000920000077ab9 */ /* 0x000fe20000000800 */
[C---:B------:R-:W-:Y:S01]  /*549f0*/  ISETP.LT.AND P3, PT, R6.reuse, UR9, !P0 ;  /* 0x0000000906007c0c */ /* 0x040fe2000c761270 */
[----:B------:R-:W-:Y:S01]  /*54a00*/  IMAD R27, R6, UR6, RZ ;  /* 0x00000006061b7c24 */ /* 0x000fe2000f8e02ff */
[-C--:B------:R-:W-:Y:S01]  /*54a10*/  IADD3 R6, P6, R25, R2.reuse, RZ ;  /* 0x0000000219067210 */ /* 0x080fe20007fde0ff */
[C---:B------:R-:W-:Y:S01]  /*54a20*/  IMAD R29, R7.reuse, UR7, RZ ;  /* 0x00000007071d7c24 */ /* 0x040fe2000f8e02ff */
[----:B------:R-:W-:Y:S01]  /*54a30*/  ISETP.LT.AND P2, PT, R7, UR10, !P0 ;  /* 0x0000000a07007c0c */ /* 0x000fe2000c741270 */
[----:B------:R-:W-:Y:S01]  /*54a40*/  ULDC UR4, c[0x0][0x248] ;  /* 0x0000920000047ab9 */ /* 0x000fe20000000800 */
[----:B------:R-:W-:Y:S01]  /*54a50*/  LOP3.LUT R3, R0, 0x6, R229, 0xfe, !PT ;  /* 0x0000000600037812 */ /* 0x000fe200078efee5 */
[----:B------:R-:W-:Y:S01]  /*54a60*/  ULDC UR9, c[0x0][0x22c] ;  /* 0x00008b0000097ab9 */ /* 0x000fe20000000800 */
[----:B------:R-:W-:Y:S01]  /*54a70*/  LEA.HI.X.SX32 R7, R25, R5, 0x1, P6 ;  /* 0x0000000519077211 */ /* 0x000fe200030f0eff */
[----:B------:R-:W-:Y:S01]  /*54a80*/  ULDC UR6, c[0x0][0x248] ;  /* 0x0000920000067ab9 */ /* 0x000fe20000000800 */
[----:B------:R-:W-:Y:S01]  /*54a90*/  PRMT R37, R8, 0x7770, RZ ;  /* 0x0000777008257816 */ /* 0x000fe200000000ff */
[----:B------:R-:W-:Y:S01]  /*54aa0*/  BAR.SYNC.DEFER_BLOCKING 0x0 ;  /* 0x0000000000007b1d */ /* 0x000fe20000010000 */
[----:B------:R-:W-:-:S02]  /*54ab0*/  IADD3 R24, P5, R27, R2, RZ ;  /* 0x000000021b187210 */ /* 0x000fc40007fbe0ff */
[-C--:B------:R-:W-:Y:S02]  /*54ac0*/  IADD3 R26, P6, R29, R2.reuse, RZ ;  /* 0x000000021d1a7210 */ /* 0x080fe40007fde0ff */
[C---:B------:R-:W-:Y:S01]  /*54ad0*/  ISETP.LT.AND P4, PT, R3.reuse, UR11, !P0 ;  /* 0x0000000b03007c0c */ /* 0x040fe2000c781270 */
[----:B------:R-:W-:Y:S01]  /*54ae0*/  IMAD R3, R3, UR8, RZ ;  /* 0x0000000803037c24 */ /* 0x000fe2000f8e02ff */
[-C--:B------:R-:W-:Y:S01]  /*54af0*/  LEA.HI.X.SX32 R25, R27, R5.reuse, 0x1, P5 ;  /* 0x000000051b197211 */ /* 0x080fe200028f0eff */
[----:B------:R-:W-:Y:S01]  /*54b00*/  ULDC UR10, c[0x0][0x22c] ;  /* 0x00008b00000a7ab9 */ /* 0x000fe20000000800 */
[----:B---3--:R-:W-:Y:S01]  /*54b10*/  PRMT R35, R9, 0x7770, RZ ;  /* 0x0000777009237816 */ /* 0x008fe200000000ff */
[----:B------:R-:W-:Y:S01]  /*54b20*/  ULDC UR7, c[0x0][0x248] ;  /* 0x0000920000077ab9 */ /* 0x000fe20000000800 */
[----:B------:R-:W-:Y:S01]  /*54b30*/  LEA.HI.X.SX32 R27, R29, R5, 0x1, P6 ;  /* 0x000000051d1b7211 */ /* 0x000fe200030f0eff */
[----:B------:R-:W-:Y:S01]  /*54b40*/  ULDC UR11, c[0x0][0x22c] ;  /* 0x00008b00000b7ab9 */ /* 0x000fe20000000800 */
[----:B------:R-:W-:Y:S01]  /*54b50*/  PRMT R33, R10, 0x7770, RZ ;  /* 0x000077700a217816 */ /* 0x000fe200000000ff */
[----:B------:R-:W-:Y:S01]  /*54b60*/  ULDC UR8, c[0x0][0x248] ;  /* 0x0000920000087ab9 */ /* 0x000fe20000000800 */
[----:B------:R-:W-:Y:S01]  /*54b70*/  PRMT R31, R11, 0x7770, RZ ;  /* 0x000077700b1f7816 */ /* 0x000fe200000000ff */
[----:B------:R2:W-:Y:S01]  /*54b80*/  @P1 STG.E.U8 desc[UR44][R6.64], R37 ;  /* 0x0000002506001986 */ /* 0x0005e2000c10112c */
[----:B------:R-:W-:-:S03]  /*54b90*/  IADD3 R28, P1, R3, R2, RZ ;  /* 0x00000002031c7210 */ /* 0x000fc60007f3e0ff */
[----:B------:R3:W-:Y:S01]  /*54ba0*/  @P3 STG.E.U8 desc[UR44][R24.64], R35 ;  /* 0x0000002318003986 */ /* 0x0007e2000c10112c */
[-C--:B------:R-:W-:Y:S02]  /*54bb0*/  LEA.HI.X.SX32 R29, R3, R5.reuse, 0x1, P1 ;  /* 0x00000005031d7211 */ /* 0x080fe400008f0eff */
[C-C-:B--2---:R-:W-:Y:S01]  /*54bc0*/  LOP3.LUT R7, R0.reuse, 0x8, R229.reuse, 0xfe, !PT ;  /* 0x0000000800077812 */ /* 0x144fe200078efee5 */
[----:B------:R2:W-:Y:S01]  /*54bd0*/  @P2 STG.E.U8 desc[UR44][R26.64], R33 ;  /* 0x000000211a002986 */ /* 0x0005e2000c10112c */
[C-C-:B------:R-:W-:Y:S02]  /*54be0*/  LOP3.LUT R6, R0.reuse, 0xa, R229.reuse, 0xfe, !PT ;  /* 0x0000000a00067812 */ /* 0x140fe400078efee5 */
[C---:B------:R-:W-:Y:S01]  /*54bf0*/  ISETP.LT.AND P2, PT, R7.reuse, UR9, !P0 ;  /* 0x0000000907007c0c */ /* 0x040fe2000c741270 */
[----:B---3--:R-:W-:Y:S01]  /*54c00*/  IMAD R25, R7, UR4, RZ ;  /* 0x0000000407197c24 */ /* 0x008fe2000f8e02ff */
[C---:B------:R-:W-:Y:S02]  /*54c10*/  LOP3.LUT R7, R0.reuse, 0xc, R229, 0xfe, !PT ;  /* 0x0000000c00077812 */ /* 0x040fe400078efee5 */
[----:B------:R-:W-:Y:S01]  /*54c20*/  LOP3.LUT R3, R0, UR51, RZ, 0xfc, !PT ;  /* 0x0000003300037c12 */ /* 0x000fe2000f8efcff */
[----:B------:R3:W-:Y:S01]  /*54c30*/  @P4 STG.E.U8 desc[UR44][R28.64], R31 ;  /* 0x0000001f1c004986 */ /* 0x0007e2000c10112c */
[C---:B------:R-:W-:Y:S01]  /*54c40*/  ISETP.LT.AND P3, PT, R6.reuse, UR10, !P0 ;  /* 0x0000000a06007c0c */ /* 0x040fe2000c761270 */
[----:B------:R-:W-:Y:S01]  /*54c50*/  ULDC UR4, c[0x0][0x248] ;  /* 0x0000920000047ab9 */ /* 0x000fe20000000800 */
[----:B--2---:R-:W-:Y:S01]  /*54c60*/  IMAD R27, R6, UR6, RZ ;  /* 0x00000006061b7c24 */ /* 0x004fe2000f8e02ff */
[-C--:B------:R-:W-:Y:S01]  /*54c70*/  IADD3 R6, P6, R25, R2.reuse, RZ ;  /* 0x0000000219067210 */ /* 0x080fe20007fde0ff */
[----:B------:R-:W-:Y:S01]  /*54c80*/  ULDC UR9, c[0x0][0x22c] ;  /* 0x00008b0000097ab9 */ /* 0x000fe20000000800 */
[----:B------:R-:W-:Y:S01]  /*54c90*/  ISETP.LT.AND P4, PT, R7, UR11, !P0 ;  /* 0x0000000b07007c0c */ /* 0x000fe2000c781270 */
[----:B------:R-:W-:Y:S01]  /*54ca0*/  ULDC UR6, c[0x0][0x248] ;  /* 0x0000920000067ab9 */ /* 0x000fe20000000800 */
[C---:B------:R-:W-:Y:S01]  /*54cb0*/  ISETP.LT.AND P1, PT, R3.reuse, UR12, !P0 ;  /* 0x0000000c03007c0c */ /* 0x040fe2000c721270 */
[----:B------:R-:W-:Y:S01]  /*54cc0*/  IMAD R3, R3, UR8, RZ ;  /* 0x0000000803037c24 */ /* 0x000fe2000f8e02ff */
[----:B------:R-:W-:Y:S01]  /*54cd0*/  PRMT R37, R8, 0x7771, RZ ;  /* 0x0000777108257816 */ /* 0x000fe200000000ff */
[----:B---3--:R-:W-:Y:S01]  /*54ce0*/  IMAD R29, R7, UR7, RZ ;  /* 0x00000007071d7c24 */ /* 0x008fe2000f8e02ff */
[-C--:B------:R-:W-:Y:S01]  /*54cf0*/  LEA.HI.X.SX32 R7, R25, R5.reuse, 0x1, P6 ;  /* 0x0000000519077211 */ /* 0x080fe200030f0eff */
[----:B------:R-:W-:Y:S01]  /*54d00*/  ULDC UR10, c[0x0][0x22c] ;  /* 0x00008b00000a7ab9 */ /* 0x000fe20000000800 */
[-C--:B------:R-:W-:Y:S01]  /*54d10*/  IADD3 R24, P5, R27, R2.reuse, RZ ;  /* 0x000000021b187210 */ /* 0x080fe20007fbe0ff */
[----:B------:R-:W-:Y:S01]  /*54d20*/  ULDC UR7, c[0x0][0x248] ;  /* 0x0000920000077ab9 */ /* 0x000fe20000000800 */
[-C--:B------:R-:W-:Y:S01]  /*54d30*/  IADD3 R26, P6, R29, R2.reuse, RZ ;  /* 0x000000021d1a7210 */ /* 0x080fe20007fde0ff */
[----:B------:R2:W-:Y:S01]  /*54d40*/  @P2 STG.E.U8 desc[UR44][R6.64], R37 ;  /* 0x0000002506002986 */ /* 0x0005e2000c10112c */
[----:B------:R-:W-:Y:S01]  /*54d50*/  IADD3 R28, P2, R3, R2, RZ ;  /* 0x00000002031c7210 */ /* 0x000fe20007f5e0ff */
[----:B------:R-:W-:Y:S01]  /*54d60*/  ULDC UR11, c[0x0][0x22c] ;  /* 0x00008b00000b7ab9 */ /* 0x000fe20000000800 */
[-C--:B------:R-:W-:Y:S01]  /*54d70*/  LEA.HI.X.SX32 R25, R27, R5.reuse, 0x1, P5 ;  /* 0x000000051b197211 */ /* 0x080fe200028f0eff */
[----:B------:R-:W-:Y:S01]  /*54d80*/  ULDC UR12, c[0x0][0x22c] ;  /* 0x00008b00000c7ab9 */ /* 0x000fe20000000800 */
[----:B------:R-:W-:Y:S01]  /*54d90*/  PRMT R35, R9, 0x7771, RZ ;  /* 0x0000777109237816 */ /* 0x000fe200000000ff */
[----:B------:R-:W-:Y:S01]  /*54da0*/  ULDC UR8, c[0x0][0x248] ;  /* 0x0000920000087ab9 */ /* 0x000fe20000000800 */
[----:B------:R-:W-:-:S02]  /*54db0*/  LEA.HI.X.SX32 R27, R29, R5, 0x1, P6 ;  /* 0x000000051d1b7211 */ /* 0x000fc400030f0eff */
[----:B------:R-:W-:Y:S02]  /*54dc0*/  PRMT R33, R10, 0x7771, RZ ;  /* 0x000077710a217816 */ /* 0x000fe400000000ff */
[----:B------:R-:W-:Y:S02]  /*54dd0*/  LEA.HI.X.SX32 R29, R3, R5, 0x1, P2 ;  /* 0x00000005031d7211 */ /* 0x000fe400010f0eff */
[----:B------:R-:W-:Y:S02]  /*54de0*/  PRMT R31, R11, 0x7771, RZ ;  /* 0x000077710b1f7816 */ /* 0x000fe400000000ff */
[C-C-:B------:R-:W-:Y:S02]  /*54df0*/  LOP3.LUT R3, R0.reuse, 0x10, R229.reuse, 0xfe, !PT ;  /* 0x0000001000037812 */ /* 0x140fe400078efee5 */
[C-C-:B--2---:R-:W-:Y:S01]  /*54e00*/  LOP3.LUT R6, R0.reuse, 0x12, R229.reuse, 0xfe, !PT ;  /* 0x0000001200067812 */ /* 0x144fe200078efee5 */
[----:B------:R2:W-:Y:S01]  /*54e10*/  @P3 STG.E.U8 desc[UR44][R24.64], R35 ;  /* 0x0000002318003986 */ /* 0x0005e2000c10112c */
[----:B------:R-:W-:-:S03]  /*54e20*/  LOP3.LUT R7, R0, 0x14, R229, 0xfe, !PT ;  /* 0x0000001400077812 */ /* 0x000fc600078efee5 */
[----:B------:R3:W-:Y:S01]  /*54e30*/  @P4 STG.E.U8 desc[UR44][R26.64], R33 ;  /* 0x000000211a004986 */ /* 0x0007e2000c10112c */
[C---:B------:R-:W-:Y:S01]  /*54e40*/  ISETP.LT.AND P3, PT, R6.reuse, UR10, !P0 ;  /* 0x0000000a06007c0c */ /* 0x040fe2000c761270 */
[----:B------:R-:W-:Y:S02]  /*54e50*/  ULDC UR10, c[0x0][0x22c] ;  /* 0x00008b00000a7ab9 */ /* 0x000fe40000000800 */
[----:B------:R1:W-:Y:S01]  /*54e60*/  @P1 STG.E.U8 desc[UR44][R28.64], R31 ;  /* 0x0000001f1c001986 */ /* 0x0003e2000c10112c */
[C---:B------:R-:W-:Y:S01]  /*54e70*/  ISETP.LT.AND P1, PT, R3.reuse, UR9, !P0 ;  /* 0x0000000903007c0c */ /* 0x040fe2000c721270 */
[----:B------:R-:W-:Y:S01]  /*54e80*/  ULDC UR9, c[0x0][0x22c] ;  /* 0x00008b0000097ab9 */ /* 0x000fe20000000800 */
[----:B--2---:R-:W-:Y:S02]  /*54e90*/  IMAD R25, R3, UR4, RZ ;  /* 0x0000000403197c24 */ /* 0x004fe4000f8e02ff */
[----:B---3--:R-:W-:Y:S01]  /*54ea0*/  IMAD R27, R6, UR6, RZ ;  /* 0x00000006061b7c24 */ /* 0x008fe2000f8e02ff */
[----:B------:R-:W-:Y:S01]  /*54eb0*/  LOP3.LUT R3, R0, 0x16, R229, 0xfe, !PT ;  /* 0x0000001600037812 */ /* 0x000fe200078efee5 */
[----:B------:R-:W-:Y:S01]  /*54ec0*/  ULDC UR4, c[0x0][0x248] ;  /* 0x0000920000047ab9 */ /* 0x000fe20000000800 */
[-C--:B------:R-:W-:Y:S01]  /*54ed0*/  IADD3 R6, P6, R25, R2.reuse, RZ ;  /* 0x0000000219067210 */ /* 0x080fe20007fde0ff */
[----:B-1----:R-:W-:Y:S01]  /*54ee0*/  IMAD R29, R7, UR7, RZ ;  /* 0x00000007071d7c24 */ /* 0x002fe2000f8e02ff */
[----:B------:R-:W-:Y:S01]  /*54ef0*/  IADD3 R24, P5, R27, R2, RZ ;  /* 0x000000021b187210 */ /* 0x000fe20007fbe0ff */
[----:B------:R-:W-:Y:S01]  /*54f00*/  ULDC UR6, c[0x0][0x248] ;  /* 0x0000920000067ab9 */ /* 0x000fe20000000800 */
[----:B------:R-:W-:Y:S01]  /*54f10*/  ISETP.LT.AND P2, PT, R7, UR11, !P0 ;  /* 0x0000000b07007c0c */ /* 0x000fe2000c741270 */
[----:B------:R-:W-:Y:S01]  /*54f20*/  ULDC UR7, c[0x0][0x248] ;  /* 0x0000920000077ab9 */ /* 0x000fe20000000800 */
[C---:B------:R-:W-:Y:S01]  /*54f30*/  ISETP.LT.AND P4, PT, R3.reuse, UR12, !P0 ;  /* 0x0000000c03007c0c */ /* 0x040fe2000c781270 */
[----:B------:R-:W-:Y:S01]  /*54f40*/  IMAD R3, R3, UR8, RZ ;  /* 0x0000000803037c24 */ /* 0x000fe2000f8e02ff */
[-C--:B------:R-:W-:Y:S01]  /*54f50*/  LEA.HI.X.SX32 R7, R25, R5.reuse, 0x1, P6 ;  /* 0x0000000519077211 */ /* 0x080fe200030f0eff */
[----:B------:R-:W-:Y:S01]  /*54f60*/  ULDC UR11, c[0x0][0x22c] ;  /* 0x00008b00000b7ab9 */ /* 0x000fe20000000800 */
[----:B------:R-:W-:Y:S01]  /*54f70*/  PRMT R37, R8, 0x7772, RZ ;  /* 0x0000777208257816 */ /* 0x000fe200000000ff */
[----:B------:R-:W-:Y:S01]  /*54f80*/  ULDC UR12, c[0x0][0x22c] ;  /* 0x00008b00000c7ab9 */ /* 0x000fe20000000800 */
[----:B------:R-:W-:Y:S01]  /*54f90*/  LEA.HI.X.SX32 R25, R27, R5, 0x1, P5 ;  /* 0x000000051b197211 */ /* 0x000fe200028f0eff */
[----:B------:R-:W-:Y:S01]  /*54fa0*/  ULDC UR8, c[0x0][0x248] ;  /* 0x0000920000087ab9 */ /* 0x000fe20000000800 */
[----:B------:R-:W-:-:S02]  /*54fb0*/  PRMT R35, R9, 0x7772, RZ ;  /* 0x0000777209237816 */ /* 0x000fc400000000ff */
[-C--:B------:R-:W-:Y:S01]  /*54fc0*/  IADD3 R26, P6, R29, R2.reuse, RZ ;  /* 0x000000021d1a7210 */ /* 0x080fe20007fde0ff */
[----:B------:R1:W-:Y:S01]  /*54fd0*/  @P1 STG.E.U8 desc[UR44][R6.64], R37 ;  /* 0x0000002506001986 */ /* 0x0003e2000c10112c */
[----:B------:R-:W-:Y:S02]  /*54fe0*/  IADD3 R28, P1, R3, R2, RZ ;  /* 0x00000002031c7210 */ /* 0x000fe40007f3e0ff */
[-C--:B------:R-:W-:Y:S01]  /*54ff0*/  LEA.HI.X.SX32 R27, R29, R5.reuse, 0x1, P6 ;  /* 0x000000051d1b7211 */ /* 0x080fe200030f0eff */
[----:B------:R2:W-:Y:S01]  /*55000*/  @P3 STG.E.U8 desc[UR44][R24.64], R35 ;  /* 0x0000002318003986 */ /* 0x0005e2000c10112c */
[----:B------:R-:W-:Y:S02]  /*55010*/  PRMT R33, R10, 0x7772, RZ ;  /* 0x000077720a217816 */ /* 0x000fe400000000ff */
[----:B------:R-:W-:Y:S02]  /*55020*/  LEA.HI.X.SX32 R29, R3, R5, 0x1, P1 ;  /* 0x00000005031d7211 */ /* 0x000fe400008f0eff */
[----:B------:R-:W-:-:S02]  /*55030*/  PRMT R31, R11, 0x7772, RZ ;  /* 0x000077720b1f7816 */ /* 0x000fc400000000ff */
[C-C-:B-1----:R-:W-:Y:S02]  /*55040*/  LOP3.LUT R7, R0.reuse, 0x1a, R229.reuse, 0xfe, !PT ;  /* 0x0000001a00077812 */ /* 0x142fe400078efee5 */
[C-C-:B--2---:R-:W-:Y:S01]  /*55050*/  LOP3.LUT R24, R0.reuse, 0x18, R229.reuse, 0xfe, !PT ;  /* 0x0000001800187812 */ /* 0x144fe200078efee5 */
[----:B------:R1:W-:Y:S01]  /*55060*/  @P2 STG.E.U8 desc[UR44][R26.64], R33 ;  /* 0x000000211a002986 */ /* 0x0003e2000c10112c */
[C---:B------:R-:W-:Y:S02]  /*55070*/  LOP3.LUT R6, R0.reuse, 0x1c, R229, 0xfe, !PT ;  /* 0x0000001c00067812 */ /* 0x040fe400078efee5 */
[----:B------:R-:W-:Y:S01]  /*55080*/  LOP3.LUT R3, R0, UR50, RZ, 0xfc, !PT ;  /* 0x0000003200037c12 */ /* 0x000fe2000f8efcff */
[C---:B------:R-:W-:Y:S01]  /*55090*/  IMAD R25, R24.reuse, UR4, RZ ;  /* 0x0000000418197c24 */ /* 0x040fe2000f8e02ff */
[----:B------:R2:W-:Y:S01]  /*550a0*/  @P4 STG.E.U8 desc[UR44][R28.64], R31 ;  /* 0x0000001f1c004986 */ /* 0x0005e2000c10112c */
[----:B------:R-:W-:Y:S01]  /*550b0*/  ISETP.LT.AND P1, PT, R24, UR9, !P0 ;  /* 0x0000000918007c0c */ /* 0x000fe2000c721270 */
[----:B------:R-:W-:Y:S01]  /*550c0*/  ULDC UR4, c[0x0][0x248] ;  /* 0x0000920000047ab9 */ /* 0x000fe20000000800 */
[C---:B------:R-:W-:Y:S01]  /*550d0*/  ISETP.LT.AND P2, PT, R6.reuse, UR11, !P0 ;  /* 0x0000000b06007c0c */ /* 0x040fe2000c741270 */
[----:B------:R-:W-:Y:S01]  /*550e0*/  ULDC UR9, c[0x0][0x22c] ;  /* 0x00008b0000097ab9 */ /* 0x000fe20000000800 */
[C---:B-1----:R-:W-:Y:S01]  /*550f0*/  IMAD R27, R7.reuse, UR6, RZ ;  /* 0x00000006071b7c24 */ /* 0x042fe2000f8e02ff */
[----:B------:R-:W-:Y:S01]  /*55100*/  ISETP.LT.AND P3, PT, R7, UR10, !P0 ;  /* 0x0000000a07007c0c */ /* 0x000fe2000c761270 */
[----:B------:R-:W-:Y:S01]  /*55110*/  ULDC UR6, c[0x0][0x248] ;  /* 0x0000920000067ab9 */ /* 0x000fe20000000800 */
[----:B------:R-:W-:Y:S01]  /*55120*/  ISETP.LT.AND P4, PT, R3, UR12, !P0 ;  /* 0x0000000c03007c0c */ /* 0x000fe2000c781270 */
[----:B--2---:R-:W-:Y:S01]  /*55130*/  IMAD R28, R6, UR7, RZ ;  /* 0x00000007061c7c24 */ /* 0x004fe2000f8e02ff */
[-C--:B------:R-:W-:Y:S01]  /*55140*/  IADD3 R6, P6, R25, R2.reuse, RZ ;  /* 0x0000000219067210 */ /* 0x080fe20007fde0ff */
[----:B------:R-:W-:Y:S01]  /*55150*/  IMAD R3, R3, UR8, RZ ;  /* 0x0000000803037c24 */ /* 0x000fe2000f8e02ff */
[-C--:B------:R-:W-:Y:S01]  /*55160*/  IADD3 R24, P5, R27, R2.reuse, RZ ;  /* 0x000000021b187210 */ /* 0x080fe20007fbe0ff */
[----:B------:R-:W-:Y:S01]  /*55170*/  ULDC UR10, c[0x0][0x22c] ;  /* 0x00008b00000a7ab9 */ /* 0x000fe20000000800 */
[-C--:B------:R-:W-:Y:S01]  /*55180*/  LEA.HI.X.SX32 R7, R25, R5.reuse, 0x1, P6 ;  /* 0x0000000519077211 */ /* 0x080fe200030f0eff */
[----:B------:R-:W-:Y:S01]  /*55190*/  ULDC UR7, c[0x0][0x248] ;  /* 0x0000920000077ab9 */ /* 0x000fe20000000800 */
[-C--:B------:R-:W-:Y:S01]  /*551a0*/  IADD3 R26, P6, R28, R2.reuse, RZ ;  /* 0x000000021c1a7210 */ /* 0x080fe20007fde0ff */
[----:B------:R-:W-:Y:S01]  /*551b0*/  ULDC UR11, c[0x0][0x22c] ;  /* 0x00008b00000b7ab9 */ /* 0x000fe20000000800 */
[----:B------:R-:W-:Y:S01]  /*551c0*/  PRMT R33, R8, 0x7773, RZ ;  /* 0x0000777308217816 */ /* 0x000fe200000000ff */
[----:B------:R-:W-:Y:S01]  /*551d0*/  ULDC UR12, c[0x0][0x22c] ;  /* 0x00008b00000c7ab9 */ /* 0x000fe20000000800 */
[----:B------:R-:W-:Y:S01]  /*551e0*/  LEA.HI.X.SX32 R25, R27, R5, 0x1, P5 ;  /* 0x000000051b197211 */ /* 0x000fe200028f0eff */
[----:B------:R-:W-:Y:S01]  /*551f0*/  ULDC UR8, c[0x0][0x248] ;  /* 0x0000920000087ab9 */ /* 0x000fe20000000800 */
[----:B------:R-:W-:-:S02]  /*55200*/  IADD3 R8, P5, R3, R2, RZ ;  /* 0x0000000203087210 */ /* 0x000fc40007fbe0ff */
[----:B------:R-:W-:Y:S02]  /*55210*/  PRMT R31, R9, 0x7773, RZ ;  /* 0x00007773091f7816 */ /* 0x000fe400000000ff */
[----:B------:R-:W-:Y:S02]  /*55220*/  PRMT R29, R10, 0x7773, RZ ;  /* 0x000077730a1d7816 */ /* 0x000fe400000000ff */
[-C--:B------:R-:W-:Y:S02]  /*55230*/  LEA.HI.X.SX32 R27, R28, R5.reuse, 0x1, P6 ;  /* 0x000000051c1b7211 */ /* 0x080fe400030f0eff */
[----:B------:R-:W-:Y:S02]  /*55240*/  PRMT R11, R11, 0x7773, RZ ;  /* 0x000077730b0b7816 */ /* 0x000fe400000000ff */
[----:B------:R-:W-:Y:S01]  /*55250*/  LEA.HI.X.SX32 R9, R3, R5, 0x1, P5 ;  /* 0x0000000503097211 */ /* 0x000fe200028f0eff */
[----:B------:R1:W-:Y:S01]  /*55260*/  @P1 STG.E.U8 desc[UR44][R6.64], R33 ;  /* 0x0000002106001986 */ /* 0x0003e2000c10112c */
[----:B------:R-:W-:-:S03]  /*55270*/  LOP3.LUT R3, R0, 0x20, R229, 0xfe, !PT ;  /* 0x0000002000037812 */ /* 0x000fc600078efee5 */
[----:B------:R-:W-:Y:S01]  /*55280*/  @P3 STG.E.U8 desc[UR44][R24.64], R31 ;  /* 0x0000001f18003986 */ /* 0x000fe2000c10112c */
[----:B------:R-:W-:Y:S01]  /*55290*/  ISETP.LT.AND P1, PT, R3, UR9, !P0 ;  /* 0x0000000903007c0c */ /* 0x000fe2000c721270 */
[----:B------:R-:W-:Y:S02]  /*552a0*/  ULDC UR9, c[0x0][0x22c] ;  /* 0x00008b0000097ab9 */ /* 0x000fe40000000800 */
[----:B------:R-:W-:Y:S04]  /*552b0*/  @P2 STG.E.U8 desc[UR44][R26.64], R29 ;  /* 0x0000001d1a002986 */ /* 0x000fe8000c10112c */
[----:B------:R2:W-:Y:S01]  /*552c0*/  @P4 STG.E.U8 desc[UR44][R8.64], R11 ;  /* 0x0000000b08004986 */ /* 0x0005e2000c10112c */
[C-C-:B-1----:R-:W-:Y:S02]  /*552d0*/  LOP3.LUT R6, R0.reuse, 0x22, R229.reuse, 0xfe, !PT ;  /* 0x0000002200067812 */ /* 0x142fe400078efee5 */
[----:B------:R-:W-:-:S02]  /*552e0*/  LOP3.LUT R7, R0, 0x24, R229, 0xfe, !PT ;  /* 0x0000002400077812 */ /* 0x000fc400078efee5 */
[C---:B------:R-:W-:Y:S01]  /*552f0*/  ISETP.LT.AND P3, PT, R6.reuse, UR10, !P0 ;  /* 0x0000000a06007c0c */ /* 0x040fe2000c761270 */
[----:B------:R-:W-:Y:S01]  /*55300*/  ULDC UR10, c[0x0][0x22c] ;  /* 0x00008b00000a7ab9 */ /* 0x000fe20000000800 */
[----:B--2---:R-:W-:Y:S02]  /*55310*/  IMAD R9, R3, UR4, RZ ;  /* 0x0000000403097c24 */ /* 0x004fe4000f8e02ff */
[----:B------:R-:W-:Y:S01]  /*55320*/  IMAD R11, R6, UR6, RZ ;  /* 0x00000006060b7c24 */ /* 0x000fe2000f8e02ff */
[C---:B------:R-:W-:Y:S01]  /*55330*/  ISETP.LT.AND P2, PT, R7.reuse, UR11, !P0 ;  /* 0x0000000b07007c0c */ /* 0x040fe2000c741270 */
[----:B------:R-:W-:Y:S01]  /*55340*/  IMAD R25, R7, UR7, RZ ;  /* 0x0000000707197c24 */ /* 0x000fe2000f8e02ff */
[CC--:B------:R-:W-:Y:S01]  /*55350*/  IADD3 R6, P6, R9.reuse, R2.reuse, RZ ;  /* 0x0000000209067210 */ /* 0x0c0fe20007fde0ff */
[----:B------:R-:W-:Y:S01]  /*55360*/  ULDC UR4, c[0x0][0x248] ;  /* 0x0000920000047ab9 */ /* 0x000fe20000000800 */
[----:B------:R-:W-:Y:S01]  /*55370*/  LOP3.LUT R3, R0, 0x26, R229, 0xfe, !PT ;  /* 0x0000002600037812 */ /* 0x000fe200078efee5 */
[----:B------:R-:W-:Y:S01]  /*55380*/  ULDC UR6, c[0x0][0x248] ;  /* 0x0000920000067ab9 */ /* 0x000fe20000000800 */
[----:B------:R-:W-:Y:S01]  /*55390*/  LEA.HI.X.SX32 R7, R9, R5, 0x1, P6 ;  /* 0x0000000509077211 */ /* 0x000fe200030f0eff */
[----:B------:R-:W-:Y:S01]  /*553a0*/  ULDC UR7, c[0x0][0x248] ;  /* 0x0000920000077ab9 */ /* 0x000fe20000000800 */
[----:B------:R-:W-:Y:S01]  /*553b0*/  PRMT R33, R12, 0x7770, RZ ;  /* 0x000077700c217816 */ /* 0x000fe200000000ff */
[----:B------:R-:W-:Y:S01]  /*553c0*/  ULDC UR11, c[0x0][0x22c] ;  /* 0x00008b00000b7ab9 */ /* 0x000fe20000000800 */
[----:B------:R-:W-:-:S02]  /*553d0*/  IADD3 R8, P5, R11, R2, RZ ;  /* 0x000000020b087210 */ /* 0x000fc40007fbe0ff */
[-C--:B------:R-:W-:Y:S02]  /*553e0*/  IADD3 R10, P6, R25, R2.reuse, RZ ;  /* 0x00000002190a7210 */ /* 0x080fe40007fde0ff */
[C---:B------:R-:W-:Y:S01]  /*553f0*/  ISETP.LT.AND P4, PT, R3.reuse, UR12, !P0 ;  /* 0x0000000c03007c0c */ /* 0x040fe2000c781270 */
[----:B------:R-:W-:Y:S01]  /*55400*/  IMAD R3, R3, UR8, RZ ;  /* 0x0000000803037c24 */ /* 0x000fe2000f8e02ff */
[-C--:B------:R-:W-:Y:S01]  /*55410*/  LEA.HI.X.SX32 R9, R11, R5.reuse, 0x1, P5 ;  /* 0x000000050b097211 */ /* 0x080fe200028f0eff */
[----:B------:R1:W-:Y:S01]  /*55420*/  @P1 STG.E.U8 desc[UR44][R6.64], R33 ;  /* 0x0000002106001986 */ /* 0x0003e2000c10112c */
[----:B------:R-:W-:Y:S01]  /*55430*/  PRMT R31, R13, 0x7770, RZ ;  /* 0x000077700d1f7816 */ /* 0x000fe200000000ff */
[----:B------:R-:W-:Y:S01]  /*55440*/  ULDC UR12, c[0x0][0x22c] ;  /* 0x00008b00000c7ab9 */ /* 0x000fe20000000800 */
[----:B------:R-:W-:Y:S01]  /*55450*/  LEA.HI.X.SX32 R11, R25, R5, 0x1, P6 ;  /* 0x00000005190b7211 */ /* 0x000fe200030f0eff */
[----:B------:R-:W-:Y:S01]  /*55460*/  ULDC UR8, c[0x0][0x248] ;  /* 0x0000920000087ab9 */ /* 0x000fe20000000800 */
[----:B------:R-:W-:Y:S01]  /*55470*/  PRMT R29, R14, 0x7770, RZ ;  /* 0x000077700e1d7816 */ /* 0x000fe200000000ff */
[----:B------:R2:W-:Y:S01]  /*55480*/  @P3 STG.E.U8 desc[UR44][R8.64], R31 ;  /* 0x0000001f08003986 */ /* 0x0005e2000c10112c */
[----:B------:R-:W-:-:S02]  /*55490*/  IADD3 R24, P1, R3, R2, RZ ;  /* 0x0000000203187210 */ /* 0x000fc40007f3e0ff */
[C-C-:B-1----:R-:W-:Y:S01]  /*554a0*/  LOP3.LUT R7, R0.reuse, 0x28, R229.reuse, 0xfe, !PT ;  /* 0x0000002800077812 */ /* 0x142fe200078efee5 */
[----:B------:R1:W-:Y:S01]  /*554b0*/  @P2 STG.E.U8 desc[UR44][R10.64], R29 ;  /* 0x0000001d0a002986 */ /* 0x0003e2000c10112c */
[C-C-:B------:R-:W-:Y:S02]  /*554c0*/  LOP3.LUT R6, R0.reuse, 0x2a, R229.reuse, 0xfe, !PT ;  /* 0x0000002a00067812 */ /* 0x140fe400078efee5 */
[C---:B------:R-:W-:Y:S01]  /*554d0*/  ISETP.LT.AND P2, PT, R7.reuse, UR9, !P0 ;  /* 0x0000000907007c0c */ /* 0x040fe2000c741270 */
[----:B------:R-:W-:Y:S01]  /*554e0*/  ULDC UR9, c[0x0][0x22c] ;  /* 0x00008b0000097ab9 */ /* 0x000fe20000000800 */
[----:B--2---:R-:W-:Y:S01]  /*554f0*/  IMAD R9, R7, UR4, RZ ;  /* 0x0000000407097c24 */ /* 0x004fe2000f8e02ff */
[----:B------:R-:W-:Y:S01]  /*55500*/  LEA.HI.X.SX32 R25, R3, R5, 0x1, P1 ;  /* 0x0000000503197211 */ /* 0x000fe200008f0eff */
[----:B------:R-:W-:Y:S01]  /*55510*/  ULDC UR4, c[0x0][0x248] ;  /* 0x0000920000047ab9 */ /* 0x000fe20000000800 */
[----:B------:R-:W-:Y:S02]  /*55520*/  PRMT R27, R15, 0x7770, RZ ;  /* 0x000077700f1b7816 */ /* 0x000fe400000000ff */
[----:B------:R-:W-:-:S02]  /*55530*/  LOP3.LUT R7, R0, 0x2c, R229, 0xfe, !PT ;  /* 0x0000002c00077812 */ /* 0x000fc400078efee5 */
[C---:B------:R-:W-:Y:S01]  /*55540*/  ISETP.LT.AND P3, PT, R6.reuse, UR10, !P0 ;  /* 0x0000000a06007c0c */ /* 0x040fe2000c761270 */
[----:B-1----:R-:W-:Y:S01]  /*55550*/  IMAD R11, R6, UR6, RZ ;  /* 0x00000006060b7c24 */ /* 0x002fe2000f8e02ff */
[----:B------:R-:W-:Y:S01]  /*55560*/  LOP3.LUT R3, R0, UR49, RZ, 0xfc, !PT ;  /* 0x0000003100037c12 */ /* 0x000fe2000f8efcff */
[----:B------:R1:W-:Y:S01]  /*55570*/  @P4 STG.E.U8 desc[UR44][R24.64], R27 ;  /* 0x0000001b18004986 */ /* 0x0003e2000c10112c */
[-C--:B------:R-:W-:Y:S01]  /*55580*/  IADD3 R6, P6, R9, R2.reuse, RZ ;  /* 0x0000000209067210 */ /* 0x080fe20007fde0ff */
[----:B------:R-:W-:Y:S01]  /*55590*/  ULDC UR6, c[0x0][0x248] ;  /* 0x0000920000067ab9 */ /* 0x000fe20000000800 */
[----:B------:R-:W-:Y:S01]  /*555a0*/  ISETP.LT.AND P4, PT, R7, UR11, !P0 ;  /* 0x0000000b07007c0c */ /* 0x000fe2000c781270 */
[----:B------:R-:W-:Y:S01]  /*555b0*/  ULDC UR10, c[0x0][0x22c] ;  /* 0x00008b00000a7ab9 */ /* 0x000fe20000000800 */
[C---:B------:R-:W-:Y:S01]  /*555c0*/  ISETP.LT.AND P1, PT, R3.reuse, UR12, !P0 ;  /* 0x0000000c03007c0c */ /* 0x040fe2000c721270 */
[----:B------:R-:W-:Y:S01]  /*555d0*/  IMAD R3, R3, UR8, RZ ;  /* 0x0000000803037c24 */ /* 0x000fe2000f8e02ff */
[----:B------:R-:W-:Y:S01]  /*555e0*/  PRMT R33, R12, 0x7771, RZ ;  /* 0x000077710c217816 */ /* 0x000fe200000000ff */
[----:B------:R-:W-:Y:S01]  /*555f0*/  ULDC UR11, c[0x0][0x22c] ;  /* 0x00008b00000b7ab9 */ /* 0x000fe20000000800 */
[-C--:B------:R-:W-:Y:S01]  /*55600*/  IADD3 R8, P5, R11, R2.reuse, RZ ;  /* 0x000000020b087210 */ /* 0x080fe20007fbe0ff */
[----:B------:R-:W-:Y:S01]  /*55610*/  ULDC UR12, c[0x0][0x22c] ;  /* 0x00008b00000c7ab9 */ /* 0x000fe20000000800 */
[----:B------:R-:W-:Y:S01]  /*55620*/  PRMT R31, R13, 0x7771, RZ ;  /* 0x000077710d1f7816 */ /* 0x000fe200000000ff */
[----:B-1----:R-:W-:Y:S01]  /*55630*/  IMAD R25, R7, UR7, RZ ;  /* 0x0000000707197c24 */ /* 0x002fe2000f8e02ff */
[----:B------:R-:W-:Y:S01]  /*55640*/  LEA.HI.X.SX32 R7, R9, R5, 0x1, P6 ;  /* 0x0000000509077211 */ /* 0x000fe200030f0eff */
[----:B------:R-:W-:Y:S01]  /*55650*/  ULDC UR7, c[0x0][0x248] ;  /* 0x0000920000077ab9 */ /* 0x000fe20000000800 */
[----:B------:R-:W-:Y:S01]  /*55660*/  PRMT R29, R14, 0x7771, RZ ;  /* 0x000077710e1d7816 */ /* 0x000fe200000000ff */
[----:B------:R-:W-:Y:S01]  /*55670*/  ULDC UR8, c[0x0][0x248] ;  /* 0x0000920000087ab9 */ /* 0x000fe20000000800 */
[-C--:B------:R-:W-:Y:S01]  /*55680*/  IADD3 R10, P6, R25, R2.reuse, RZ ;  /* 0x00000002190a7210 */ /* 0x080fe20007fde0ff */
[----:B------:R1:W-:Y:S01]  /*55690*/  @P2 STG.E.U8 desc[UR44][R6.64], R33 ;  /* 0x0000002106002986 */ /* 0x0003e2000c10112c */
[----:B------:R-:W-:-:S02]  /*556a0*/  IADD3 R24, P2, R3, R2, RZ ;  /* 0x0000000203187210 */ /* 0x000fc40007f5e0ff */
[-C--:B------:R-:W-:Y:S02]  /*556b0*/  LEA.HI.X.SX32 R9, R11, R5.reuse, 0x1, P5 ;  /* 0x000000050b097211 */ /* 0x080fe400028f0eff */
[-C--:B------:R-:W-:Y:S02]  /*556c0*/  LEA.HI.X.SX32 R11, R25, R5.reuse, 0x1, P6 ;  /* 0x00000005190b7211 */ /* 0x080fe400030f0eff */
[----:B------:R-:W-:Y:S02]  /*556d0*/  LEA.HI.X.SX32 R25, R3, R5, 0x1, P2 ;  /* 0x0000000503197211 */ /* 0x000fe400010f0eff */
[----:B------:R-:W-:Y:S02]  /*556e0*/  PRMT R27, R15, 0x7771, RZ ;  /* 0x000077710f1b7816 */ /* 0x000fe400000000ff */
[C-C-:B------:R-:W-:Y:S02]  /*556f0*/  LOP3.LUT R3, R0.reuse, 0x30, R229.reuse, 0xfe, !PT ;  /* 0x0000003000037812 */ /* 0x140fe400078efee5 */
[C-C-:B-1----:R-:W-:Y:S01]  /*55700*/  LOP3.LUT R6, R0.reuse, 0x32, R229.reuse, 0xfe, !PT ;  /* 0x0000003200067812 */ /* 0x142fe200078efee5 */
        /* <DEDUP_REMOVED lines=8> */
[----:B-1----:R-:W-:Y:S02]  /*55790*/  IMAD R9, R3, UR4, RZ ;  /* 0x0000000403097c24 */ /* 0x002fe4000f8e02ff */
[----:B--2---:R-:W-:Y:S01]  /*557a0*/  IMAD R11, R6, UR6, RZ ;  /* 0x00000006060b7c24 */ /* 0x004fe2000f8e02ff */
[----:B------:R-:W-:Y:S01]  /*557b0*/  LOP3.LUT R3, R0, 0x36, R229, 0xfe, !PT ;  /* 0x0000003600037812 */ /* 0x000fe200078efee5 */
[----:B------:R-:W-:Y:S01]  /*557c0*/  ULDC UR4, c[0x0][0x248] ;  /* 0x0000920000047ab9 */ /* 0x000fe20000000800 */
[-C--:B------:R-:W-:Y:S01]  /*557d0*/  IADD3 R6, P6, R9, R2.reuse, RZ ;  /* 0x0000000209067210 */ /* 0x080fe20007fde0ff */
[----:B---3--:R-:W-:Y:S01]  /*557e0*/  IMAD R25, R7, UR7, RZ ;  /* 0x0000000707197c24 */ /* 0x008fe2000f8e02ff */
        /* <DEDUP_REMOVED lines=26> */
[----:B------:R-:W-:Y:S01]  /*55990*/  IMAD R9, R8, UR4, RZ ;  /* 0x0000000408097c24 */ /* 0x000fe2000f8e02ff */
[----:B------:R2:W-:Y:S01]  /*559a0*/  @P4 STG.E.U8 desc[UR44][R24.64], R27 ;  /* 0x0000001b18004986 */ /* 0x0005e2000c10112c */
[----:B------:R-:W-:Y:S01]  /*559b0*/  ISETP.LT.AND P2, PT, R6, UR11, !P0 ;  /* 0x0000000b06007c0c */ /* 0x000fe2000c741270 */
[----:B------:R-:W-:Y:S01]  /*559c0*/  ULDC UR4, c[0x0][0x248] ;  /* 0x0000920000047ab9 */ /* 0x000fe20000000800 */
[----:B------:R-:W-:Y:S01]  /*559d0*/  ISETP.LT.AND P1, PT, R8, UR9, !P0 ;  /* 0x0000000908007c0c */ /* 0x000fe2000c721270 */
[----:B------:R-:W-:Y:S01]  /*559e0*/  ULDC UR9, c[0x0][0x22c] ;  /* 0x00008b0000097ab9 */ /* 0x000fe20000000800 */
[----:B-1----:R-:W-:Y:S01]  /*559f0*/  IMAD R11, R7, UR6, RZ ;  /* 0x00000006070b7c24 */ /* 0x002fe2000f8e02ff */
[C---:B------:R-:W-:Y:S01]  /*55a00*/  ISETP.LT.AND P4, PT, R3.reuse, UR12, !P0 ;  /* 0x0000000c03007c0c */ /* 0x040fe2000c781270 */
[----:B------:R-:W-:Y:S01]  /*55a10*/  IMAD R3, R3, UR8, RZ ;  /* 0x0000000803037c24 */ /* 0x000fe2000f8e02ff */
[----:B------:R-:W-:Y:S01]  /*55a20*/  ISETP.LT.AND P3, PT, R7, UR10, !P0 ;  /* 0x0000000a07007c0c */ /* 0x000fe2000c761270 */
[----:B------:R-:W-:Y:S01]  /*55a30*/  ULDC UR6, c[0x0][0x248] ;  /* 0x0000920000067ab9 */ /* 0x000fe20000000800 */
[----:B--2---:R-:W-:Y:S01]  /*55a40*/  IMAD R24, R6, UR7, RZ ;  /* 0x0000000706187c24 */ /* 0x004fe2000f8e02ff */
[-C--:B------:R-:W-:Y:S01]  /*55a50*/  IADD3 R6, P6, R9, R2.reuse, RZ ;  /* 0x0000000209067210 */ /* 0x080fe20007fde0ff */
[----:B------:R-:W-:Y:S01]  /*55a60*/  ULDC UR10, c[0x0][0x22c] ;  /* 0x00008b00000a7ab9 */ /* 0x000fe20000000800 */
[-C--:B------:R-:W-:Y:S01]  /*55a70*/  IADD3 R8, P5, R11, R2.reuse, RZ ;  /* 0x000000020b087210 */ /* 0x080fe20007fbe0ff */
[----:B------:R-:W-:Y:S01]  /*55a80*/  ULDC UR7, c[0x0][0x248] ;  /* 0x0000920000077ab9 */ /* 0x000fe20000000800 */
[-C--:B------:R-:W-:Y:S01]  /*55a90*/  LEA.HI.X.SX32 R7, R9, R5.reuse, 0x1, P6 ;  /* 0x0000000509077211 */ /* 0x080fe200030f0eff */
[----:B------:R-:W-:Y:S01]  /*55aa0*/  ULDC UR11, c[0x0][0x22c] ;  /* 0x00008b00000b7ab9 */ /* 0x000fe20000000800 */
[----:B------:R-:W-:Y:S01]  /*55ab0*/  PRMT R29, R12, 0x7773, RZ ;  /* 0x000077730c1d7816 */ /* 0x000fe200000000ff */
[----:B------:R-:W-:Y:S01]  /*55ac0*/  ULDC UR12, c[0x0][0x22c] ;  /* 0x00008b00000c7ab9 */ /* 0x000fe20000000800 */
[----:B------:R-:W-:Y:S01]  /*55ad0*/  LEA.HI.X.SX32 R9, R11, R5, 0x1, P5 ;  /* 0x000000050b097211 */ /* 0x000fe200028f0eff */
[----:B------:R-:W-:Y:S01]  /*55ae0*/  ULDC UR8, c[0x0][0x248] ;  /* 0x0000920000087ab9 */ /* 0x000fe20000000800 */
[----:B------:R-:W-:-:S02]  /*55af0*/  IADD3 R12, P5, R3, R2, RZ ;  /* 0x00000002030c7210 */ /* 0x000fc40007fbe0ff */
[----:B------:R-:W-:Y:S02]  /*55b00*/  PRMT R27, R13, 0x7773, RZ ;  /* 0x000077730d1b7816 */ /* 0x000fe400000000ff */
[----:B------:R-:W-:Y:S02]  /*55b10*/  IADD3 R10, P6, R24, R2, RZ ;  /* 0x00000002180a7210 */ /* 0x000fe40007fde0ff */
[-C--:B------:R-:W-:Y:S02]  /*55b20*/  LEA.HI.X.SX32 R13, R3, R5.reuse, 0x1, P5 ;  /* 0x00000005030d7211 */ /* 0x080fe400028f0eff */
[----:B------:R-:W-:Y:S01]  /*55b30*/  LOP3.LUT R3, R0, 0x40, R229, 0xfe, !PT ;  /* 0x0000004000037812 */ /* 0x000fe200078efee5 */
[----:B------:R1:W-:Y:S01]  /*55b40*/  @P1 STG.E.U8 desc[UR44][R6.64], R29 ;  /* 0x0000001d06001986 */ /* 0x0003e2000c10112c */
[----:B------:R-:W-:Y:S02]  /*55b50*/  PRMT R25, R14, 0x7773, RZ ;  /* 0x000077730e197816 */ /* 0x000fe400000000ff */
[----:B------:R-:W-:Y:S01]  /*55b60*/  LEA.HI.X.SX32 R11, R24, R5, 0x1, P6 ;  /* 0x00000005180b7211 */ /* 0x000fe200030f0eff */
[----:B------:R2:W-:Y:S01]  /*55b70*/  @P3 STG.E.U8 desc[UR44][R8.64], R27 ;  /* 0x0000001b08003986 */ /* 0x0005e2000c10112c */
[----:B------:R-:W-:-:S02]  /*55b80*/  PRMT R15, R15, 0x7773, RZ ;  /* 0x000077730f0f7816 */ /* 0x000fc400000000ff */
[C---:B------:R-:W-:Y:S01]  /*55b90*/  ISETP.LT.AND P1, PT, R3.reuse, UR9, !P0 ;  /* 0x0000000903007c0c */ /* 0x040fe2000c721270 */
[----:B------:R3:W-:Y:S01]  /*55ba0*/  @P2 STG.E.U8 desc[UR44][R10.64], R25 ;  /* 0x000000190a002986 */ /* 0x0007e2000c10112c */
[----:B------:R-:W-:Y:S01]  /*55bb0*/  ULDC UR9, c[0x0][0x22c] ;  /* 0x00008b0000097ab9 */ /* 0x000fe20000000800 */
[C-C-:B-1----:R-:W-:Y:S02]  /*55bc0*/  LOP3.LUT R6, R0.reuse, 0x42, R229.reuse, 0xfe, !PT ;  /* 0x0000004200067812 */ /* 0x142fe400078efee5 */
[--C-:B------:R-:W-:Y:S01]  /*55bd0*/  LOP3.LUT R7, R0, 0x44, R229.reuse, 0xfe, !PT ;  /* 0x0000004400077812 */ /* 0x100fe200078efee5 */
[----:B--2---:R-:W-:Y:S01]  /*55be0*/  IMAD R9, R3, UR4, RZ ;  /* 0x0000000403097c24 */ /* 0x004fe2000f8e02ff */
[C---:B------:R-:W-:Y:S01]  /*55bf0*/  ISETP.LT.AND P3, PT, R6.reuse, UR10, !P0 ;  /* 0x0000000a06007c0c */ /* 0x040fe2000c761270 */
[----:B------:R1:W-:Y:S01]  /*55c00*/  @P4 STG.E.U8 desc[UR44][R12.64], R15 ;  /* 0x0000000f0c004986 */ /* 0x0003e2000c10112c */
[----:B---3--:R-:W-:Y:S02]  /*55c10*/  IMAD R11, R6, UR6, RZ ;  /* 0x00000006060b7c24 */ /* 0x008fe4000f8e02ff */
[-C--:B------:R-:W-:Y:S01]  /*55c20*/  IADD3 R6, P6, R9, R2.reuse, RZ ;  /* 0x0000000209067210 */ /* 0x080fe20007fde0ff */
[----:B------:R-:W-:Y:S01]  /*55c30*/  ULDC UR4, c[0x0][0x248] ;  /* 0x0000920000047ab9 */ /* 0x000fe20000000800 */
[C---:B------:R-:W-:Y:S01]  /*55c40*/  ISETP.LT.AND P2, PT, R7.reuse, UR11, !P0 ;  /* 0x0000000b07007c0c */ /* 0x040fe2000c741270 */
[----:B------:R-:W-:Y:S01]  /*55c50*/  ULDC UR6, c[0x0][0x248] ;  /* 0x0000920000067ab9 */ /* 0x000fe20000000800 */
[----:B------:R-:W-:Y:S01]  /*55c60*/  LOP3.LUT R3, R0, 0x46, R229, 0xfe, !PT ;  /* 0x0000004600037812 */ /* 0x000fe200078efee5 */
[----:B------:R-:W-:Y:S01]  /*55c70*/  ULDC UR10, c[0x0][0x22c] ;  /* 0x00008b00000a7ab9 */ /* 0x000fe20000000800 */
[----:B------:R-:W-:Y:S01]  /*55c80*/  PRMT R29, R16, 0x7770, RZ ;  /* 0x00007770101d7816 */ /* 0x000fe200000000ff */
[----:B------:R-:W-:Y:S01]  /*55c90*/  ULDC UR11, c[0x0][0x22c] ;  /* 0x00008b00000b7ab9 */ /* 0x000fe20000000800 */
[----:B-1----:R-:W-:Y:S01]  /*55ca0*/  IMAD R13, R7, UR7, RZ ;  /* 0x00000007070d7c24 */ /* 0x002fe2000f8e02ff */
[----:B------:R-:W-:Y:S01]  /*55cb0*/  LEA.HI.X.SX32 R7, R9, R5, 0x1, P6 ;  /* 0x0000000509077211 */ /* 0x000fe200030f0eff */
        /* <DEDUP_REMOVED lines=111> */
[-C--:B------:R-:W-:Y:S01]  /*563b0*/  IADD3 R10, P6, R13, R2.reuse, RZ ;  /* 0x000000020d0a7210 */ /* 0x080fe20007fde0ff */
[----:B------:R-:W-:Y:S01]  /*563c0*/  ULDC UR12, c[0x0][0x22c] ;  /* 0x00008b00000c7ab9 */ /* 0x000fe20000000800 */
[----:B------:R-:W-:Y:S01]  /*563d0*/  LEA.HI.X.SX32 R9, R11, R5, 0x1, P5 ;  /* 0x000000050b097211 */ /* 0x000fe200028f0eff */
[----:B------:R-:W-:Y:S01]  /*563e0*/  ULDC UR8, c[0x0][0x248] ;  /* 0x0000920000087ab9 */ /* 0x000fe20000000800 */
[----:B------:R-:W-:-:S02]  /*563f0*/  IADD3 R12, P5, R3, R2, RZ ;  /* 0x00000002030c7210 */ /* 0x000fc40007fbe0ff */
[----:B------:R-:W-:Y:S02]  /*56400*/  PRMT R25, R16, 0x7773, RZ ;  /* 0x0000777310197816 */ /* 0x000fe400000000ff */
[-C--:B------:R-:W-:Y:S02]  /*56410*/  LEA.HI.X.SX32 R11, R13, R5.reuse, 0x1, P6 ;  /* 0x000000050d0b7211 */ /* 0x080fe400030f0eff */
[----:B------:R-:W-:Y:S02]  /*56420*/  PRMT R17, R17, 0x7773, RZ ;  /* 0x0000777311117816 */ /* 0x000fe400000000ff */
[----:B------:R-:W-:Y:S02]  /*56430*/  LEA.HI.X.SX32 R13, R3, R5, 0x1, P5 ;  /* 0x00000005030d7211 */ /* 0x000fe400028f0eff */
[----:B------:R-:W-:Y:S01]  /*56440*/  LOP3.LUT R3, R0, 0x60, R229, 0xfe, !PT ;  /* 0x0000006000037812 */ /* 0x000fe200078efee5 */
[----:B------:R1:W-:Y:S01]  /*56450*/  @P1 STG.E.U8 desc[UR44][R6.64], R25 ;  /* 0x0000001906001986 */ /* 0x0003e2000c10112c */
[----:B------:R-:W-:-:S02]  /*56460*/  PRMT R15, R18, 0x7773, RZ ;  /* 0x00007773120f7816 */ /* 0x000fc400000000ff */
[----:B------:R-:W-:Y:S01]  /*56470*/  PRMT R19, R19, 0x7773, RZ ;  /* 0x0000777313137816 */ /* 0x000fe200000000ff */
[----:B------:R2:W-:Y:S01]  /*56480*/  @P3 STG.E.U8 desc[UR44][R8.64], R17 ;  /* 0x0000001108003986 */ /* 0x0005e2000c10112c */
[C---:B------:R-:W-:Y:S01]  /*56490*/  ISETP.LT.AND P1, PT, R3.reuse, UR9, !P0 ;  /* 0x0000000903007c0c */ /* 0x040fe2000c721270 */
[----:B------:R-:W-:Y:S02]  /*564a0*/  ULDC UR9, c[0x0][0x22c] ;  /* 0x00008b0000097ab9 */ /* 0x000fe40000000800 */
[----:B------:R3:W-:Y:S01]  /*564b0*/  @P2 STG.E.U8 desc[UR44][R10.64], R15 ;  /* 0x0000000f0a002986 */ /* 0x0007e2000c10112c */
[C-C-:B-1----:R-:W-:Y:S02]  /*564c0*/  LOP3.LUT R6, R0.reuse, 0x62, R229.reuse, 0xfe, !PT ;  /* 0x0000006200067812 */ /* 0x142fe400078efee5 */
[----:B------:R-:W-:Y:S01]  /*564d0*/  LOP3.LUT R7, R0, 0x64, R229, 0xfe, !PT ;  /* 0x0000006400077812 */ /* 0x000fe200078efee5 */
[----:B--2---:R-:W-:Y:S01]  /*564e0*/  IMAD R9, R3, UR4, RZ ;  /* 0x0000000403097c24 */ /* 0x004fe2000f8e02ff */
[C---:B------:R-:W-:Y:S01]  /*564f0*/  ISETP.LT.AND P3, PT, R6.reuse, UR10, !P0 ;  /* 0x0000000a06007c0c */ /* 0x040fe2000c761270 */
[----:B------:R1:W-:Y:S01]  /*56500*/  @P4 STG.E.U8 desc[UR44][R12.64], R19 ;  /* 0x000000130c004986 */ /* 0x0003e2000c10112c */
[----:B---3--:R-:W-:-:S02]  /*56510*/  IMAD R11, R6, UR6, RZ ;  /* 0x00000006060b7c24 */ /* 0x008fc4000f8e02ff */
        /* <DEDUP_REMOVED lines=46> */
[----:B------:R-:W-:Y:S01]  /*56800*/  IADD3 R8, P5, R11, R2, RZ ;  /* 0x000000020b087210 */ /* 0x000fe20007fbe0ff */
[----:B------:R-:W-:Y:S01]  /*56810*/  ULDC UR11, c[0x0][0x22c] ;  /* 0x00008b00000b7ab9 */ /* 0x000fe20000000800 */
[----:B-1----:R-:W-:Y:S01]  /*56820*/  IMAD R13, R7, UR7, RZ ;  /* 0x00000007070d7c24 */ /* 0x002fe2000f8e02ff */
[----:B------:R-:W-:Y:S01]  /*56830*/  LEA.HI.X.SX32 R7, R9, R5, 0x1, P6 ;  /* 0x0000000509077211 */ /* 0x000fe200030f0eff */
[----:B------:R-:W-:-:S03]  /*56840*/  ULDC UR7, c[0x0][0x248] ;  /* 0x0000920000077ab9 */ /* 0x000fc60000000800 */
[-C--:B------:R-:W-:Y:S01]  /*56850*/  IADD3 R10, P6, R13, R2.reuse, RZ ;  /* 0x000000020d0a7210 */ /* 0x080fe20007fde0ff */
[----:B------:R1:W-:Y:S01]  /*56860*/  @P2 STG.E.U8 desc[UR44][R6.64], R25 ;  /* 0x0000001906002986 */ /* 0x0003e2000c10112c */
[----:B------:R-:W-:Y:S02]  /*56870*/  IADD3 R12, P2, R3, R2, RZ ;  /* 0x00000002030c7210 */ /* 0x000fe40007f5e0ff */
[-C--:B------:R-:W-:Y:S02]  /*56880*/  LEA.HI.X.SX32 R9, R11, R5.reuse, 0x1, P5 ;  /* 0x000000050b097211 */ /* 0x080fe400028f0eff */
[-C--:B------:R-:W-:Y:S02]  /*56890*/  LEA.HI.X.SX32 R11, R13, R5.reuse, 0x1, P6 ;  /* 0x000000050d0b7211 */ /* 0x080fe400030f0eff */
[----:B------:R-:W-:Y:S02]  /*568a0*/  PRMT R19, R21, 0x7771, RZ ;  /* 0x0000777115137816 */ /* 0x000fe400000000ff */
[----:B------:R-:W-:-:S02]  /*568b0*/  LEA.HI.X.SX32 R13, R3, R5, 0x1, P2 ;  /* 0x00000005030d7211 */ /* 0x000fc400010f0eff */
[----:B------:R-:W-:Y:S02]  /*568c0*/  PRMT R17, R22, 0x7771, RZ ;  /* 0x0000777116117816 */ /* 0x000fe400000000ff */
[C-C-:B------:R-:W-:Y:S01]  /*568d0*/  LOP3.LUT R3, R0.reuse, 0x70, R229.reuse, 0xfe, !PT ;  /* 0x0000007000037812 */ /* 0x140fe200078efee5 */
[----:B------:R2:W-:Y:S01]  /*568e0*/  @P3 STG.E.U8 desc[UR44][R8.64], R19 ;  /* 0x0000001308003986 */ /* 0x0005e2000c10112c */
[----:B-1----:R-:W-:-:S03]  /*568f0*/  LOP3.LUT R6, R0, 0x72, R229, 0xfe, !PT ;  /* 0x0000007200067812 */ /* 0x002fc600078efee5 */
[----:B------:R1:W-:Y:S01]  /*56900*/  @P4 STG.E.U8 desc[UR44][R10.64], R17 ;  /* 0x000000110a004986 */ /* 0x0003e2000c10112c */
[C---:B------:R-:W-:Y:S01]  /*56910*/  IMAD R7, R3.reuse, UR4, RZ ;  /* 0x0000000403077c24 */ /* 0x040fe2000f8e02ff */
[----:B------:R-:W-:Y:S01]  /*56920*/  ISETP.LT.AND P4, PT, R3, UR8, !P0 ;  /* 0x0000000803007c0c */ /* 0x000fe2000c781270 */
[----:B------:R-:W-:Y:S01]  /*56930*/  ULDC UR8, c[0x0][0x22c] ;  /* 0x00008b0000087ab9 */ /* 0x000fe20000000800 */
[----:B------:R-:W-:Y:S01]  /*56940*/  PRMT R15, R23, 0x7771, RZ ;  /* 0x00007771170f7816 */ /* 0x000fe200000000ff */
[----:B------:R-:W-:Y:S01]  /*56950*/  ULDC UR4, c[0x0][0x248] ;  /* 0x0000920000047ab9 */ /* 0x000fe20000000800 */
[--C-:B------:R-:W-:Y:S02]  /*56960*/  LOP3.LUT R3, R0, 0x74, R229.reuse, 0xfe, !PT ;  /* 0x0000007400037812 */ /* 0x100fe400078efee5 */
[C---:B------:R-:W-:Y:S01]  /*56970*/  ISETP.LT.AND P2, PT, R6.reuse, UR9, !P0 ;  /* 0x0000000906007c0c */ /* 0x040fe2000c741270 */
[----:B--2---:R-:W-:Y:S01]  /*56980*/  IMAD R9, R6, UR6, RZ ;  /* 0x0000000606097c24 */ /* 0x004fe2000f8e02ff */
[-C--:B------:R-:W-:Y:S01]  /*56990*/  IADD3 R6, P3, R7, R2.reuse, RZ ;  /* 0x0000000207067210 */ /* 0x080fe20007f7e0ff */
[----:B------:R2:W-:Y:S01]  /*569a0*/  @P1 STG.E.U8 desc[UR44][R12.64], R15 ;  /* 0x0000000f0c001986 */ /* 0x0005e2000c10112c */
[C---:B------:R-:W-:Y:S01]  /*569b0*/  ISETP.LT.AND P1, PT, R3.reuse, UR10, !P0 ;  /* 0x0000000a03007c0c */ /* 0x040fe2000c721270 */
[----:B------:R-:W-:Y:S01]  /*569c0*/  IMAD R3, R3, UR7, RZ ;  /* 0x0000000703037c24 */ /* 0x000fe2000f8e02ff */
[----:B-1----:R-:W-:Y:S01]  /*569d0*/  LOP3.LUT R10, R0, 0x82, R229, 0xfe, !PT ;  /* 0x00000082000a7812 */ /* 0x002fe200078efee5 */
[----:B------:R-:W-:Y:S01]  /*569e0*/  ULDC UR6, c[0x0][0x248] ;  /* 0x0000920000067ab9 */ /* 0x000fe20000000800 */
[----:B------:R-:W-:Y:S01]  /*569f0*/  LEA.HI.X.SX32 R7, R7, R5, 0x1, P3 ;  /* 0x0000000507077211 */ /* 0x000fe200018f0eff */
[----:B------:R-:W-:Y:S01]  /*56a00*/  ULDC UR9, c[0x0][0x22c] ;  /* 0x00008b0000097ab9 */ /* 0x000fe20000000800 */
[----:B------:R-:W-:Y:S01]  /*56a10*/  PRMT R17, R20, 0x7772, RZ ;  /* 0x0000777214117816 */ /* 0x000fe200000000ff */
[----:B------:R-:W-:Y:S01]  /*56a20*/  ULDC UR10, c[0x0][0x22c] ;  /* 0x00008b00000a7ab9 */ /* 0x000fe20000000800 */
[-C--:B------:R-:W-:Y:S01]  /*56a30*/  IADD3 R8, P5, R9, R2.reuse, RZ ;  /* 0x0000000209087210 */ /* 0x080fe20007fbe0ff */
[----:B------:R-:W-:Y:S01]  /*56a40*/  ULDC UR7, c[0x0][0x248] ;  /* 0x0000920000077ab9 */ /* 0x000fe20000000800 */
[----:B------:R-:W-:Y:S01]  /*56a50*/  ISETP.LT.AND P3, PT, R10, UR11, !P0 ;  /* 0x0000000b0a007c0c */ /* 0x000fe2000c761270 */
[----:B------:R1:W-:Y:S01]  /*56a60*/  @P4 STG.E.U8 desc[UR44][R6.64], R17 ;  /* 0x0000001106004986 */ /* 0x0003e2000c10112c */
[----:B------:R-:W-:-:S02]  /*56a70*/  IADD3 R10, P6, R3, R2, RZ ;  /* 0x00000002030a7210 */ /* 0x000fc40007fde0ff */
[-C--:B------:R-:W-:Y:S02]  /*56a80*/  LEA.HI.X.SX32 R9, R9, R5.reuse, 0x1, P5 ;  /* 0x0000000509097211 */ /* 0x080fe400028f0eff */
[----:B--2---:R-:W-:Y:S02]  /*56a90*/  PRMT R15, R21, 0x7772, RZ ;  /* 0x00007772150f7816 */ /* 0x004fe400000000ff */
[C-C-:B------:R-:W-:Y:S02]  /*56aa0*/  LOP3.LUT R12, R0.reuse, 0x76, R229.reuse, 0xfe, !PT ;  /* 0x00000076000c7812 */ /* 0x140fe400078efee5 */
[----:B------:R-:W-:Y:S02]  /*56ab0*/  LEA.HI.X.SX32 R11, R3, R5, 0x1, P6 ;  /* 0x00000005030b7211 */ /* 0x000fe400030f0eff */
[----:B-1----:R-:W-:Y:S01]  /*56ac0*/  LOP3.LUT R6, R0, 0x78, R229, 0xfe, !PT ;  /* 0x0000007800067812 */ /* 0x002fe200078efee5 */
[----:B------:R1:W-:Y:S01]  /*56ad0*/  @P2 STG.E.U8 desc[UR44][R8.64], R15 ;  /* 0x0000000f08002986 */ /* 0x0003e2000c10112c */
[----:B------:R-:W-:-:S02]  /*56ae0*/  PRMT R13, R22, 0x7772, RZ ;  /* 0x00007772160d7816 */ /* 0x000fc400000000ff */
[C---:B------:R-:W-:Y:S01]  /*56af0*/  ISETP.LT.AND P5, PT, R12.reuse, UR8, !P0 ;  /* 0x000000080c007c0c */ /* 0x040fe2000c7a1270 */
[----:B------:R-:W-:Y:S01]  /*56b00*/  IMAD R12, R12, UR4, RZ ;  /* 0x000000040c0c7c24 */ /* 0x000fe2000f8e02ff */
[--C-:B------:R-:W-:Y:S01]  /*56b10*/  LOP3.LUT R3, R0, 0x7a, R229.reuse, 0xfe, !PT ;  /* 0x0000007a00037812 */ /* 0x100fe200078efee5 */
[----:B------:R2:W-:Y:S01]  /*56b20*/  @P1 STG.E.U8 desc[UR44][R10.64], R13 ;  /* 0x0000000d0a001986 */ /* 0x0005e2000c10112c */
[C---:B------:R-:W-:Y:S01]  /*56b30*/  ISETP.LT.AND P2, PT, R6.reuse, UR9, !P0 ;  /* 0x0000000906007c0c */ /* 0x040fe2000c741270 */
[----:B------:R-:W-:Y:S01]  /*56b40*/  ULDC UR4, c[0x0][0x22c] ;  /* 0x00008b0000047ab9 */ /* 0x000fe20000000800 */
[----:B-1----:R-:W-:Y:S01]  /*56b50*/  IMAD R9, R6, UR6, RZ ;  /* 0x0000000606097c24 */ /* 0x002fe2000f8e02ff */
[C---:B------:R-:W-:Y:S01]  /*56b60*/  ISETP.LT.AND P1, PT, R3.reuse, UR10, !P0 ;  /* 0x0000000a03007c0c */ /* 0x040fe2000c721270 */
[----:B------:R-:W-:Y:S01]  /*56b70*/  IMAD R3, R3, UR7, RZ ;  /* 0x0000000703037c24 */ /* 0x000fe2000f8e02ff */
[-C--:B------:R-:W-:Y:S01]  /*56b80*/  IADD3 R6, P4, R12, R2.reuse, RZ ;  /* 0x000000020c067210 */ /* 0x080fe20007f9e0ff */
[----:B------:R-:W-:Y:S01]  /*56b90*/  ULDC UR6, c[0x0][0x22c] ;  /* 0x00008b0000067ab9 */ /* 0x000fe20000000800 */
[----:B------:R-:W-:Y:S01]  /*56ba0*/  IADD3 R8, P6, R9, R2, RZ ;  /* 0x0000000209087210 */ /* 0x000fe20007fde0ff */
[----:B------:R-:W-:Y:S01]  /*56bb0*/  ULDC UR7, c[0x0][0x22c] ;  /* 0x00008b0000077ab9 */ /* 0x000fe20000000800 */
[----:B--2---:R-:W-:Y:S01]  /*56bc0*/  LOP3.LUT R10, R0, 0x84, R229, 0xfe, !PT ;  /* 0x00000084000a7812 */ /* 0x004fe200078efee5 */
[----:B------:R-:W-:Y:S01]  /*56bd0*/  ULDC UR8, c[0x0][0x22c] ;  /* 0x00008b0000087ab9 */ /* 0x000fe20000000800 */
[----:B------:R-:W-:-:S02]  /*56be0*/  LEA.HI.X.SX32 R7, R12, R5, 0x1, P4 ;  /* 0x000000050c077211 */ /* 0x000fc400020f0eff */
[----:B------:R-:W-:Y:S01]  /*56bf0*/  ISETP.LT.AND P4, PT, R10, UR4, !P0 ;  /* 0x000000040a007c0c */ /* 0x000fe2000c781270 */
[----:B------:R-:W-:Y:S01]  /*56c00*/  ULDC UR4, c[0x0][0x248] ;  /* 0x0000920000047ab9 */ /* 0x000fe20000000800 */
[----:B------:R-:W-:Y:S02]  /*56c10*/  LEA.HI.X.SX32 R9, R9, R5, 0x1, P6 ;  /* 0x0000000509097211 */ /* 0x000fe400030f0eff */
[----:B------:R-:W-:Y:S02]  /*56c20*/  IADD3 R10, P6, R3, R2, RZ ;  /* 0x00000002030a7210 */ /* 0x000fe40007fde0ff */
[----:B------:R-:W-:Y:S02]  /*56c30*/  PRMT R15, R23, 0x7772, RZ ;  /* 0x00007772170f7816 */ /* 0x000fe400000000ff */
[----:B------:R-:W-:Y:S02]  /*56c40*/  LOP3.LUT R148, R0, 0x7c, R229, 0xfe, !PT ;  /* 0x0000007c00947812 */ /* 0x000fe400078efee5 */
[----:B------:R-:W-:-:S02]  /*56c50*/  PRMT R13, R20, 0x7773, RZ ;  /* 0x00007773140d7816 */ /* 0x000fc400000000ff */
[----:B------:R-:W-:Y:S02]  /*56c60*/  PRMT R21, R21, 0x7773, RZ ;  /* 0x0000777315157816 */ /* 0x000fe400000000ff */
[----:B------:R-:W-:Y:S01]  /*56c70*/  LEA.HI.X.SX32 R11, R3, R5, 0x1, P6 ;  /* 0x00000005030b7211 */ /* 0x000fe200030f0eff */
[----:B------:R-:W-:Y:S01]  /*56c80*/  @P5 STG.E.U8 desc[UR44][R6.64], R15 ;  /* 0x0000000f06005986 */ /* 0x000fe2000c10112c */
[----:B------:R-:W-:Y:S01]  /*56c90*/  SHF.R.U32.HI R17, RZ, 0x6, R195 ;  /* 0x00000006ff117819 */ /* 0x000fe200000116c3 */
[C---:B------:R-:W-:Y:S02]  /*56ca0*/  IMAD R149, R148.reuse, UR4, RZ ;  /* 0x0000000494957c24 */ /* 0x040fe4000f8e02ff */
[----:B------:R-:W-:Y:S01]  /*56cb0*/  @P2 STG.E.U8 desc[UR44][R8.64], R13 ;  /* 0x0000000d08002986 */ /* 0x000fe2000c10112c */
[----:B------:R-:W-:Y:S01]  /*56cc0*/  ISETP.LT.AND P2, PT, R148, UR6, !P0 ;  /* 0x0000000694007c0c */ /* 0x000fe2000c741270 */
[----:B------:R-:W-:Y:S01]  /*56cd0*/  ULDC UR6, c[0x0][0x22c] ;  /* 0x00008b0000067ab9 */ /* 0x000fe20000000800 */
[----:B------:R-:W-:Y:S01]  /*56ce0*/  PRMT R151, R22, 0x7773, RZ ;  /* 0x0000777316977816 */ /* 0x000fe200000000ff */
[----:B------:R1:W-:Y:S01]  /*56cf0*/  @P1 STG.E.U8 desc[UR44][R10.64], R21 ;  /* 0x000000150a001986 */ /* 0x0003e2000c10112c */
[----:B------:R-:W-:Y:S01]  /*56d00*/  PRMT R233, R23, 0x7773, RZ ;  /* 0x0000777317e97816 */ /* 0x000fe200000000ff */
[----:B------:R-:W-:Y:S01]  /*56d10*/  ULDC UR4, c[0x0][0x248] ;  /* 0x0000920000047ab9 */ /* 0x000fe20000000800 */
[----:B------:R-:W-:-:S02]  /*56d20*/  LOP3.LUT R3, R0, 0x1fe, R17, 0xfe, !PT ;  /* 0x000001fe00037812 */ /* 0x000fc400078efe11 */
[C-C-:B------:R-:W-:Y:S02]  /*56d30*/  LOP3.LUT R232, R0.reuse, 0x8e, R17.reuse, 0xfe, !PT ;  /* 0x0000008e00e87812 */ /* 0x140fe400078efe11 */
[C-C-:B------:R-:W-:Y:S02]  /*56d40*/  LOP3.LUT R221, R0.reuse, 0x9e, R17.reuse, 0xfe, !PT ;  /* 0x0000009e00dd7812 */ /* 0x140fe400078efe11 */
[C-C-:B------:R-:W-:Y:S02]  /*56d50*/  LOP3.LUT R205, R0.reuse, 0xae, R17.reuse, 0xfe, !PT ;  /* 0x000000ae00cd7812 */ /* 0x140fe400078efe11 */
[C-C-:B------:R-:W-:Y:S02]  /*56d60*/  LOP3.LUT R191, R0.reuse, 0xbe, R17.reuse, 0xfe, !PT ;  /* 0x000000be00bf7812 */ /* 0x140fe400078efe11 */
[C-C-:B------:R-:W-:Y:S02]  /*56d70*/  LOP3.LUT R174, R0.reuse, 0xce, R17.reuse, 0xfe, !PT ;  /* 0x000000ce00ae7812 */ /* 0x140fe400078efe11 */
        /* <DEDUP_REMOVED lines=13> */
[C-C-:B-1----:R-:W-:Y:S02]  /*56e50*/  LOP3.LUT R11, R0.reuse, 0x1ae, R17.reuse, 0xfe, !PT ;  /* 0x000001ae000b7812 */ /* 0x142fe400078efe11 */
[C-C-:B------:R-:W-:Y:S02]  /*56e60*/  LOP3.LUT R9, R0.reuse, 0x1be, R17.reuse, 0xfe, !PT ;  /* 0x000001be00097812 */ /* 0x140fe400078efe11 */
[C-C-:B------:R-:W-:Y:S02]  /*56e70*/  LOP3.LUT R8, R0.reuse, 0x1ce, R17.reuse, 0xfe, !PT ;  /* 0x000001ce00087812 */ /* 0x140fe400078efe11 */
[C-C-:B------:R-:W-:Y:S02]  /*56e80*/  LOP3.LUT R6, R0.reuse, 0x1ee, R17.reuse, 0xfe, !PT ;  /* 0x000001ee00067812 */ /* 0x140fe400078efe11 */
[C---:B------:R-:W-:Y:S02]  /*56e90*/  LOP3.LUT R7, R0.reuse, 0x1de, R17, 0xfe, !PT ;  /* 0x000001de00077812 */ /* 0x040fe400078efe11 */
        /* <DEDUP_REMOVED lines=165> */
[C---:B------:R-:W-:Y:S02]  /*578f0*/  IADD3 R148, P1, R149.reuse, R2, RZ ;  /* 0x0000000295947210 */ /* 0x040fe40007f3e0ff */
[C---:B------:R-:W-:Y:S02]  /*57900*/  LOP3.LUT R229, R0.reuse, 0x1fc, R229, 0xfe, !PT ;  /* 0x000001fc00e57812 */ /* 0x040fe400078efee5 */
[----:B------:R-:W-:Y:S02]  /*57910*/  LOP3.LUT R238, R0, UR40, RZ, 0xfc, !PT ;  /* 0x0000002800ee7c12 */ /* 0x000fe4000f8efcff */
[----:B------:R-:W1:Y:S01]  /*57920*/  LDC R0, c[0x0][0x248] ;  /* 0x00009200ff007b82 */ /* 0x000e620000000800 */
[----:B------:R-:W-:-:S02]  /*57930*/  LEA.HI.X.SX32 R149, R149, R5, 0x1, P1 ;  /* 0x0000000595957211 */ /* 0x000fc400008f0eff */
[C---:B------:R-:W-:Y:S01]  /*57940*/  ISETP.LT.AND P1, PT, R238.reuse, UR6, !P0 ;  /* 0x00000006ee007c0c */ /* 0x040fe2000c721270 */
[----:B------:R-:W-:Y:S01]  /*57950*/  IMAD R238, R238, UR4, RZ ;  /* 0x00000004eeee7c24 */ /* 0x000fe2000f8e02ff */
[----:B------:R-:W-:Y:S01]  /*57960*/  ISETP.LT.AND P5, PT, R240, UR7, !P0 ;  /* 0x00000007f0007c0c */ /* 0x000fe2000c7a1270 */
[----:B------:R2:W-:Y:S01]  /*57970*/  @P2 STG.E.U8 desc[UR44][R148.64], R151 ;  /* 0x0000009794002986 */ /* 0x0005e2000c10112c */
[----:B------:R-:W-:Y:S01]  /*57980*/  ULDC UR6, c[0x0][0x22c] ;  /* 0x00008b0000067ab9 */ /* 0x000fe20000000800 */
[----:B------:R-:W3:Y:S01]  /*57990*/  LDC R240, c[0x0][0x248] ;  /* 0x00009200fff07b82 */ /* 0x000ee20000000800 */
[----:B------:R-:W-:Y:S01]  /*579a0*/  ULDC UR4, c[0x0][0x248] ;  /* 0x0000920000047ab9 */ /* 0x000fe20000000800 */
[C---:B------:R-:W-:Y:S01]  /*579b0*/  ISETP.LT.AND P6, PT, R150.reuse, UR6, !P0 ;  /* 0x0000000696007c0c */ /* 0x040fe2000c7c1270 */
[----:B------:R-:W-:Y:S01]  /*579c0*/  IMAD R150, R150, UR4, RZ ;  /* 0x0000000496967c24 */ /* 0x000fe2000f8e02ff */
[----:B------:R-:W-:Y:S01]  /*579d0*/  PRMT R249, R56, 0x7770, RZ ;  /* 0x0000777038f97816 */ /* 0x000fe200000000ff */
[----:B------:R-:W-:Y:S01]  /*579e0*/  ULDC UR4, c[0x0][0x22c] ;  /* 0x00008b0000047ab9 */ /* 0x000fe20000000800 */
[----:B------:R-:W-:Y:S01]  /*579f0*/  PRMT R247, R57, 0x7770, RZ ;  /* 0x0000777039f77816 */ /* 0x000fe200000000ff */
[----:B------:R-:W-:Y:S01]  /*57a00*/  ULDC UR6, c[0x0][0x22c] ;  /* 0x00008b0000067ab9 */ /* 0x000fe20000000800 */
[----:B------:R-:W-:Y:S01]  /*57a10*/  ULDC UR7, c[0x0][0x22c] ;  /* 0x00008b0000077ab9 */ /* 0x000fe20000000800 */
[----:B--2---:R-:W-:-:S04]  /*57a20*/  IADD3 R148, P2, R238, R2, RZ ;  /* 0x00000002ee947210 */ /* 0x004fc80007f5e0ff */
[----:B------:R-:W-:Y:S02]  /*57a30*/  LEA.HI.X.SX32 R149, R238, R5, 0x1, P2 ;  /* 0x00000005ee957211 */ /* 0x000fe400010f0eff */
[----:B------:R-:W2:Y:S01]  /*57a40*/  LDC R238, c[0x0][0x248] ;  /* 0x00009200ffee7b82 */ /* 0x000ea20000000800 */
[----:B------:R-:W-:Y:S02]  /*57a50*/  IMAD R151, R245, 0x2, R150 ;  /* 0x00000002f5977824 */ /* 0x000fe400078e0296 */
[----:B------:R4:W-:Y:S02]  /*57a60*/  @P1 STG.E.U8 desc[UR44][R148.64], R233 ;  /* 0x000000e994001986 */ /* 0x0009e4000c10112c */
[----:B-1----:R-:W-:Y:S01]  /*57a70*/  IMAD R0, R0, 0x2, R151 ;  /* 0x0000000200007824 */ /* 0x002fe200078e0297 */
[----:B----4-:R-:W-:-:S04]  /*57a80*/  IADD3 R148, P1, R150, R2, RZ ;  /* 0x0000000296947210 */ /* 0x010fc80007f3e0ff */
[-C--:B------:R-:W-:Y:S02]  /*57a90*/  LEA.HI.X.SX32 R149, R150, R5.reuse, 0x1, P1 ;  /* 0x0000000596957211 */ /* 0x080fe400008f0eff */
[-C--:B------:R-:W-:Y:S01]  /*57aa0*/  IADD3 R150, P1, R151, R2.reuse, RZ ;  /* 0x0000000297967210 */ /* 0x080fe20007f3e0ff */
[----:B------:R-:W-:Y:S02]  /*57ab0*/  IMAD R239, R239, 0x2, R0 ;  /* 0x00000002efef7824 */ /* 0x000fe400078e0200 */
[----:B------:R1:W-:Y:S01]  /*57ac0*/  @P6 STG.E.U8 desc[UR44][R148.64], R249 ;  /* 0x000000f994006986 */ /* 0x0003e2000c10112c */
[----:B------:R-:W-:Y:S01]  /*57ad0*/  LEA.HI.X.SX32 R151, R151, R5, 0x1, P1 ;  /* 0x0000000597977211 */ /* 0x000fe200008f0eff */
[----:B---3--:R-:W-:Y:S01]  /*57ae0*/  IMAD R233, R240, 0x2, R239 ;  /* 0x00000002f0e97824 */ /* 0x008fe200078e02ef */
[----:B------:R-:W-:Y:S01]  /*57af0*/  ISETP.LT.AND P1, PT, R243, UR4, !P0 ;  /* 0x00000004f3007c0c */ /* 0x000fe2000c721270 */
[----:B------:R-:W-:Y:S02]  /*57b00*/  ULDC UR4, c[0x0][0x22c] ;  /* 0x00008b0000047ab9 */ /* 0x000fe40000000800 */
[----:B------:R3:W-:Y:S01]  /*57b10*/  @P3 STG.E.U8 desc[UR44][R150.64], R247 ;  /* 0x000000f796003986 */ /* 0x0007e2000c10112c */
[----:B-1----:R-:W-:-:S04]  /*57b20*/  IADD3 R148, P6, R0, R2, RZ ;  /* 0x0000000200947210 */ /* 0x002fc80007fde0ff */
[-C--:B------:R-:W-:Y:S02]  /*57b30*/  LEA.HI.X.SX32 R149, R0, R5.reuse, 0x1, P6 ;  /* 0x0000000500957211 */ /* 0x080fe400030f0eff */
[C---:B---3--:R-:W-:Y:S02]  /*57b40*/  IADD3 R150, P6, R239.reuse, R2, RZ ;  /* 0x00000002ef967210 */ /* 0x048fe40007fde0ff */
[----:B------:R-:W-:Y:S01]  /*57b50*/  PRMT R245, R58, 0x7770, RZ ;  /* 0x000077703af57816 */ /* 0x000fe200000000ff */
[----:B--2---:R-:W-:Y:S01]  /*57b60*/  IMAD R238, R238, 0x2, R233 ;  /* 0x00000002eeee7824 */ /* 0x004fe200078e02e9 */
[----:B------:R-:W-:Y:S02]  /*57b70*/  LEA.HI.X.SX32 R151, R239, R5, 0x1, P6 ;  /* 0x00000005ef977211 */ /* 0x000fe400030f0eff */
[----:B------:R-:W-:Y:S02]  /*57b80*/  PRMT R243, R59, 0x7770, RZ ;  /* 0x000077703bf37816 */ /* 0x000fe400000000ff */
[----:B------:R-:W-:Y:S01]  /*57b90*/  ISETP.LT.AND P3, PT, R242, UR4, !P0 ;  /* 0x00000004f2007c0c */ /* 0x000fe2000c761270 */
[----:B------:R-:W-:Y:S01]  /*57ba0*/  ULDC UR4, c[0x0][0x22c] ;  /* 0x00008b0000047ab9 */ /* 0x000fe20000000800 */
[----:B------:R-:W-:Y:S01]  /*57bb0*/  ISETP.LT.AND P2, PT, R244, UR8, !P0 ;  /* 0x00000008f4007c0c */ /* 0x000fe2000c741270 */
[----:B------:R1:W-:Y:S01]  /*57bc0*/  @P4 STG.E.U8 desc[UR44][R148.64], R245 ;  /* 0x000000f594004986 */ /* 0x0003e2000c10112c */
[----:B------:R-:W-:Y:S01]  /*57bd0*/  ISETP.LT.AND P6, PT, R241, UR4, !P0 ;  /* 0x00000004f1007c0c */ /* 0x000fe2000c7c1270 */
[----:B------:R-:W-:Y:S01]  /*57be0*/  ULDC UR4, c[0x0][0x22c] ;  /* 0x00008b0000047ab9 */ /* 0x000fe20000000800 */
[----:B------:R-:W2:Y:S01]  /*57bf0*/  LDC R241, c[0x0][0x248] ;  /* 0x00009200fff17b82 */ /* 0x000ea20000000800 */
[----:B------:R3:W-:Y:S01]  /*57c00*/  @P5 STG.E.U8 desc[UR44][R150.64], R243 ;  /* 0x000000f396005986 */ /* 0x0007e2000c10112c */
[----:B------:R-:W-:-:S02]  /*57c10*/  PRMT R239, R56, 0x7771, RZ ;  /* 0x0000777138ef7816 */ /* 0x000fc400000000ff */
[----:B-1----:R-:W-:-:S04]  /*57c20*/  IADD3 R148, P4, R233, R2, RZ ;  /* 0x00000002e9947210 */ /* 0x002fc80007f9e0ff */
[----:B------:R-:W1:Y:S01]  /*57c30*/  LDC R245, c[0x0][0x248] ;  /* 0x00009200fff57b82 */ /* 0x000e620000000800 */
[C---:B---3--:R-:W-:Y:S02]  /*57c40*/  IADD3 R150, P5, R238.reuse, R2, RZ ;  /* 0x00000002ee967210 */ /* 0x048fe40007fbe0ff */
[-C--:B------:R-:W-:Y:S02]  /*57c50*/  LEA.HI.X.SX32 R149, R233, R5.reuse, 0x1, P4 ;  /* 0x00000005e9957211 */ /* 0x080fe400020f0eff */
[----:B------:R-:W-:-:S03]  /*57c60*/  LEA.HI.X.SX32 R151, R238, R5, 0x1, P5 ;  /* 0x00000005ee977211 */ /* 0x000fc600028f0eff */
[----:B------:R-:W3:Y:S01]  /*57c70*/  LDC R243, c[0x0][0x248] ;  /* 0x00009200fff37b82 */ /* 0x000ee20000000800 */
[----:B------:R-:W-:Y:S01]  /*57c80*/  IMAD R238, R251, 0x2, R238 ;  /* 0x00000002fbee7824 */ /* 0x000fe200078e02ee */
[----:B------:R-:W-:Y:S01]  /*57c90*/  PRMT R233, R57, 0x7771, RZ ;  /* 0x0000777139e97816 */ /* 0x000fe200000000ff */
[----:B------:R4:W-:Y:S01]  /*57ca0*/  @P2 STG.E.U8 desc[UR44][R148.64], R239 ;  /* 0x000000ef94002986 */ /* 0x0009e2000c10112c */
[----:B------:R-:W-:Y:S01]  /*57cb0*/  ISETP.LT.AND P4, PT, R237, UR4, !P0 ;  /* 0x00000004ed007c0c */ /* 0x000fe2000c781270 */
[----:B------:R-:W-:Y:S02]  /*57cc0*/  ULDC UR4, c[0x0][0x248] ;  /* 0x0000920000047ab9 */ /* 0x000fe40000000800 */
[----:B------:R0:W-:Y:S01]  /*57cd0*/  @P1 STG.E.U8 desc[UR44][R150.64], R233 ;  /* 0x000000e996001986 */ /* 0x0001e2000c10112c */
[C---:B------:R-:W-:Y:S01]  /*57ce0*/  ISETP.LT.AND P1, PT, R232.reuse, UR6, !P0 ;  /* 0x00000006e8007c0c */ /* 0x040fe2000c721270 */
[----:B------:R-:W-:Y:S01]  /*57cf0*/  IMAD R232, R232, UR4, RZ ;  /* 0x00000004e8e87c24 */ /* 0x000fe2000f8e02ff */
[----:B------:R-:W-:Y:S01]  /*57d00*/  PRMT R237, R58, 0x7771, RZ ;  /* 0x000077713aed7816 */ /* 0x000fe200000000ff */
[----:B------:R-:W-:Y:S01]  /*57d10*/  ULDC UR4, c[0x0][0x22c] ;  /* 0x00008b0000047ab9 */ /* 0x000fe20000000800 */
[----:B------:R-:W-:Y:S01]  /*57d20*/  ISETP.LT.AND P5, PT, R236, UR7, !P0 ;  /* 0x00000007ec007c0c */ /* 0x000fe2000c7a1270 */
[----:B------:R-:W-:Y:S01]  /*57d30*/  ULDC UR6, c[0x0][0x22c] ;  /* 0x00008b0000067ab9 */ /* 0x000fe20000000800 */
[----:B------:R-:W-:Y:S01]  /*57d40*/  ULDC UR7, c[0x0][0x22c] ;  /* 0x00008b0000077ab9 */ /* 0x000fe20000000800 */
[C---:B----4-:R-:W-:Y:S01]  /*57d50*/  IADD3 R148, P2, R238.reuse, R2, RZ ;  /* 0x00000002ee947210 */ /* 0x050fe20007f5e0ff */
[----:B------:R-:W4:Y:S03]  /*57d60*/  LDC R239, c[0x0][0x248] ;  /* 0x00009200ffef7b82 */ /* 0x000f260000000800 */
[----:B------:R-:W-:-:S02]  /*57d70*/  LEA.HI.X.SX32 R149, R238, R5, 0x1, P2 ;  /* 0x00000005ee957211 */ /* 0x000fc400010f0eff */
[----:B0-----:R-:W-:-:S03]  /*57d80*/  IADD3 R150, P2, R232, R2, RZ ;  /* 0x00000002e8967210 */ /* 0x001fc60007f5e0ff */
[----:B------:R0:W-:Y:S01]  /*57d90*/  @P3 STG.E.U8 desc[UR44][R148.64], R237 ;  /* 0x000000ed94003986 */ /* 0x0001e2000c10112c */
[-C--:B------:R-:W-:Y:S01]  /*57da0*/  LEA.HI.X.SX32 R151, R232, R5.reuse, 0x1, P2 ;  /* 0x00000005e8977211 */ /* 0x080fe200010f0eff */
[----:B--2---:R-:W-:Y:S01]  /*57db0*/  IMAD R238, R241, 0x4, R238 ;  /* 0x00000004f1ee7824 */ /* 0x004fe200078e02ee */
[----:B------:R-:W-:Y:S01]  /*57dc0*/  PRMT R233, R59, 0x7771, RZ ;  /* 0x000077713be97816 */ /* 0x000fe200000000ff */
[----:B------:R-:W2:Y:S08]  /*57dd0*/  LDC R241, c[0x0][0x248] ;  /* 0x00009200fff17b82 */ /* 0x000eb00000000800 */
[----:B0-----:R-:W0:Y:S01]  /*57de0*/  LDC R237, c[0x0][0x248] ;  /* 0x00009200ffed7b82 */ /* 0x001e220000000800 */
[----:B------:R1:W-:Y:S01]  /*57df0*/  @P1 STG.E.U8 desc[UR44][R150.64], R233 ;  /* 0x000000e996001986 */ /* 0x0003e2000c10112c */
[----:B------:R-:W-:Y:S01]  /*57e00*/  IADD3 R148, P1, R238, R2, RZ ;  /* 0x00000002ee947210 */ /* 0x000fe20007f3e0ff */
[----:B---3--:R-:W-:Y:S01]  /*57e10*/  IMAD R0, R243, 0x2, R238 ;  /* 0x00000002f3007824 */ /* 0x008fe200078e02ee */
[----:B------:R-:W-:Y:S01]  /*57e20*/  ISETP.LT.AND P3, PT, R234, UR4, !P0 ;  /* 0x00000004ea007c0c */ /* 0x000fe2000c761270 */
[----:B------:R-:W-:Y:S01]  /*57e30*/  ULDC UR4, c[0x0][0x22c] ;  /* 0x00008b0000047ab9 */ /* 0x000fe20000000800 */
[----:B------:R-:W-:-:S02]  /*57e40*/  LEA.HI.X.SX32 R149, R238, R5, 0x1, P1 ;  /* 0x00000005ee957211 */ /* 0x000fc400008f0eff */
[----:B------:R-:W-:Y:S01]  /*57e50*/  ISETP.LT.AND P2, PT, R235, UR4, !P0 ;  /* 0x00000004eb007c0c */ /* 0x000fe2000c741270 */
[----:B-1----:R-:W-:Y:S01]  /*57e60*/  IMAD R232, R245, 0x2, R0 ;  /* 0x00000002f5e87824 */ /* 0x002fe200078e0200 */
[----:B------:R-:W-:Y:S01]  /*57e70*/  PRMT R235, R56, 0x7772, RZ ;  /* 0x0000777238eb7816 */ /* 0x000fe200000000ff */
[----:B------:R-:W-:Y:S01]  /*57e80*/  ULDC UR4, c[0x0][0x22c] ;  /* 0x00008b0000047ab9 */ /* 0x000fe20000000800 */
[C---:B------:R-:W-:Y:S02]  /*57e90*/  IADD3 R150, P1, R0.reuse, R2, RZ ;  /* 0x0000000200967210 */ /* 0x040fe40007f3e0ff */
[----:B------:R-:W-:Y:S01]  /*57ea0*/  PRMT R233, R57, 0x7772, RZ ;  /* 0x0000777239e97816 */ /* 0x000fe200000000ff */
[----:B------:R1:W-:Y:S01]  /*57eb0*/  @P6 STG.E.U8 desc[UR44][R148.64], R235 ;  /* 0x000000eb94006986 */ /* 0x0003e2000c10112c */
[----:B------:R-:W-:Y:S01]  /*57ec0*/  LEA.HI.X.SX32 R151, R0, R5, 0x1, P1 ;  /* 0x0000000500977211 */ /* 0x000fe200008f0eff */
[----:B----4-:R-:W-:Y:S01]  /*57ed0*/  IMAD R0, R239, 0x2, R232 ;  /* 0x00000002ef007824 */ /* 0x010fe200078e02e8 */
[----:B------:R-:W-:Y:S01]  /*57ee0*/  ISETP.LT.AND P1, PT, R231, UR4, !P0 ;  /* 0x00000004e7007c0c */ /* 0x000fe2000c721270 */
[----:B------:R-:W-:Y:S01]  /*57ef0*/  ULDC UR4, c[0x0][0x22c] ;  /* 0x00008b0000047ab9 */ /* 0x000fe20000000800 */
[----:B------:R-:W3:Y:S01]  /*57f00*/  LDC R239, c[0x0][0x248] ;  /* 0x00009200ffef7b82 */ /* 0x000ee20000000800 */
[----:B------:R4:W-:Y:S01]  /*57f10*/  @P4 STG.E.U8 desc[UR44][R150.64], R233 ;  /* 0x000000e996004986 */ /* 0x0009e2000c10112c */
[----:B------:R-:W-:-:S02]  /*57f20*/  PRMT R231, R58, 0x7772, RZ ;  /* 0x000077723ae77816 */ /* 0x000fc400000000ff */
[-C--:B-1----:R-:W-:Y:S02]  /*57f30*/  IADD3 R148, P6, R232, R2.reuse, RZ ;  /* 0x00000002e8947210 */ /* 0x082fe40007fde0ff */
[----:B------:R-:W-:Y:S01]  /*57f40*/  ISETP.LT.AND P4, PT, R230, UR4, !P0 ;  /* 0x00000004e6007c0c */ /* 0x000fe2000c781270 */
[----:B0-----:R-:W-:Y:S01]  /*57f50*/  IMAD R230, R237, 0x2, R0 ;  /* 0x00000002ede67824 */ /* 0x001fe200078e0200 */
[-C--:B------:R-:W-:Y:S01]  /*57f60*/  LEA.HI.X.SX32 R149, R232, R5.reuse, 0x1, P6 ;  /* 0x00000005e8957211 */ /* 0x080fe200030f0eff */
[----:B------:R-:W-:Y:S01]  /*57f70*/  ULDC UR4, c[0x0][0x22c] ;  /* 0x00008b0000047ab9 */ /* 0x000fe20000000800 */
[C---:B----4-:R-:W-:Y:S01]  /*57f80*/  IADD3 R150, P6, R0.reuse, R2, RZ ;  /* 0x0000000200967210 */ /* 0x050fe20007fde0ff */
[----:B------:R-:W0:Y:S01]  /*57f90*/  LDC R237, c[0x0][0x248] ;  /* 0x00009200ffed7b82 */ /* 0x000e220000000800 */
[----:B------:R-:W-:Y:S01]  /*57fa0*/  PRMT R235, R59, 0x7772, RZ ;  /* 0x000077723beb7816 */ /* 0x000fe200000000ff */
[----:B------:R1:W-:Y:S01]  /*57fb0*/  @P5 STG.E.U8 desc[UR44][R148.64], R231 ;  /* 0x000000e794005986 */ /* 0x0003e2000c10112c */
[----:B------:R-:W-:Y:S01]  /*57fc0*/  LEA.HI.X.SX32 R151, R0, R5, 0x1, P6 ;  /* 0x0000000500977211 */ /* 0x000fe200030f0eff */
[----:B--2---:R-:W-:Y:S01]  /*57fd0*/  IMAD R0, R241, 0x2, R230 ;  /* 0x00000002f1007824 */ /* 0x004fe200078e02e6 */
[----:B------:R-:W-:-:S02]  /*57fe0*/  PRMT R233, R56, 0x7773, RZ ;  /* 0x0000777338e97816 */ /* 0x000fc400000000ff */
[----:B------:R-:W-:Y:S01]  /*57ff0*/  ISETP.LT.AND P6, PT, R228, UR4, !P0 ;  /* 0x00000004e4007c0c */ /* 0x000fe2000c7c1270 */
[----:B------:R2:W-:Y:S01]  /*58000*/  @P3 STG.E.U8 desc[UR44][R150.64], R235 ;  /* 0x000000eb96003986 */ /* 0x0005e2000c10112c */
[----:B------:R-:W-:Y:S01]  /*58010*/  ULDC UR4, c[0x0][0x22c] ;  /* 0x00008b0000047ab9 */ /* 0x000fe20000000800 */
[----:B-1----:R-:W-:-:S04]  /*58020*/  IADD3 R148, P5, R230, R2, RZ ;  /* 0x00000002e6947210 */ /* 0x002fc80007fbe0ff */
[-C--:B------:R-:W-:Y:S02]  /*58030*/  LEA.HI.X.SX32 R149, R230, R5.reuse, 0x1, P5 ;  /* 0x00000005e6957211 */ /* 0x080fe400028f0eff */
[----:B--2---:R-:W-:Y:S01]  /*58040*/  IADD3 R150, P3, R0, R2, RZ ;  /* 0x0000000200967210 */ /* 0x004fe20007f7e0ff */
[----:B------:R-:W1:Y:S01]  /*58050*/  LDC R235, c[0x0][0x248] ;  /* 0x00009200ffeb7b82 */ /* 0x000e620000000800 */
[----:B------:R-:W-:Y:S01]  /*58060*/  ISETP.LT.AND P5, PT, R224, UR4, !P0 ;  /* 0x00000004e0007c0c */ /* 0x000fe2000c7a1270 */
[----:B------:R2:W-:Y:S01]  /*58070*/  @P2 STG.E.U8 desc[UR44][R148.64], R233 ;  /* 0x000000e994002986 */ /* 0x0005e2000c10112c */
[----:B------:R-:W-:Y:S01]  /*58080*/  LEA.HI.X.SX32 R151, R0, R5, 0x1, P3 ;  /* 0x0000000500977211 */ /* 0x000fe200018f0eff */
[----:B------:R-:W-:Y:S01]  /*58090*/  ULDC UR4, c[0x0][0x248] ;  /* 0x0000920000047ab9 */ /* 0x000fe20000000800 */
[----:B------:R-:W-:Y:S02]  /*580a0*/  PRMT R231, R57, 0x7773, RZ ;  /* 0x0000777339e77816 */ /* 0x000fe400000000ff */
[C---:B------:R-:W-:Y:S01]  /*580b0*/  ISETP.LT.AND P2, PT, R221.reuse, UR6, !P0 ;  /* 0x00000006dd007c0c */ /* 0x040fe2000c741270 */
[----:B------:R-:W-:Y:S01]  /*580c0*/  IMAD R221, R221, UR4, RZ ;  /* 0x00000004dddd7c24 */ /* 0x000fe2000f8e02ff */
[----:B------:R-:W-:Y:S01]  /*580d0*/  ULDC UR4, c[0x0][0x22c] ;  /* 0x00008b0000047ab9 */ /* 0x000fe20000000800 */
[----:B------:R4:W-:Y:S01]  /*580e0*/  @P1 STG.E.U8 desc[UR44][R150.64], R231 ;  /* 0x000000e796001986 */ /* 0x0009e2000c10112c */
[----:B---3--:R-:W-:Y:S01]  /*580f0*/  IMAD R0, R239, 0x2, R0 ;  /* 0x00000002ef007824 */ /* 0x008fe200078e0200 */
[----:B------:R-:W-:Y:S01]  /*58100*/  ULDC UR6, c[0x0][0x22c] ;  /* 0x00008b0000067ab9 */ /* 0x000fe20000000800 */
[----:B------:R-:W3:Y:S01]  /*58110*/  LDC R239, c[0x0][0x248] ;  /* 0x00009200ffef7b82 */ /* 0x000ee20000000800 */
[----:B--2---:R-:W-:-:S07]  /*58120*/  PRMT R149, R59, 0x7773, RZ ;  /* 0x000077733b957816 */ /* 0x004fce00000000ff */
[----:B------:R-:W2:Y:S01]  /*58130*/  LDC R233, c[0x0][0x248] ;  /* 0x00009200ffe97b82 */ /* 0x000ea20000000800 */
[----:B----4-:R-:W-:Y:S02]  /*58140*/  PRMT R151, R58, 0x7773, RZ ;  /* 0x000077733a977816 */ /* 0x010fe400000000ff */
[----:B------:R-:W-:-:S04]  /*58150*/  IADD3 R58, P3, R221, R2, RZ ;  /* 0x00000002dd3a7210 */ /* 0x000fc80007f7e0ff */
[----:B------:R-:W-:Y:S01]  /*58160*/  LEA.HI.X.SX32 R59, R221, R5, 0x1, P3 ;  /* 0x00000005dd3b7211 */ /* 0x000fe200018f0eff */
[----:B------:R-:W4:Y:S01]  /*58170*/  LDC R231, c[0x0][0x248] ;  /* 0x00009200ffe77b82 */ /* 0x000f220000000800 */
[----:B------:R-:W-:-:S07]  /*58180*/  IADD3 R56, P1, R0, R2, RZ ;  /* 0x0000000200387210 */ /* 0x000fce0007f3e0ff */
[----:B------:R-:W2:Y:S01]  /*58190*/  LDC R221, c[0x0][0x248] ;  /* 0x00009200ffdd7b82 */ /* 0x000ea20000000800 */
[----:B------:R-:W-:Y:S01]  /*581a0*/  LEA.HI.X.SX32 R57, R0, R5, 0x1, P1 ;  /* 0x0000000500397211 */ /* 0x000fe200008f0eff */
[----:B0-----:R-:W-:-:S04]  /*581b0*/  IMAD R0, R237, 0x4, R0 ;  /* 0x00000004ed007824 */ /* 0x001fc800078e0200 */
[----:B------:R0:W-:Y:S01]  /*581c0*/  @P4 STG.E.U8 desc[UR44][R56.64], R151 ;  /* 0x0000009738004986 */ /* 0x0001e2000c10112c */
[----:B-1----:R-:W-:-:S03]  /*581d0*/  IMAD R148, R235, 0x2, R0 ;  /* 0x00000002eb947824 */ /* 0x002fc600078e0200 */
[----:B------:R1:W-:Y:S01]  /*581e0*/  @P2 STG.E.U8 desc[UR44][R58.64], R149 ;  /* 0x000000953a002986 */ /* 0x0003e2000c10112c */
[----:B------:R-:W-:Y:S01]  /*581f0*/  ISETP.LT.AND P4, PT, R219, UR4, !P0 ;  /* 0x00000004db007c0c */ /* 0x000fe2000c781270 */
[----:B------:R-:W-:Y:S01]  /*58200*/  ULDC UR4, c[0x0][0x22c] ;  /* 0x00008b0000047ab9 */ /* 0x000fe20000000800 */
[----:B------:R-:W-:Y:S02]  /*58210*/  PRMT R219, R68, 0x7770, RZ ;  /* 0x0000777044db7816 */ /* 0x000fe400000000ff */
[----:B0-----:R-:W-:-:S04]  /*58220*/  IADD3 R56, P2, R0, R2, RZ ;  /* 0x0000000200387210 */ /* 0x001fc80007f5e0ff */
[-C--:B------:R-:W-:Y:S01]  /*58230*/  LEA.HI.X.SX32 R57, R0, R5.reuse, 0x1, P2 ;  /* 0x0000000500397211 */ /* 0x080fe200010f0eff */
[----:B---3--:R-:W-:Y:S01]  /*58240*/  IMAD R0, R239, 0x2, R148 ;  /* 0x00000002ef007824 */ /* 0x008fe200078e0294 */
[CC--:B-1----:R-:W-:Y:S02]  /*58250*/  IADD3 R58, P2, R148.reuse, R2.reuse, RZ ;  /* 0x00000002943a7210 */ /* 0x0c2fe40007f5e0ff */
[----:B------:R-:W-:Y:S01]  /*58260*/  PRMT R151, R69, 0x7770, RZ ;  /* 0x0000777045977816 */ /* 0x000fe200000000ff */
[----:B------:R0:W-:Y:S01]  /*58270*/  @P6 STG.E.U8 desc[UR44][R56.64], R219 ;  /* 0x000000db38006986 */ /* 0x0001e2000c10112c */
[----:B------:R-:W-:Y:S01]  /*58280*/  LEA.HI.X.SX32 R59, R148, R5, 0x1, P2 ;  /* 0x00000005943b7211 */ /* 0x000fe200010f0eff */
[----:B--2---:R-:W-:Y:S01]  /*58290*/  IMAD R148, R221, 0x2, R0 ;  /* 0x00000002dd947824 */ /* 0x004fe200078e0200 */
[----:B------:R-:W-:Y:S01]  /*582a0*/  ISETP.LT.AND P1, PT, R222, UR7, !P0 ;  /* 0x00000007de007c0c */ /* 0x000fe2000c721270 */
[----:B------:R-:W1:Y:S01]  /*582b0*/  LDC R221, c[0x0][0x248] ;  /* 0x00009200ffdd7b82 */ /* 0x000e620000000800 */
[----:B------:R-:W-:Y:S01]  /*582c0*/  ISETP.LT.AND P3, PT, R220, UR4, !P0 ;  /* 0x00000004dc007c0c */ /* 0x000fe2000c761270 */
[----:B------:R2:W-:Y:S01]  /*582d0*/  @P5 STG.E.U8 desc[UR44][R58.64], R151 ;  /* 0x000000973a005986 */ /* 0x0005e2000c10112c */
[----:B------:R-:W-:Y:S01]  /*582e0*/  PRMT R149, R70, 0x7770, RZ ;  /* 0x0000777046957816 */ /* 0x000fe200000000ff */
[----:B------:R-:W-:Y:S01]  /*582f0*/  ULDC UR4, c[0x0][0x22c] ;  /* 0x00008b0000047ab9 */ /* 0x000fe20000000800 */
[----:B------:R-:W-:Y:S01]  /*58300*/  ULDC UR7, c[0x0][0x22c] ;  /* 0x00008b0000077ab9 */ /* 0x000fe20000000800 */
[----:B0-----:R-:W-:-:S04]  /*58310*/  IADD3 R56, P6, R0, R2, RZ ;  /* 0x0000000200387210 */ /* 0x001fc80007fde0ff */
[-C--:B------:R-:W-:Y:S01]  /*58320*/  LEA.HI.X.SX32 R57, R0, R5.reuse, 0x1, P6 ;  /* 0x0000000500397211 */ /* 0x080fe200030f0eff */
[----:B----4-:R-:W-:Y:S01]  /*58330*/  IMAD R0, R231, 0x2, R148 ;  /* 0x00000002e7007824 */ /* 0x010fe200078e0294 */
[CC--:B--2---:R-:W-:Y:S01]  /*58340*/  IADD3 R58, P6, R148.reuse, R2.reuse, RZ ;  /* 0x00000002943a7210 */ /* 0x0c4fe20007fde0ff */
[----:B------:R-:W0:Y:S01]  /*58350*/  LDC R231, c[0x0][0x248] ;  /* 0x00009200ffe77b82 */ /* 0x000e220000000800 */
[----:B------:R-:W-:Y:S02]  /*58360*/  PRMT R219, R71, 0x7770, RZ ;  /* 0x0000777047db7816 */ /* 0x000fe400000000ff */
[----:B------:R-:W-:Y:S01]  /*58370*/  LEA.HI.X.SX32 R59, R148, R5, 0x1, P6 ;  /* 0x00000005943b7211 */ /* 0x000fe200030f0eff */
[----:B------:R-:W-:Y:S01]  /*58380*/  IMAD R148, R233, 0x2, R0 ;  /* 0x00000002e9947824 */ /* 0x000fe200078e0200 */
[----:B------:R-:W-:Y:S01]  /*58390*/  ISETP.LT.AND P2, PT, R216, UR4, !P0 ;  /* 0x00000004d8007c0c */ /* 0x000fe2000c741270 */
[----:B------:R2:W-:Y:S01]  /*583a0*/  @P1 STG.E.U8 desc[UR44][R56.64], R149 ;  /* 0x0000009538001986 */ /* 0x0005e2000c10112c */
[----:B------:R-:W-:Y:S01]  /*583b0*/  ULDC UR4, c[0x0][0x22c] ;  /* 0x00008b0000047ab9 */ /* 0x000fe20000000800 */
[----:B------:R-:W-:Y:S01]  /*583c0*/  PRMT R151, R68, 0x7771, RZ ;  /* 0x0000777144977816 */ /* 0x000fe200000000ff */
[----:B------:R-:W3:Y:S01]  /*583d0*/  LDC R233, c[0x0][0x248] ;  /* 0x00009200ffe97b82 */ /* 0x000ee20000000800 */
[----:B------:R4:W-:Y:S01]  /*583e0*/  @P4 STG.E.U8 desc[UR44][R58.64], R219 ;  /* 0x000000db3a004986 */ /* 0x0009e2000c10112c */
[----:B------:R-:W-:Y:S01]  /*583f0*/  ISETP.LT.AND P5, PT, R214, UR4, !P0 ;  /* 0x00000004d6007c0c */ /* 0x000fe2000c7a1270 */
[----:B------:R-:W-:Y:S01]  /*58400*/  ULDC UR4, c[0x0][0x22c] ;  /* 0x00008b0000047ab9 */ /* 0x000fe20000000800 */
[----:B--2---:R-:W-:-:S02]  /*58410*/  IADD3 R56, P1, R0, R2, RZ ;  /* 0x0000000200387210 */ /* 0x004fc40007f3e0ff */
[-C--:B----4-:R-:W-:Y:S02]  /*58420*/  IADD3 R58, P4, R148, R2.reuse, RZ ;  /* 0x00000002943a7210 */ /* 0x090fe40007f9e0ff */
[----:B------:R-:W2:Y:S01]  /*58430*/  LDC R219, c[0x0][0x248] ;  /* 0x00009200ffdb7b82 */ /* 0x000ea20000000800 */
[-C--:B------:R-:W-:Y:S02]  /*58440*/  LEA.HI.X.SX32 R57, R0, R5.reuse, 0x1, P1 ;  /* 0x0000000500397211 */ /* 0x080fe400008f0eff */
[----:B------:R-:W-:Y:S02]  /*58450*/  LEA.HI.X.SX32 R59, R148, R5, 0x1, P4 ;  /* 0x00000005943b7211 */ /* 0x000fe400020f0eff */
[----:B------:R-:W-:Y:S02]  /*58460*/  PRMT R149, R69, 0x7771, RZ ;  /* 0x0000777145957816 */ /* 0x000fe400000000ff */
[----:B------:R-:W-:Y:S01]  /*58470*/  ISETP.LT.AND P6, PT, R212, UR4, !P0 ;  /* 0x00000004d4007c0c */ /* 0x000fe2000c7c1270 */
[----:B------:R-:W-:Y:S01]  /*58480*/  ULDC UR4, c[0x0][0x22c] ;  /* 0x00008b0000047ab9 */ /* 0x000fe20000000800 */
[----:B------:R4:W-:Y:S01]  /*58490*/  @P3 STG.E.U8 desc[UR44][R56.64], R151 ;  /* 0x0000009738003986 */ /* 0x0009e2000c10112c */
[----:B------:R-:W-:Y:S01]  /*584a0*/  ISETP.LT.AND P1, PT, R208, UR4, !P0 ;  /* 0x00000004d0007c0c */ /* 0x000fe2000c721270 */
[----:B-1----:R-:W-:Y:S01]  /*584b0*/  IMAD R148, R221, 0x2, R148 ;  /* 0x00000002dd947824 */ /* 0x002fe200078e0294 */
[----:B------:R-:W-:Y:S01]  /*584c0*/  ULDC UR4, c[0x0][0x248] ;  /* 0x0000920000047ab9 */ /* 0x000fe20000000800 */
[----:B------:R1:W-:Y:S01]  /*584d0*/  @P2 STG.E.U8 desc[UR44][R58.64], R149 ;  /* 0x000000953a002986 */ /* 0x0003e2000c10112c */
[----:B------:R-:W3:Y:S01]  /*584e0*/  LDC R221, c[0x0][0x248] ;  /* 0x00009200ffdd7b82 */ /* 0x000ee20000000800 */
[C---:B------:R-:W-:Y:S01]  /*584f0*/  ISETP.LT.AND P2, PT, R205.reuse, UR6, !P0 ;  /* 0x00000006cd007c0c */ /* 0x040fe2000c741270 */
[----:B------:R-:W-:Y:S01]  /*58500*/  IMAD R205, R205, UR4, RZ ;  /* 0x00000004cdcd7c24 */ /* 0x000fe2000f8e02ff */
[----:B------:R-:W-:Y:S01]  /*58510*/  ULDC UR4, c[0x0][0x22c] ;  /* 0x00008b0000047ab9 */ /* 0x000fe20000000800 */
[----:B------:R-:W-:Y:S01]  /*58520*/  ULDC UR6, c[0x0][0x22c] ;  /* 0x00008b0000067ab9 */ /* 0x000fe20000000800 */
[----:B----4-:R-:W-:-:S02]  /*58530*/  IADD3 R56, P3, R148, R2, RZ ;  /* 0x0000000294387210 */ /* 0x010fc40007f7e0ff */
[----:B-1----:R-:W-:Y:S02]  /*58540*/  IADD3 R58, P4, R205, R2, RZ ;  /* 0x00000002cd3a7210 */ /* 0x002fe40007f9e0ff */
[-C--:B------:R-:W-:Y:S01]  /*58550*/  LEA.HI.X.SX32 R57, R148, R5.reuse, 0x1, P3 ;  /* 0x0000000594397211 */ /* 0x080fe200018f0eff */
[----:B0-----:R-:W-:Y:S01]  /*58560*/  IMAD R148, R231, 0x4, R148 ;  /* 0x00000004e7947824 */ /* 0x001fe200078e0294 */
[----:B------:R-:W-:Y:S02]  /*58570*/  LEA.HI.X.SX32 R59, R205, R5, 0x1, P4 ;  /* 0x00000005cd3b7211 */ /* 0x000fe400020f0eff */
[----:B------:R-:W0:Y:S01]  /*58580*/  LDC R205, c[0x0][0x248] ;  /* 0x00009200ffcd7b82 */ /* 0x000e220000000800 */
[----:B------:R-:W-:Y:S01]  /*58590*/  PRMT R151, R70, 0x7771, RZ ;  /* 0x0000777146977816 */ /* 0x000fe200000000ff */
[----:B--2---:R-:W-:Y:S01]  /*585a0*/  IMAD R0, R219, 0x2, R148 ;  /* 0x00000002db007824 */ /* 0x004fe200078e0294 */
[----:B------:R-:W-:-:S03]  /*585b0*/  PRMT R149, R71, 0x7771, RZ ;  /* 0x0000777147957816 */ /* 0x000fc600000000ff */
[----:B------:R1:W-:Y:S02]  /*585c0*/  @P5 STG.E.U8 desc[UR44][R56.64], R151 ;  /* 0x0000009738005986 */ /* 0x0003e4000c10112c */
[----:B------:R-:W2:Y:S02]  /*585d0*/  LDC R219, c[0x0][0x248] ;  /* 0x00009200ffdb7b82 */ /* 0x000ea40000000800 */
[----:B------:R4:W-:Y:S01]  /*585e0*/  @P2 STG.E.U8 desc[UR44][R58.64], R149 ;  /* 0x000000953a002986 */ /* 0x0009e2000c10112c */
[----:B------:R-:W-:Y:S01]  /*585f0*/  ISETP.LT.AND P5, PT, R203, UR4, !P0 ;  /* 0x00000004cb007c0c */ /* 0x000fe2000c7a1270 */
[----:B------:R-:W-:Y:S01]  /*58600*/  ULDC UR4, c[0x0][0x22c] ;  /* 0x00008b0000047ab9 */ /* 0x000fe20000000800 */
[----:B------:R-:W-:Y:S02]  /*58610*/  PRMT R203, R68, 0x7772, RZ ;  /* 0x0000777244cb7816 */ /* 0x000fe400000000ff */
[----:B-1----:R-:W-:-:S04]  /*58620*/  IADD3 R56, P2, R148, R2, RZ ;  /* 0x0000000294387210 */ /* 0x002fc80007f5e0ff */
[-C--:B------:R-:W-:Y:S01]  /*58630*/  LEA.HI.X.SX32 R57, R148, R5.reuse, 0x1, P2 ;  /* 0x0000000594397211 */ /* 0x080fe200010f0eff */
[----:B---3--:R-:W-:Y:S01]  /*58640*/  IMAD R148, R221, 0x2, R0 ;  /* 0x00000002dd947824 */ /* 0x008fe200078e0200 */
[CC--:B----4-:R-:W-:Y:S01]  /*58650*/  IADD3 R58, P2, R0.reuse, R2.reuse, RZ ;  /* 0x00000002003a7210 */ /* 0x0d0fe20007f5e0ff */
[----:B------:R-:W1:Y:S01]  /*58660*/  LDC R221, c[0x0][0x248] ;  /* 0x00009200ffdd7b82 */ /* 0x000e620000000800 */
[----:B------:R-:W-:Y:S01]  /*58670*/  PRMT R151, R69, 0x7772, RZ ;  /* 0x0000777245977816 */ /* 0x000fe200000000ff */
[----:B------:R3:W-:Y:S01]  /*58680*/  @P6 STG.E.U8 desc[UR44][R56.64], R203 ;  /* 0x000000cb38006986 */ /* 0x0007e2000c10112c */
[-C--:B------:R-:W-:Y:S01]  /*58690*/  LEA.HI.X.SX32 R59, R0, R5.reuse, 0x1, P2 ;  /* 0x00000005003b7211 */ /* 0x080fe200010f0eff */
[----:B------:R-:W-:Y:S01]  /*586a0*/  IMAD R0, R233, 0x2, R148 ;  /* 0x00000002e9007824 */ /* 0x000fe200078e0294 */
[----:B------:R-:W-:Y:S01]  /*586b0*/  ISETP.LT.AND P3, PT, R206, UR7, !P0 ;  /* 0x00000007ce007c0c */ /* 0x000fe2000c761270 */
[----:B------:R-:W-:Y:S02]  /*586c0*/  ULDC UR7, c[0x0][0x22c] ;  /* 0x00008b0000077ab9 */ /* 0x000fe40000000800 */
[----:B------:R4:W-:Y:S01]  /*586d0*/  @P1 STG.E.U8 desc[UR44][R58.64], R151 ;  /* 0x000000973a001986 */ /* 0x0009e2000c10112c */
[CC--:B---3--:R-:W-:Y:S01]  /*586e0*/  IADD3 R56, P6, R148.reuse, R2.reuse, RZ ;  /* 0x0000000294387210 */ /* 0x0c8fe20007fde0ff */
[----:B------:R-:W3:Y:S03]  /*586f0*/  LDC R203, c[0x0][0x248] ;  /* 0x00009200ffcb7b82 */ /* 0x000ee60000000800 */
[----:B------:R-:W-:Y:S01]  /*58700*/  LEA.HI.X.SX32 R57, R148, R5, 0x1, P6 ;  /* 0x0000000594397211 */ /* 0x000fe200030f0eff */
[----:B0-----:R-:W-:Y:S01]  /*58710*/  IMAD R148, R205, 0x2, R0 ;  /* 0x00000002cd947824 */ /* 0x001fe200078e0200 */
[----:B----4-:R-:W-:-:S02]  /*58720*/  IADD3 R58, P6, R0, R2, RZ ;  /* 0x00000002003a7210 */ /* 0x010fc40007fde0ff */
[----:B------:R-:W-:Y:S01]  /*58730*/  PRMT R149, R70, 0x7772, RZ ;  /* 0x0000777246957816 */ /* 0x000fe200000000ff */
[----:B------:R-:W0:Y:S01]  /*58740*/  LDC R205, c[0x0][0x248] ;  /* 0x00009200ffcd7b82 */ /* 0x000e220000000800 */
[----:B------:R-:W-:Y:S01]  /*58750*/  LEA.HI.X.SX32 R59, R0, R5, 0x1, P6 ;  /* 0x00000005003b7211 */ /* 0x000fe200030f0eff */
[----:B--2---:R-:W-:Y:S01]  /*58760*/  IMAD R0, R219, 0x2, R148 ;  /* 0x00000002db007824 */ /* 0x004fe200078e0294 */
[----:B------:R-:W-:Y:S02]  /*58770*/  PRMT R151, R71, 0x7772, RZ ;  /* 0x0000777247977816 */ /* 0x000fe400000000ff */
[----:B------:R-:W-:Y:S01]  /*58780*/  ISETP.LT.AND P4, PT, R204, UR4, !P0 ;  /* 0x00000004cc007c0c */ /* 0x000fe2000c781270 */
[----:B------:R-:W-:Y:S01]  /*58790*/  ULDC UR4, c[0x0][0x22c] ;  /* 0x00008b0000047ab9 */ /* 0x000fe20000000800 */
[----:B------:R2:W-:Y:S01]  /*587a0*/  @P3 STG.E.U8 desc[UR44][R56.64], R149 ;  /* 0x0000009538003986 */ /* 0x0005e2000c10112c */
[----:B------:R-:W-:Y:S01]  /*587b0*/  ISETP.LT.AND P2, PT, R200, UR4, !P0 ;  /* 0x00000004c8007c0c */ /* 0x000fe2000c741270 */
[----:B------:R-:W-:-:S02]  /*587c0*/  ULDC UR4, c[0x0][0x22c] ;  /* 0x00008b0000047ab9 */ /* 0x000fc40000000800 */
[----:B------:R4:W-:Y:S01]  /*587d0*/  @P5 STG.E.U8 desc[UR44][R58.64], R151 ;  /* 0x000000973a005986 */ /* 0x0009e2000c10112c */
[----:B------:R-:W-:Y:S01]  /*587e0*/  ISETP.LT.AND P1, PT, R198, UR4, !P0 ;  /* 0x00000004c6007c0c */ /* 0x000fe2000c721270 */
[----:B------:R-:W-:Y:S01]  /*587f0*/  ULDC UR4, c[0x0][0x22c] ;  /* 0x00008b0000047ab9 */ /* 0x000fe20000000800 */
[-C--:B--2---:R-:W-:Y:S02]  /*58800*/  IADD3 R56, P6, R148, R2.reuse, RZ ;  /* 0x0000000294387210 */ /* 0x084fe40007fde0ff */
[-C--:B----4-:R-:W-:Y:S01]  /*58810*/  IADD3 R58, P5, R0, R2.reuse, RZ ;  /* 0x00000002003a7210 */ /* 0x090fe20007fbe0ff */
[----:B------:R-:W2:Y:S01]  /*58820*/  LDC R151, c[0x0][0x248] ;  /* 0x00009200ff977b82 */ /* 0x000ea20000000800 */
[-C--:B------:R-:W-:Y:S02]  /*58830*/  LEA.HI.X.SX32 R57, R148, R5.reuse, 0x1, P6 ;  /* 0x0000000594397211 */ /* 0x080fe400030f0eff */
[----:B------:R-:W-:Y:S02]  /*58840*/  PRMT R149, R68, 0x7773, RZ ;  /* 0x0000777344957816 */ /* 0x000fe400000000ff */
[----:B------:R-:W-:Y:S01]  /*58850*/  ISETP.LT.AND P3, PT, R196, UR4, !P0 ;  /* 0x00000004c4007c0c */ /* 0x000fe2000c761270 */
[----:B------:R-:W-:Y:S01]  /*58860*/  ULDC UR4, c[0x0][0x22c] ;  /* 0x00008b0000047ab9 */ /* 0x000fe20000000800 */
[----:B------:R-:W-:Y:S01]  /*58870*/  LEA.HI.X.SX32 R59, R0, R5, 0x1, P5 ;  /* 0x00000005003b7211 */ /* 0x000fe200028f0eff */
[----:B-1----:R-:W-:Y:S01]  /*58880*/  IMAD R0, R221, 0x2, R0 ;  /* 0x00000002dd007824 */ /* 0x002fe200078e0200 */
[----:B------:R-:W-:Y:S01]  /*58890*/  ISETP.LT.AND P6, PT, R192, UR4, !P0 ;  /* 0x00000004c0007c0c */ /* 0x000fe2000c7c1270 */
[----:B------:R1:W-:Y:S01]  /*588a0*/  @P4 STG.E.U8 desc[UR44][R56.64], R149 ;  /* 0x0000009538004986 */ /* 0x0003e2000c10112c */
[----:B------:R-:W-:Y:S01]  /*588b0*/  ULDC UR4, c[0x0][0x248] ;  /* 0x0000920000047ab9 */ /* 0x000fe20000000800 */
[----:B------:R-:W-:Y:S01]  /*588c0*/  PRMT R69, R69, 0x7773, RZ ;  /* 0x0000777345457816 */ /* 0x000fe200000000ff */
[----:B------:R-:W4:Y:S01]  /*588d0*/  LDC R68, c[0x0][0x248] ;  /* 0x00009200ff447b82 */ /* 0x000f220000000800 */
[C---:B------:R-:W-:Y:S01]  /*588e0*/  ISETP.LT.AND P4, PT, R191.reuse, UR6, !P0 ;  /* 0x00000006bf007c0c */ /* 0x040fe2000c781270 */
[----:B------:R-:W-:Y:S01]  /*588f0*/  IMAD R191, R191, UR4, RZ ;  /* 0x00000004bfbf7c24 */ /* 0x000fe2000f8e02ff */
[----:B------:R-:W-:Y:S01]  /*58900*/  PRMT R71, R71, 0x7773, RZ ;  /* 0x0000777347477816 */ /* 0x000fe200000000ff */
[----:B------:R3:W-:Y:S01]  /*58910*/  @P2 STG.E.U8 desc[UR44][R58.64], R69 ;  /* 0x000000453a002986 */ /* 0x0007e2000c10112c */
[----:B------:R-:W-:Y:S01]  /*58920*/  ULDC UR4, c[0x0][0x22c] ;  /* 0x00008b0000047ab9 */ /* 0x000fe20000000800 */
[----:B------:R-:W-:Y:S01]  /*58930*/  ULDC UR6, c[0x0][0x22c] ;  /* 0x00008b0000067ab9 */ /* 0x000fe20000000800 */
[----:B-1----:R-:W-:-:S04]  /*58940*/  IADD3 R56, P5, R0, R2, RZ ;  /* 0x0000000200387210 */ /* 0x002fc80007fbe0ff */
[-C--:B------:R-:W-:Y:S02]  /*58950*/  LEA.HI.X.SX32 R57, R0, R5.reuse, 0x1, P5 ;  /* 0x0000000500397211 */ /* 0x080fe400028f0eff */
[----:B---3--:R-:W-:Y:S02]  /*58960*/  IADD3 R58, P5, R191, R2, RZ ;  /* 0x00000002bf3a7210 */ /* 0x008fe40007fbe0ff */
[----:B------:R-:W-:Y:S01]  /*58970*/  PRMT R69, R70, 0x7773, RZ ;  /* 0x0000777346457816 */ /* 0x000fe200000000ff */
[----:B------:R-:W-:Y:S01]  /*58980*/  IMAD R0, R203, 0x4, R0 ;  /* 0x00000004cb007824 */ /* 0x000fe200078e0200 */
[----:B------:R-:W-:Y:S01]  /*58990*/  LEA.HI.X.SX32 R59, R191, R5, 0x1, P5 ;  /* 0x00000005bf3b7211 */ /* 0x000fe200028f0eff */
[----:B------:R-:W1:Y:S02]  /*589a0*/  LDC R70, c[0x0][0x248] ;  /* 0x00009200ff467b82 */ /* 0x000e640000000800 */
[----:B------:R3:W-:Y:S01]  /*589b0*/  @P1 STG.E.U8 desc[UR44][R56.64], R69 ;  /* 0x0000004538001986 */ /* 0x0007e2000c10112c */
[----:B------:R-:W-:Y:S01]  /*589c0*/  ISETP.LT.AND P1, PT, R188, UR4, !P0 ;  /* 0x00000004bc007c0c */ /* 0x000fe2000c721270 */
[----:B------:R-:W-:-:S02]  /*589d0*/  ULDC UR4, c[0x0][0x22c] ;  /* 0x00008b0000047ab9 */ /* 0x000fc40000000800 */
[----:B------:R0:W-:Y:S01]  /*589e0*/  @P4 STG.E.U8 desc[UR44][R58.64], R71 ;  /* 0x000000473a004986 */ /* 0x0001e2000c10112c */
[----:B------:R-:W-:Y:S01]  /*589f0*/  ISETP.LT.AND P4, PT, R185, UR4, !P0 ;  /* 0x00000004b9007c0c */ /* 0x000fe2000c781270 */
[----:B------:R-:W1:Y:S01]  /*58a00*/  LDC R191, c[0x0][0x248] ;  /* 0x00009200ffbf7b82 */ /* 0x000e620000000800 */
[----:B------:R-:W-:Y:S01]  /*58a10*/  PRMT R149, R80, 0x7770, RZ ;  /* 0x0000777050957816 */ /* 0x000fe200000000ff */
[----:B------:R-:W-:Y:S01]  /*58a20*/  ULDC UR4, c[0x0][0x22c] ;  /* 0x00008b0000047ab9 */ /* 0x000fe20000000800 */
[----:B---3--:R-:W-:-:S05]  /*58a30*/  IADD3 R56, P5, R0, R2, RZ ;  /* 0x0000000200387210 */ /* 0x008fca0007fbe0ff */
[----:B------:R-:W3:Y:S01]  /*58a40*/  LDC R185, c[0x0][0x248] ;  /* 0x00009200ffb97b82 */ /* 0x000ee20000000800 */
[----:B------:R-:W-:Y:S01]  /*58a50*/  LEA.HI.X.SX32 R57, R0, R5, 0x1, P5 ;  /* 0x0000000500397211 */ /* 0x000fe200028f0eff */
[----:B--2---:R-:W-:-:S06]  /*58a60*/  IMAD R0, R151, 0x2, R0 ;  /* 0x0000000297007824 */ /* 0x004fcc00078e0200 */
[----:B------:R-:W2:Y:S01]  /*58a70*/  LDC R151, c[0x0][0x248] ;  /* 0x00009200ff977b82 */ /* 0x000ea20000000800 */
[----:B------:R4:W-:Y:S01]  /*58a80*/  @P3 STG.E.U8 desc[UR44][R56.64], R149 ;  /* 0x0000009538003986 */ /* 0x0009e2000c10112c */
[----:B0-----:R-:W-:Y:S01]  /*58a90*/  IMAD R59, R205, 0x2, R0 ;  /* 0x00000002cd3b7824 */ /* 0x001fe200078e0200 */
[----:B------:R-:W-:Y:S01]  /*58aa0*/  ISETP.LT.AND P2, PT, R190, UR7, !P0 ;  /* 0x00000007be007c0c */ /* 0x000fe2000c741270 */
[----:B------:R-:W-:Y:S01]  /*58ab0*/  ULDC UR7, c[0x0][0x22c] ;  /* 0x00008b0000077ab9 */ /* 0x000fe20000000800 */
[----:B------:R-:W-:Y:S02]  /*58ac0*/  PRMT R71, R81, 0x7770, RZ ;  /* 0x0000777051477816 */ /* 0x000fe400000000ff */
[----:B----4-:R-:W-:-:S04]  /*58ad0*/  IADD3 R56, P3, R0, R2, RZ ;  /* 0x0000000200387210 */ /* 0x010fc80007f7e0ff */
[-C--:B------:R-:W-:Y:S01]  /*58ae0*/  LEA.HI.X.SX32 R57, R0, R5.reuse, 0x1, P3 ;  /* 0x0000000500397211 */ /* 0x080fe200018f0eff */
[----:B------:R-:W-:Y:S01]  /*58af0*/  IMAD R0, R68, 0x2, R59 ;  /* 0x0000000244007824 */ /* 0x000fe200078e023b */
[C---:B------:R-:W-:Y:S02]  /*58b00*/  IADD3 R58, P3, R59.reuse, R2, RZ ;  /* 0x000000023b3a7210 */ /* 0x040fe40007f7e0ff */
[----:B------:R-:W-:Y:S01]  /*58b10*/  PRMT R69, R82, 0x7770, RZ ;  /* 0x0000777052457816 */ /* 0x000fe200000000ff */
[----:B------:R0:W-:Y:S01]  /*58b20*/  @P6 STG.E.U8 desc[UR44][R56.64], R71 ;  /* 0x0000004738006986 */ /* 0x0001e2000c10112c */
[----:B------:R-:W-:Y:S01]  /*58b30*/  LEA.HI.X.SX32 R59, R59, R5, 0x1, P3 ;  /* 0x000000053b3b7211 */ /* 0x000fe200018f0eff */
[----:B---3--:R-:W-:Y:S01]  /*58b40*/  IMAD R68, R185, 0x2, R0 ;  /* 0x00000002b9447824 */ /* 0x008fe200078e0200 */
[----:B------:R-:W-:-:S03]  /*58b50*/  PRMT R149, R83, 0x7770, RZ ;  /* 0x0000777053957816 */ /* 0x000fc600000000ff */
[----:B------:R3:W-:Y:S01]  /*58b60*/  @P2 STG.E.U8 desc[UR44][R58.64], R69 ;  /* 0x000000453a002986 */ /* 0x0007e2000c10112c */
[-C--:B0-----:R-:W-:Y:S02]  /*58b70*/  IADD3 R56, P6, R0, R2.reuse, RZ ;  /* 0x0000000200387210 */ /* 0x081fe40007fde0ff */
[----:B------:R-:W-:Y:S01]  /*58b80*/  ISETP.LT.AND P5, PT, R186, UR4, !P0 ;  /* 0x00000004ba007c0c */ /* 0x000fe2000c7a1270 */
[----:B------:R-:W-:Y:S01]  /*58b90*/  ULDC UR4, c[0x0][0x22c] ;  /* 0x00008b0000047ab9 */ /* 0x000fe20000000800 */
[-C--:B------:R-:W-:Y:S01]  /*58ba0*/  LEA.HI.X.SX32 R57, R0, R5.reuse, 0x1, P6 ;  /* 0x0000000500397211 */ /* 0x080fe200030f0eff */
[----:B--2---:R-:W-:Y:S01]  /*58bb0*/  IMAD R0, R151, 0x2, R68 ;  /* 0x0000000297007824 */ /* 0x004fe200078e0244 */
[C---:B---3--:R-:W-:Y:S01]  /*58bc0*/  IADD3 R58, P6, R68.reuse, R2, RZ ;  /* 0x00000002443a7210 */ /* 0x048fe20007fde0ff */
[----:B------:R-:W0:Y:S02]  /*58bd0*/  LDC R151, c[0x0][0x248] ;  /* 0x00009200ff977b82 */ /* 0x000e240000000800 */
[----:B------:R2:W-:Y:S01]  /*58be0*/  @P1 STG.E.U8 desc[UR44][R56.64], R149 ;  /* 0x0000009538001986 */ /* 0x0005e2000c10112c */
[----:B------:R-:W-:-:S02]  /*58bf0*/  LEA.HI.X.SX32 R59, R68, R5, 0x1, P6 ;  /* 0x00000005443b7211 */ /* 0x000fc400030f0eff */
[----:B------:R-:W-:Y:S02]  /*58c00*/  PRMT R71, R80, 0x7771, RZ ;  /* 0x0000777150477816 */ /* 0x000fe400000000ff */
[----:B------:R-:W-:Y:S01]  /*58c10*/  PRMT R69, R81, 0x7771, RZ ;  /* 0x0000777151457816 */ /* 0x000fe200000000ff */
[----:B------:R-:W3:Y:S01]  /*58c20*/  LDC R68, c[0x0][0x248] ;  /* 0x00009200ff447b82 */ /* 0x000ee20000000800 */
[-C--:B--2---:R-:W-:Y:S02]  /*58c30*/  IADD3 R56, P6, R0, R2.reuse, RZ ;  /* 0x0000000200387210 */ /* 0x084fe40007fde0ff */
[----:B------:R-:W-:Y:S01]  /*58c40*/  ISETP.LT.AND P3, PT, R182, UR4, !P0 ;  /* 0x00000004b6007c0c */ /* 0x000fe2000c761270 */
[----:B------:R-:W-:Y:S01]  /*58c50*/  ULDC UR4, c[0x0][0x22c] ;  /* 0x00008b0000047ab9 */ /* 0x000fe20000000800 */
[----:B------:R-:W-:Y:S01]  /*58c60*/  LEA.HI.X.SX32 R57, R0, R5, 0x1, P6 ;  /* 0x0000000500397211 */ /* 0x000fe200030f0eff */
[----:B-1----:R-:W-:Y:S01]  /*58c70*/  IMAD R0, R191, 0x2, R0 ;  /* 0x00000002bf007824 */ /* 0x002fe200078e0200 */
[----:B------:R-:W-:Y:S01]  /*58c80*/  @P4 STG.E.U8 desc[UR44][R58.64], R71 ;  /* 0x000000473a004986 */ /* 0x000fe2000c10112c */
[----:B------:R-:W1:Y:S01]  /*58c90*/  LDC R149, c[0x0][0x248] ;  /* 0x00009200ff957b82 */ /* 0x000e620000000800 */
[----:B------:R-:W-:Y:S01]  /*58ca0*/  ISETP.LT.AND P2, PT, R180, UR4, !P0 ;  /* 0x00000004b4007c0c */ /* 0x000fe2000c741270 */
[----:B------:R-:W-:Y:S01]  /*58cb0*/  ULDC UR4, c[0x0][0x22c] ;  /* 0x00008b0000047ab9 */ /* 0x000fe20000000800 */
[----:B------:R2:W-:Y:S01]  /*58cc0*/  @P5 STG.E.U8 desc[UR44][R56.64], R69 ;  /* 0x0000004538005986 */ /* 0x0005e2000c10112c */
[----:B------:R-:W-:Y:S01]  /*58cd0*/  ISETP.LT.AND P1, PT, R176, UR4, !P0 ;  /* 0x00000004b0007c0c */ /* 0x000fe2000c721270 */
[----:B------:R-:W-:Y:S01]  /*58ce0*/  ULDC UR4, c[0x0][0x248] ;  /* 0x0000920000047ab9 */ /* 0x000fe20000000800 */
[C---:B------:R-:W-:Y:S01]  /*58cf0*/  ISETP.LT.AND P6, PT, R174.reuse, UR6, !P0 ;  /* 0x00000006ae007c0c */ /* 0x040fe2000c7c1270 */
[----:B------:R-:W-:Y:S01]  /*58d00*/  IMAD R174, R174, UR4, RZ ;  /* 0x00000004aeae7c24 */ /* 0x000fe2000f8e02ff */
[----:B------:R-:W-:Y:S01]  /*58d10*/  ULDC UR4, c[0x0][0x22c] ;  /* 0x00008b0000047ab9 */ /* 0x000fe20000000800 */
[----:B------:R-:W-:Y:S01]  /*58d20*/  ULDC UR6, c[0x0][0x22c] ;  /* 0x00008b0000067ab9 */ /* 0x000fe20000000800 */
[----:B--2---:R-:W-:-:S02]  /*58d30*/  IADD3 R56, P4, R0, R2, RZ ;  /* 0x0000000200387210 */ /* 0x004fc40007f9e0ff */
[----:B------:R-:W-:Y:S02]  /*58d40*/  PRMT R59, R82, 0x7771, RZ ;  /* 0x00007771523b7816 */ /* 0x000fe400000000ff */
[----:B------:R-:W-:Y:S02]  /*58d50*/  LEA.HI.X.SX32 R57, R0, R5, 0x1, P4 ;  /* 0x0000000500397211 */ /* 0x000fe400020f0eff */
[----:B------:R-:W-:Y:S01]  /*58d60*/  ISETP.LT.AND P4, PT, R173, UR7, !P0 ;  /* 0x00000007ad007c0c */ /* 0x000fe2000c781270 */
[----:B0-----:R-:W-:Y:S01]  /*58d70*/  IMAD R0, R151, 0x4, R0 ;  /* 0x0000000497007824 */ /* 0x001fe200078e0200 */
[----:B------:R-:W0:Y:S01]  /*58d80*/  LDC R173, c[0x0][0x248] ;  /* 0x00009200ffad7b82 */ /* 0x000e220000000800 */
[----:B------:R2:W-:Y:S01]  /*58d90*/  @P3 STG.E.U8 desc[UR44][R56.64], R59 ;  /* 0x0000003b38003986 */ /* 0x0005e2000c10112c */
[----:B------:R-:W-:Y:S01]  /*58da0*/  PRMT R69, R83, 0x7771, RZ ;  /* 0x0000777153457816 */ /* 0x000fe200000000ff */
[----:B------:R-:W-:Y:S01]  /*58db0*/  ULDC UR7, c[0x0][0x22c] ;  /* 0x00008b0000077ab9 */ /* 0x000fe20000000800 */
[----:B------:R-:W-:Y:S01]  /*58dc0*/  ISETP.LT.AND P5, PT, R171, UR4, !P0 ;  /* 0x00000004ab007c0c */ /* 0x000fe2000c7a1270 */
[----:B------:R-:W-:-:S03]  /*58dd0*/  ULDC UR4, c[0x0][0x22c] ;  /* 0x00008b0000047ab9 */ /* 0x000fc60000000800 */
[----:B------:R-:W4:Y:S01]  /*58de0*/  LDC R151, c[0x0][0x248] ;  /* 0x00009200ff977b82 */ /* 0x000f220000000800 */
[----:B--2---:R-:W-:Y:S01]  /*58df0*/  IADD3 R56, P3, R174, R2, RZ ;  /* 0x00000002ae387210 */ /* 0x004fe20007f7e0ff */
[----:B-1----:R-:W-:-:S06]  /*58e00*/  IMAD R59, R149, 0x2, R0 ;  /* 0x00000002953b7824 */ /* 0x002fcc00078e0200 */
[----:B------:R-:W1:Y:S01]  /*58e10*/  LDC R171, c[0x0][0x248] ;  /* 0x00009200ffab7b82 */ /* 0x000e620000000800 */
[----:B------:R-:W-:-:S05]  /*58e20*/  LEA.HI.X.SX32 R57, R174, R5, 0x1, P3 ;  /* 0x00000005ae397211 */ /* 0x000fca00018f0eff */
[----:B------:R2:W-:Y:S01]  /*58e30*/  @P6 STG.E.U8 desc[UR44][R56.64], R69 ;  /* 0x0000004538006986 */ /* 0x0005e2000c10112c */
[----:B------:R-:W-:Y:S02]  /*58e40*/  PRMT R149, R80, 0x7772, RZ ;  /* 0x0000777250957816 */ /* 0x000fe400000000ff */
[----:B--2---:R-:W-:-:S04]  /*58e50*/  IADD3 R56, P6, R0, R2, RZ ;  /* 0x0000000200387210 */ /* 0x004fc80007fde0ff */
[----:B------:R-:W-:Y:S01]  /*58e60*/  LEA.HI.X.SX32 R57, R0, R5, 0x1, P6 ;  /* 0x0000000500397211 */ /* 0x000fe200030f0eff */
[----:B---3--:R-:W-:Y:S01]  /*58e70*/  IMAD R0, R68, 0x2, R59 ;  /* 0x0000000244007824 */ /* 0x008fe200078e023b */
[----:B------:R-:W-:-:S03]  /*58e80*/  IADD3 R58, P6, R59, R2, RZ ;  /* 0x000000023b3a7210 */ /* 0x000fc60007fde0ff */
[----:B0-----:R-:W-:Y:S02]  /*58e90*/  IMAD R68, R173, 0x2, R0 ;  /* 0x00000002ad447824 */ /* 0x001fe400078e0200 */
[----:B------:R-:W0:Y:S01]  /*58ea0*/  LDC R173, c[0x0][0x248] ;  /* 0x00009200ffad7b82 */ /* 0x000e220000000800 */
[----:B------:R-:W-:Y:S01]  /*58eb0*/  PRMT R71, R81, 0x7772, RZ ;  /* 0x0000777251477816 */ /* 0x000fe200000000ff */
[----:B------:R2:W-:Y:S01]  /*58ec0*/  @P2 STG.E.U8 desc[UR44][R56.64], R149 ;  /* 0x0000009538002986 */ /* 0x0005e2000c10112c */
[----:B------:R-:W-:-:S05]  /*58ed0*/  LEA.HI.X.SX32 R59, R59, R5, 0x1, P6 ;  /* 0x000000053b3b7211 */ /* 0x000fca00030f0eff */
[----:B------:R3:W-:Y:S01]  /*58ee0*/  @P1 STG.E.U8 desc[UR44][R58.64], R71 ;  /* 0x000000473a001986 */ /* 0x0007e2000c10112c */
[CC--:B--2---:R-:W-:Y:S01]  /*58ef0*/  IADD3 R56, P6, R0.reuse, R2.reuse, RZ ;  /* 0x0000000200387210 */ /* 0x0c4fe20007fde0ff */
[----:B------:R-:W2:Y:S03]  /*58f00*/  LDC R149, c[0x0][0x248] ;  /* 0x00009200ff957b82 */ /* 0x000ea60000000800 */
[-C--:B------:R-:W-:Y:S01]  /*58f10*/  LEA.HI.X.SX32 R57, R0, R5.reuse, 0x1, P6 ;  /* 0x0000000500397211 */ /* 0x080fe200030f0eff */
[----:B----4-:R-:W-:Y:S01]  /*58f20*/  IMAD R0, R151, 0x2, R68 ;  /* 0x0000000297007824 */ /* 0x010fe200078e0244 */
[----:B---3--:R-:W-:Y:S02]  /*58f30*/  IADD3 R58, P6, R68, R2, RZ ;  /* 0x00000002443a7210 */ /* 0x008fe40007fde0ff */
[----:B------:R-:W-:Y:S01]  /*58f40*/  PRMT R69, R82, 0x7772, RZ ;  /* 0x0000777252457816 */ /* 0x000fe200000000ff */
[----:B------:R-:W3:Y:S01]  /*58f50*/  LDC R151, c[0x0][0x248] ;  /* 0x00009200ff977b82 */ /* 0x000ee20000000800 */
[----:B------:R-:W-:Y:S01]  /*58f60*/  LEA.HI.X.SX32 R59, R68, R5, 0x1, P6 ;  /* 0x00000005443b7211 */ /* 0x000fe200030f0eff */
[----:B-1----:R-:W-:Y:S01]  /*58f70*/  IMAD R68, R171, 0x2, R0 ;  /* 0x00000002ab447824 */ /* 0x002fe200078e0200 */
[----:B------:R-:W-:-:S02]  /*58f80*/  PRMT R71, R83, 0x7772, RZ ;  /* 0x0000777253477816 */ /* 0x000fc400000000ff */
[----:B------:R-:W-:Y:S01]  /*58f90*/  ISETP.LT.AND P3, PT, R172, UR6, !P0 ;  /* 0x00000006ac007c0c */ /* 0x000fe2000c761270 */
[----:B------:R1:W-:Y:S01]  /*58fa0*/  @P4 STG.E.U8 desc[UR44][R56.64], R69 ;  /* 0x0000004538004986 */ /* 0x0003e2000c10112c */
[----:B------:R-:W-:Y:S01]  /*58fb0*/  ISETP.LT.AND P2, PT, R168, UR4, !P0 ;  /* 0x00000004a8007c0c */ /* 0x000fe2000c741270 */
[----:B------:R-:W-:Y:S01]  /*58fc0*/  ULDC UR4, c[0x0][0x22c] ;  /* 0x00008b0000047ab9 */ /* 0x000fe20000000800 */
[----:B------:R-:W-:Y:S01]  /*58fd0*/  ULDC UR6, c[0x0][0x22c] ;  /* 0x00008b0000067ab9 */ /* 0x000fe20000000800 */
[----:B------:R4:W-:Y:S01]  /*58fe0*/  @P5 STG.E.U8 desc[UR44][R58.64], R71 ;  /* 0x000000473a005986 */ /* 0x0009e2000c10112c */
[----:B------:R-:W-:Y:S01]  /*58ff0*/  ISETP.LT.AND P1, PT, R166, UR4, !P0 ;  /* 0x00000004a6007c0c */ /* 0x000fe2000c721270 */
[----:B------:R-:W-:Y:S01]  /*59000*/  ULDC UR4, c[0x0][0x22c] ;  /* 0x00008b0000047ab9 */ /* 0x000fe20000000800 */
[-C--:B-1----:R-:W-:Y:S02]  /*59010*/  IADD3 R56, P6, R0, R2.reuse, RZ ;  /* 0x0000000200387210 */ /* 0x082fe40007fde0ff */
[----:B----4-:R-:W-:Y:S01]  /*59020*/  IADD3 R58, P5, R68, R2, RZ ;  /* 0x00000002443a7210 */ /* 0x010fe20007fbe0ff */
[----:B------:R-:W1:Y:S01]  /*59030*/  LDC R71, c[0x0][0x248] ;  /* 0x00009200ff477b82 */ /* 0x000e620000000800 */
[----:B------:R-:W-:-:S02]  /*59040*/  LEA.HI.X.SX32 R57, R0, R5, 0x1, P6 ;  /* 0x0000000500397211 */ /* 0x000fc400030f0eff */
[----:B------:R-:W-:Y:S02]  /*59050*/  PRMT R69, R80, 0x7773, RZ ;  /* 0x0000777350457816 */ /* 0x000fe400000000ff */
[----:B------:R-:W-:Y:S01]  /*59060*/  ISETP.LT.AND P4, PT, R164, UR4, !P0 ;  /* 0x00000004a4007c0c */ /* 0x000fe2000c781270 */
[----:B------:R-:W-:Y:S01]  /*59070*/  ULDC UR4, c[0x0][0x22c] ;  /* 0x00008b0000047ab9 */ /* 0x000fe20000000800 */
[----:B------:R-:W-:Y:S01]  /*59080*/  LEA.HI.X.SX32 R59, R68, R5, 0x1, P5 ;  /* 0x00000005443b7211 */ /* 0x000fe200028f0eff */
[----:B0-----:R-:W-:Y:S01]  /*59090*/  IMAD R68, R173, 0x2, R68 ;  /* 0x00000002ad447824 */ /* 0x001fe200078e0244 */
        /* <DEDUP_REMOVED lines=10> */
[----:B0-----:R-:W-:Y:S01]  /*59140*/  IADD3 R56, P5, R68, R2, RZ ;  /* 0x0000000244387210 */ /* 0x001fe20007fbe0ff */
[----:B------:R-:W-:Y:S01]  /*59150*/  ULDC UR6, c[0x0][0x22c] ;  /* 0x00008b0000067ab9 */ /* 0x000fe20000000800 */
[----:B------:R-:W-:-:S02]  /*59160*/  PRMT R69, R82, 0x7773, RZ ;  /* 0x0000777352457816 */ /* 0x000fc400000000ff */
[----:B------:R-:W-:Y:S01]  /*59170*/  LEA.HI.X.SX32 R57, R68, R5, 0x1, P5 ;  /* 0x0000000544397211 */ /* 0x000fe200028f0eff */
[----:B------:R-:W0:Y:S01]  /*59180*/  LDC R82, c[0x0][0x248] ;  /* 0x00009200ff527b82 */ /* 0x000e220000000800 */
[----:B--2---:R-:W-:-:S03]  /*59190*/  IADD3 R58, P5, R159, R2, RZ ;  /* 0x000000029f3a7210 */ /* 0x004fc60007fbe0ff */
[----:B------:R2:W-:Y:S01]  /*591a0*/  @P1 STG.E.U8 desc[UR44][R56.64], R69 ;  /* 0x0000004538001986 */ /* 0x0005e2000c10112c */
[----:B------:R-:W-:-:S03]  /*591b0*/  LEA.HI.X.SX32 R59, R159, R5, 0x1, P5 ;  /* 0x000000059f3b7211 */ /* 0x000fc600028f0eff */
[----:B------:R-:W4:Y:S01]  /*591c0*/  LDC R159, c[0x0][0x248] ;  /* 0x00009200ff9f7b82 */ /* 0x000f220000000800 */
[----:B------:R-:W-:Y:S01]  /*591d0*/  ISETP.LT.AND P1, PT, R156, UR4, !P0 ;  /* 0x000000049c007c0c */ /* 0x000fe2000c721270 */
[----:B------:R-:W-:Y:S01]  /*591e0*/  ULDC UR4, c[0x0][0x22c] ;  /* 0x00008b0000047ab9 */ /* 0x000fe20000000800 */
[----:B------:R3:W-:Y:S01]  /*591f0*/  @P3 STG.E.U8 desc[UR44][R58.64], R83 ;  /* 0x000000533a003986 */ /* 0x0007e2000c10112c */
[----:B------:R-:W-:Y:S01]  /*59200*/  IMAD R68, R149, 0x4, R68 ;  /* 0x0000000495447824 */ /* 0x000fe200078e0244 */
[----:B------:R-:W-:Y:S01]  /*59210*/  ISETP.LT.AND P3, PT, R141, UR4, !P0 ;  /* 0x000000048d007c0c */ /* 0x000fe2000c761270 */
[----:B------:R-:W-:Y:S02]  /*59220*/  ULDC UR4, c[0x0][0x22c] ;  /* 0x00008b0000047ab9 */ /* 0x000fe40000000800 */
[----:B------:R-:W0:Y:S01]  /*59230*/  LDC R141, c[0x0][0x248] ;  /* 0x00009200ff8d7b82 */ /* 0x000e220000000800 */
[----:B--2---:R-:W-:Y:S02]  /*59240*/  IADD3 R56, P5, R68, R2, RZ ;  /* 0x0000000244387210 */ /* 0x004fe40007fbe0ff */
[----:B------:R-:W-:-:S02]  /*59250*/  PRMT R81, R92, 0x7770, RZ ;  /* 0x000077705c517816 */ /* 0x000fc400000000ff */
[----:B------:R-:W-:-:S03]  /*59260*/  LEA.HI.X.SX32 R57, R68, R5, 0x1, P5 ;  /* 0x0000000544397211 */ /* 0x000fc600028f0eff */
[----:B------:R-:W2:Y:S01]  /*59270*/  LDC R149, c[0x0][0x248] ;  /* 0x00009200ff957b82 */ /* 0x000ea20000000800 */
[----:B-1----:R-:W-:Y:S01]  /*59280*/  IMAD R68, R71, 0x2, R68 ;  /* 0x0000000247447824 */ /* 0x002fe200078e0244 */
[----:B------:R1:W-:Y:S01]  /*59290*/  @P4 STG.E.U8 desc[UR44][R56.64], R81 ;  /* 0x0000005138004986 */ /* 0x0003e2000c10112c */
[----:B------:R-:W-:Y:S01]  /*592a0*/  ISETP.LT.AND P2, PT, R158, UR7, !P0 ;  /* 0x000000079e007c0c */ /* 0x000fe2000c741270 */
[----:B------:R-:W-:Y:S01]  /*592b0*/  ULDC UR7, c[0x0][0x22c] ;  /* 0x00008b0000077ab9 */ /* 0x000fe20000000800 */
[----:B---3--:R-:W-:-:S03]  /*592c0*/  IMAD R0, R151, 0x2, R68 ;  /* 0x0000000297007824 */ /* 0x008fc600078e0244 */
[----:B------:R-:W3:Y:S01]  /*592d0*/  LDC R83, c[0x0][0x248] ;  /* 0x00009200ff537b82 */ /* 0x000ee20000000800 */
[----:B------:R-:W-:Y:S02]  /*592e0*/  PRMT R71, R93, 0x7770, RZ ;  /* 0x000077705d477816 */ /* 0x000fe400000000ff */
[----:B-1----:R-:W-:-:S04]  /*592f0*/  IADD3 R56, P4, R68, R2, RZ ;  /* 0x0000000244387210 */ /* 0x002fc80007f9e0ff */
[-C--:B------:R-:W-:Y:S01]  /*59300*/  LEA.HI.X.SX32 R57, R68, R5.reuse, 0x1, P4 ;  /* 0x0000000544397211 */ /* 0x080fe200020f0eff */
[----:B----4-:R-:W-:Y:S01]  /*59310*/  IMAD R68, R159, 0x2, R0 ;  /* 0x000000029f447824 */ /* 0x010fe200078e0200 */
[-C--:B------:R-:W-:Y:S02]  /*59320*/  IADD3 R58, P4, R0, R2.reuse, RZ ;  /* 0x00000002003a7210 */ /* 0x080fe40007f9e0ff */
[----:B------:R-:W-:Y:S01]  /*59330*/  PRMT R69, R94, 0x7770, RZ ;  /* 0x000077705e457816 */ /* 0x000fe200000000ff */
[----:B------:R1:W-:Y:S01]  /*59340*/  @P6 STG.E.U8 desc[UR44][R56.64], R71 ;  /* 0x0000004738006986 */ /* 0x0003e2000c10112c */
[----:B------:R-:W-:Y:S01]  /*59350*/  LEA.HI.X.SX32 R59, R0, R5, 0x1, P4 ;  /* 0x00000005003b7211 */ /* 0x000fe200020f0eff */
[----:B0-----:R-:W-:Y:S01]  /*59360*/  IMAD R0, R141, 0x2, R68 ;  /* 0x000000028d007824 */ /* 0x001fe200078e0244 */
[----:B------:R-:W-:Y:S01]  /*59370*/  PRMT R81, R95, 0x7770, RZ ;  /* 0x000077705f517816 */ /* 0x000fe200000000ff */
[----:B------:R-:W0:Y:S02]  /*59380*/  LDC R141, c[0x0][0x248] ;  /* 0x00009200ff8d7b82 */ /* 0x000e240000000800 */
[----:B------:R4:W-:Y:S01]  /*59390*/  @P2 STG.E.U8 desc[UR44][R58.64], R69 ;  /* 0x000000453a002986 */ /* 0x0009e2000c10112c */
[----:B-1----:R-:W-:-:S04]  /*593a0*/  IADD3 R56, P6, R68, R2, RZ ;  /* 0x0000000244387210 */ /* 0x002fc80007fde0ff */
[-C--:B------:R-:W-:Y:S01]  /*593b0*/  LEA.HI.X.SX32 R57, R68, R5.reuse, 0x1, P6 ;  /* 0x0000000544397211 */ /* 0x080fe200030f0eff */
[----:B--2---:R-:W-:Y:S01]  /*593c0*/  IMAD R68, R149, 0x2, R0 ;  /* 0x0000000295447824 */ /* 0x004fe200078e0200 */
[CC--:B----4-:R-:W-:Y:S01]  /*593d0*/  IADD3 R58, P6, R0.reuse, R2.reuse, RZ ;  /* 0x00000002003a7210 */ /* 0x0d0fe20007fde0ff */
[----:B------:R-:W1:Y:S02]  /*593e0*/  LDC R149, c[0x0][0x248] ;  /* 0x00009200ff957b82 */ /* 0x000e640000000800 */
[----:B------:R2:W-:Y:S01]  /*593f0*/  @P1 STG.E.U8 desc[UR44][R56.64], R81 ;  /* 0x0000005138001986 */ /* 0x0005e2000c10112c */
[-C--:B------:R-:W-:Y:S02]  /*59400*/  LEA.HI.X.SX32 R59, R0, R5.reuse, 0x1, P6 ;  /* 0x00000005003b7211 */ /* 0x080fe400030f0eff */
[----:B------:R-:W-:Y:S01]  /*59410*/  ISETP.LT.AND P5, PT, R153, UR4, !P0 ;  /* 0x0000000499007c0c */ /* 0x000fe2000c7a1270 */
[----:B------:R-:W-:Y:S01]  /*59420*/  ULDC UR4, c[0x0][0x22c] ;  /* 0x00008b0000047ab9 */ /* 0x000fe20000000800 */
[C---:B--2---:R-:W-:Y:S01]  /*59430*/  IADD3 R56, P6, R68.reuse, R2, RZ ;  /* 0x0000000244387210 */ /* 0x044fe20007fde0ff */
[----:B------:R-:W2:Y:S03]  /*59440*/  LDC R81, c[0x0][0x248] ;  /* 0x00009200ff517b82 */ /* 0x000ea60000000800 */
[----:B------:R-:W-:Y:S01]  /*59450*/  LEA.HI.X.SX32 R57, R68, R5, 0x1, P6 ;  /* 0x0000000544397211 */ /* 0x000fe200030f0eff */
[----:B---3--:R-:W-:-:S04]  /*59460*/  IMAD R68, R83, 0x2, R68 ;  /* 0x0000000253447824 */ /* 0x008fc800078e0244 */
[----:B------:R-:W3:Y:S01]  /*59470*/  LDC R83, c[0x0][0x248] ;  /* 0x00009200ff537b82 */ /* 0x000ee20000000800 */
[----:B------:R-:W-:Y:S02]  /*59480*/  PRMT R71, R92, 0x7771, RZ ;  /* 0x000077715c477816 */ /* 0x000fe400000000ff */
[----:B------:R-:W-:Y:S02]  /*59490*/  PRMT R69, R93, 0x7771, RZ ;  /* 0x000077715d457816 */ /* 0x000fe400000000ff */
[----:B------:R-:W-:Y:S01]  /*594a0*/  ISETP.LT.AND P4, PT, R154, UR4, !P0 ;  /* 0x000000049a007c0c */ /* 0x000fe2000c781270 */
[----:B------:R-:W-:Y:S01]  /*594b0*/  ULDC UR4, c[0x0][0x22c] ;  /* 0x00008b0000047ab9 */ /* 0x000fe20000000800 */
[----:B------:R4:W-:Y:S01]  /*594c0*/  @P3 STG.E.U8 desc[UR44][R58.64], R71 ;  /* 0x000000473a003986 */ /* 0x0009e2000c10112c */
[----:B------:R-:W-:Y:S01]  /*594d0*/  ISETP.LT.AND P2, PT, R155, UR4, !P0 ;  /* 0x000000049b007c0c */ /* 0x000fe2000c741270 */
[----:B------:R-:W-:Y:S02]  /*594e0*/  ULDC UR4, c[0x0][0x22c] ;  /* 0x00008b0000047ab9 */ /* 0x000fe40000000800 */
[----:B------:R0:W-:Y:S01]  /*594f0*/  @P5 STG.E.U8 desc[UR44][R56.64], R69 ;  /* 0x0000004538005986 */ /* 0x0001e2000c10112c */
[----:B------:R-:W-:Y:S01]  /*59500*/  ISETP.LT.AND P1, PT, R152, UR4, !P0 ;  /* 0x0000000498007c0c */ /* 0x000fe2000c721270 */
[----:B------:R-:W-:Y:S01]  /*59510*/  ULDC UR4, c[0x0][0x248] ;  /* 0x0000920000047ab9 */ /* 0x000fe20000000800 */
[C---:B------:R-:W-:Y:S01]  /*59520*/  ISETP.LT.AND P6, PT, R146.reuse, UR6, !P0 ;  /* 0x0000000692007c0c */ /* 0x040fe2000c7c1270 */
[----:B------:R-:W-:Y:S01]  /*59530*/  IMAD R146, R146, UR4, RZ ;  /* 0x0000000492927c24 */ /* 0x000fe2000f8e02ff */
[----:B------:R-:W-:Y:S01]  /*59540*/  ULDC UR6, c[0x0][0x22c] ;  /* 0x00008b0000067ab9 */ /* 0x000fe20000000800 */
[----:B------:R-:W-:Y:S01]  /*59550*/  ULDC UR4, c[0x0][0x22c] ;  /* 0x00008b0000047ab9 */ /* 0x000fe20000000800 */
[----:B----4-:R-:W-:-:S02]  /*59560*/  PRMT R59, R94, 0x7771, RZ ;  /* 0x000077715e3b7816 */ /* 0x010fc400000000ff */
[----:B0-----:R-:W-:-:S04]  /*59570*/  IADD3 R56, P3, R68, R2, RZ ;  /* 0x0000000244387210 */ /* 0x001fc80007f7e0ff */
[----:B------:R-:W-:Y:S01]  /*59580*/  LEA.HI.X.SX32 R57, R68, R5, 0x1, P3 ;  /* 0x0000000544397211 */ /* 0x000fe200018f0eff */
[----:B---3--:R-:W-:Y:S02]  /*59590*/  IMAD R68, R83, 0x4, R68 ;  /* 0x0000000453447824 */ /* 0x008fe400078e0244 */
[----:B------:R-:W0:Y:S02]  /*595a0*/  LDC R83, c[0x0][0x248] ;  /* 0x00009200ff537b82 */ /* 0x000e240000000800 */
[----:B------:R3:W-:Y:S01]  /*595b0*/  @P4 STG.E.U8 desc[UR44][R56.64], R59 ;  /* 0x0000003b38004986 */ /* 0x0007e2000c10112c */
[----:B------:R-:W-:Y:S01]  /*595c0*/  PRMT R69, R95, 0x7771, RZ ;  /* 0x000077715f457816 */ /* 0x000fe200000000ff */
[----:B--2---:R-:W-:Y:S01]  /*595d0*/  IMAD R0, R81, 0x2, R68 ;  /* 0x0000000251007824 */ /* 0x004fe200078e0244 */
[----:B---3--:R-:W-:-:S04]  /*595e0*/  IADD3 R56, P4, R146, R2, RZ ;  /* 0x0000000292387210 */ /* 0x008fc80007f9e0ff */
[----:B------:R-:W-:Y:S02]  /*595f0*/  LEA.HI.X.SX32 R57, R146, R5, 0x1, P4 ;  /* 0x0000000592397211 */ /* 0x000fe400020f0eff */
[----:B------:R-:W-:Y:S01]  /*59600*/  ISETP.LT.AND P4, PT, R139, UR6, !P0 ;  /* 0x000000068b007c0c */ /* 0x000fe2000c781270 */
[----:B------:R-:W-:Y:S01]  /*59610*/  ULDC UR6, c[0x0][0x22c] ;  /* 0x00008b0000067ab9 */ /* 0x000fe20000000800 */
[----:B------:R-:W2:Y:S01]  /*59620*/  LDC R139, c[0x0][0x248] ;  /* 0x00009200ff8b7b82 */ /* 0x000ea20000000800 */
[----:B------:R3:W-:Y:S01]  /*59630*/  @P6 STG.E.U8 desc[UR44][R56.64], R69 ;  /* 0x0000004538006986 */ /* 0x0007e2000c10112c */
[----:B------:R-:W-:Y:S02]  /*59640*/  PRMT R81, R92, 0x7772, RZ ;  /* 0x000077725c517816 */ /* 0x000fe400000000ff */
[----:B------:R-:W-:Y:S02]  /*59650*/  PRMT R71, R93, 0x7772, RZ ;  /* 0x000077725d477816 */ /* 0x000fe400000000ff */
[----:B---3--:R-:W-:-:S04]  /*59660*/  IADD3 R56, P6, R68, R2, RZ ;  /* 0x0000000244387210 */ /* 0x008fc80007fde0ff */
[-C--:B------:R-:W-:Y:S01]  /*59670*/  LEA.HI.X.SX32 R57, R68, R5.reuse, 0x1, P6 ;  /* 0x0000000544397211 */ /* 0x080fe200030f0eff */
[----:B------:R-:W-:Y:S01]  /*59680*/  IMAD R68, R141, 0x2, R0 ;  /* 0x000000028d447824 */ /* 0x000fe200078e0200 */
[-C--:B------:R-:W-:Y:S01]  /*59690*/  IADD3 R58, P6, R0, R2.reuse, RZ ;  /* 0x00000002003a7210 */ /* 0x080fe20007fde0ff */
[----:B------:R-:W3:Y:S01]  /*596a0*/  LDC R141, c[0x0][0x248] ;  /* 0x00009200ff8d7b82 */ /* 0x000ee20000000800 */
[----:B------:R-:W-:Y:S01]  /*596b0*/  ISETP.LT.AND P3, PT, R142, UR7, !P0 ;  /* 0x000000078e007c0c */ /* 0x000fe2000c761270 */
[----:B------:R4:W-:Y:S01]  /*596c0*/  @P2 STG.E.U8 desc[UR44][R56.64], R81 ;  /* 0x0000005138002986 */ /* 0x0009e2000c10112c */
[-C--:B------:R-:W-:Y:S01]  /*596d0*/  LEA.HI.X.SX32 R59, R0, R5.reuse, 0x1, P6 ;  /* 0x00000005003b7211 */ /* 0x080fe200030f0eff */
[----:B-1----:R-:W-:Y:S01]  /*596e0*/  IMAD R0, R149, 0x2, R68 ;  /* 0x0000000295007824 */ /* 0x002fe200078e0244 */
[----:B------:R-:W-:Y:S01]  /*596f0*/  ISETP.LT.AND P5, PT, R147, UR4, !P0 ;  /* 0x0000000493007c0c */ /* 0x000fe2000c7a1270 */
[----:B------:R-:W-:Y:S01]  /*59700*/  ULDC UR4, c[0x0][0x22c] ;  /* 0x00008b0000047ab9 */ /* 0x000fe20000000800 */
[----:B------:R-:W-:Y:S01]  /*59710*/  PRMT R69, R94, 0x7772, RZ ;  /* 0x000077725e457816 */ /* 0x000fe200000000ff */
[----:B------:R1:W-:Y:S01]  /*59720*/  @P1 STG.E.U8 desc[UR44][R58.64], R71 ;  /* 0x000000473a001986 */ /* 0x0003e2000c10112c */
[----:B------:R-:W-:Y:S01]  /*59730*/  PRMT R93, R93, 0x7773, RZ ;  /* 0x000077735d5d7816 */ /* 0x000fe200000000ff */
[----:B------:R-:W-:Y:S01]  /*59740*/  ULDC UR7, c[0x0][0x22c] ;  /* 0x00008b0000077ab9 */ /* 0x000fe20000000800 */
[CC--:B----4-:R-:W-:Y:S01]  /*59750*/  IADD3 R56, P6, R68.reuse, R2.reuse, RZ ;  /* 0x0000000244387210 */ /* 0x0d0fe20007fde0ff */
[----:B------:R-:W4:Y:S03]  /*59760*/  LDC R81, c[0x0][0x248] ;  /* 0x00009200ff517b82 */ /* 0x000f260000000800 */
[----:B------:R-:W-:Y:S01]  /*59770*/  LEA.HI.X.SX32 R57, R68, R5, 0x1, P6 ;  /* 0x0000000544397211 */ /* 0x000fe200030f0eff */
[----:B0-----:R-:W-:Y:S01]  /*59780*/  IMAD R68, R83, 0x2, R0 ;  /* 0x0000000253447824 */ /* 0x001fe200078e0200 */
[----:B-1----:R-:W-:-:S02]  /*59790*/  IADD3 R58, P6, R0, R2, RZ ;  /* 0x00000002003a7210 */ /* 0x002fc40007fde0ff */
[----:B------:R-:W-:Y:S01]  /*597a0*/  PRMT R71, R95, 0x7772, RZ ;  /* 0x000077725f477816 */ /* 0x000fe200000000ff */
[----:B------:R0:W-:Y:S01]  /*597b0*/  @P3 STG.E.U8 desc[UR44][R56.64], R69 ;  /* 0x0000004538003986 */ /* 0x0001e2000c10112c */
[----:B------:R-:W-:Y:S01]  /*597c0*/  LEA.HI.X.SX32 R59, R0, R5, 0x1, P6 ;  /* 0x00000005003b7211 */ /* 0x000fe200030f0eff */
[----:B--2---:R-:W-:Y:S01]  /*597d0*/  IMAD R0, R139, 0x2, R68 ;  /* 0x000000028b007824 */ /* 0x004fe200078e0244 */
[----:B------:R-:W-:Y:S01]  /*597e0*/  ISETP.LT.AND P2, PT, R145, UR4, !P0 ;  /* 0x0000000491007c0c */ /* 0x000fe2000c741270 */
[----:B------:R-:W-:Y:S01]  /*597f0*/  ULDC UR4, c[0x0][0x22c] ;  /* 0x00008b0000047ab9 */ /* 0x000fe20000000800 */
[----:B------:R-:W1:Y:S01]  /*59800*/  LDC R83, c[0x0][0x248] ;  /* 0x00009200ff537b82 */ /* 0x000e620000000800 */
[----:B------:R2:W-:Y:S01]  /*59810*/  @P5 STG.E.U8 desc[UR44][R58.64], R71 ;  /* 0x000000473a005986 */ /* 0x0005e2000c10112c */
[----:B------:R-:W-:Y:S01]  /*59820*/  ISETP.LT.AND P1, PT, R140, UR4, !P0 ;  /* 0x000000048c007c0c */ /* 0x000fe2000c721270 */
[----:B------:R-:W-:Y:S01]  /*59830*/  ULDC UR4, c[0x0][0x22c] ;  /* 0x00008b0000047ab9 */ /* 0x000fe20000000800 */
[----:B0-----:R-:W-:-:S02]  /*59840*/  IADD3 R56, P6, R68, R2, RZ ;  /* 0x0000000244387210 */ /* 0x001fc40007fde0ff */
[----:B------:R-:W-:Y:S02]  /*59850*/  PRMT R69, R92, 0x7773, RZ ;  /* 0x000077735c457816 */ /* 0x000fe400000000ff */
[-C--:B--2---:R-:W-:Y:S01]  /*59860*/  IADD3 R58, P5, R0, R2.reuse, RZ ;  /* 0x00000002003a7210 */ /* 0x084fe20007fbe0ff */
[----:B------:R-:W0:Y:S01]  /*59870*/  LDC R71, c[0x0][0x248] ;  /* 0x00009200ff477b82 */ /* 0x000e220000000800 */
[-C--:B------:R-:W-:Y:S02]  /*59880*/  LEA.HI.X.SX32 R57, R68, R5.reuse, 0x1, P6 ;  /* 0x0000000544397211 */ /* 0x080fe400030f0eff */
[----:B------:R-:W-:Y:S01]  /*59890*/  ISETP.LT.AND P3, PT, R144, UR4, !P0 ;  /* 0x0000000490007c0c */ /* 0x000fe2000c761270 */
[----:B------:R-:W-:Y:S01]  /*598a0*/  ULDC UR4, c[0x0][0x22c] ;  /* 0x00008b0000047ab9 */ /* 0x000fe20000000800 */
[----:B------:R-:W-:Y:S01]  /*598b0*/  LEA.HI.X.SX32 R59, R0, R5, 0x1, P5 ;  /* 0x00000005003b7211 */ /* 0x000fe200028f0eff */
[----:B---3--:R-:W-:Y:S01]  /*598c0*/  IMAD R0, R141, 0x2, R0 ;  /* 0x000000028d007824 */ /* 0x008fe200078e0200 */
[----:B------:R-:W-:Y:S01]  /*598d0*/  ISETP.LT.AND P6, PT, R143, UR4, !P0 ;  /* 0x000000048f007c0c */ /* 0x000fe2000c7c1270 */
[----:B------:R2:W-:Y:S01]  /*598e0*/  @P4 STG.E.U8 desc[UR44][R56.64], R69 ;  /* 0x0000004538004986 */ /* 0x0005e2000c10112c */
[----:B------:R-:W-:Y:S01]  /*598f0*/  ULDC UR4, c[0x0][0x248] ;  /* 0x0000920000047ab9 */ /* 0x000fe20000000800 */
[C---:B------:R-:W-:Y:S01]  /*59900*/  ISETP.LT.AND P4, PT, R136.reuse, UR6, !P0 ;  /* 0x0000000688007c0c */ /* 0x040fe2000c781270 */
[----:B------:R-:W-:Y:S01]  /*59910*/  IMAD R136, R136, UR4, RZ ;  /* 0x0000000488887c24 */ /* 0x000fe2000f8e02ff */
[----:B------:R3:W-:Y:S01]  /*59920*/  @P2 STG.E.U8 desc[UR44][R58.64], R93 ;  /* 0x0000005d3a002986 */ /* 0x0007e2000c10112c */
[----:B------:R-:W1:Y:S01]  /*59930*/  LDC R68, c[0x0][0x248] ;  /* 0x00009200ff447b82 */ /* 0x000e620000000800 */
[----:B------:R-:W-:Y:S01]  /*59940*/  PRMT R95, R95, 0x7773, RZ ;  /* 0x000077735f5f7816 */ /* 0x000fe200000000ff */
[----:B------:R-:W-:Y:S01]  /*59950*/  ULDC UR4, c[0x0][0x22c] ;  /* 0x00008b0000047ab9 */ /* 0x000fe20000000800 */
[----:B------:R-:W-:Y:S01]  /*59960*/  ULDC UR6, c[0x0][0x22c] ;  /* 0x00008b0000067ab9 */ /* 0x000fe20000000800 */
[----:B--2---:R-:W-:-:S02]  /*59970*/  IADD3 R56, P5, R0, R2, RZ ;  /* 0x0000000200387210 */ /* 0x004fc40007fbe0ff */
[----:B------:R-:W-:Y:S02]  /*59980*/  PRMT R69, R94, 0x7773, RZ ;  /* 0x000077735e457816 */ /* 0x000fe400000000ff */
[----:B------:R-:W-:Y:S01]  /*59990*/  LEA.HI.X.SX32 R57, R0, R5, 0x1, P5 ;  /* 0x0000000500397211 */ /* 0x000fe200028f0eff */
[----:B---3--:R-:W2:Y:S01]  /*599a0*/  LDC R93, c[0x0][0x248] ;  /* 0x00009200ff5d7b82 */ /* 0x008ea20000000800 */
[----:B------:R-:W-:Y:S01]  /*599b0*/  IADD3 R58, P5, R136, R2, RZ ;  /* 0x00000002883a7210 */ /* 0x000fe20007fbe0ff */
[----:B----4-:R-:W-:-:S03]  /*599c0*/  IMAD R0, R81, 0x4, R0 ;  /* 0x0000000451007824 */ /* 0x010fc600078e0200 */
[----:B------:R-:W-:Y:S01]  /*599d0*/  LEA.HI.X.SX32 R59, R136, R5, 0x1, P5 ;  /* 0x00000005883b7211 */ /* 0x000fe200028f0eff */
[----:B------:R3:W-:Y:S01]  /*599e0*/  @P1 STG.E.U8 desc[UR44][R56.64], R69 ;  /* 0x0000004538001986 */ /* 0x0007e2000c10112c */
[----:B------:R-:W-:Y:S01]  /*599f0*/  ISETP.LT.AND P1, PT, R138, UR4, !P0 ;  /* 0x000000048a007c0c */ /* 0x000fe2000c721270 */
[----:B------:R-:W-:Y:S02]  /*59a00*/  ULDC UR4, c[0x0][0x22c] ;  /* 0x00008b0000047ab9 */ /* 0x000fe40000000800 */
[----:B------:R4:W-:Y:S01]  /*59a10*/  @P4 STG.E.U8 desc[UR44][R58.64], R95 ;  /* 0x0000005f3a004986 */ /* 0x0009e2000c10112c */
[----:B------:R-:W-:Y:S01]  /*59a20*/  ISETP.LT.AND P4, PT, R125, UR4, !P0 ;  /* 0x000000047d007c0c */ /* 0x000fe2000c781270 */
[----:B------:R-:W-:Y:S01]  /*59a30*/  ULDC UR4, c[0x0][0x22c] ;  /* 0x00008b0000047ab9 */ /* 0x000fe20000000800 */
[----:B------:R-:W2:Y:S01]  /*59a40*/  LDC R125, c[0x0][0x248] ;  /* 0x00009200ff7d7b82 */ /* 0x000ea20000000800 */
[----:B------:R-:W-:Y:S02]  /*59a50*/  PRMT R81, R88, 0x7770, RZ ;  /* 0x0000777058517816 */ /* 0x000fe400000000ff */
[----:B---3--:R-:W-:-:S04]  /*59a60*/  IADD3 R56, P5, R0, R2, RZ ;  /* 0x0000000200387210 */ /* 0x008fc80007fbe0ff */
[----:B------:R-:W-:Y:S01]  /*59a70*/  LEA.HI.X.SX32 R57, R0, R5, 0x1, P5 ;  /* 0x0000000500397211 */ /* 0x000fe200028f0eff */
[----:B0-----:R-:W-:Y:S01]  /*59a80*/  IMAD R0, R71, 0x2, R0 ;  /* 0x0000000247007824 */ /* 0x001fe200078e0200 */
[----:B------:R-:W-:Y:S01]  /*59a90*/  ISETP.LT.AND P2, PT, R137, UR7, !P0 ;  /* 0x0000000789007c0c */ /* 0x000fe2000c741270 */
[----:B----4-:R-:W0:Y:S02]  /*59aa0*/  LDC R95, c[0x0][0x248] ;  /* 0x00009200ff5f7b82 */ /* 0x010e240000000800 */
[----:B------:R3:W-:Y:S01]  /*59ab0*/  @P3 STG.E.U8 desc[UR44][R56.64], R81 ;  /* 0x0000005138003986 */ /* 0x0007e2000c10112c */
[----:B-1----:R-:W-:Y:S01]  /*59ac0*/  IMAD R59, R83, 0x2, R0 ;  /* 0x00000002533b7824 */ /* 0x002fe200078e0200 */
[----:B------:R-:W-:Y:S01]  /*59ad0*/  PRMT R71, R89, 0x7770, RZ ;  /* 0x0000777059477816 */ /* 0x000fe200000000ff */
[----:B------:R-:W-:-:S03]  /*59ae0*/  ULDC UR7, c[0x0][0x22c] ;  /* 0x00008b0000077ab9 */ /* 0x000fc60000000800 */
[----:B------:R-:W1:Y:S01]  /*59af0*/  LDC R83, c[0x0][0x248] ;  /* 0x00009200ff537b82 */ /* 0x000e620000000800 */
[----:B---3--:R-:W-:-:S04]  /*59b00*/  IADD3 R56, P3, R0, R2, RZ ;  /* 0x0000000200387210 */ /* 0x008fc80007f7e0ff */
[-C--:B------:R-:W-:Y:S01]  /*59b10*/  LEA.HI.X.SX32 R57, R0, R5.reuse, 0x1, P3 ;  /* 0x0000000500397211 */ /* 0x080fe200018f0eff */
[----:B------:R-:W-:Y:S01]  /*59b20*/  IMAD R0, R68, 0x2, R59 ;  /* 0x0000000244007824 */ /* 0x000fe200078e023b */
[CC--:B------:R-:W-:Y:S02]  /*59b30*/  IADD3 R58, P3, R59.reuse, R2.reuse, RZ ;  /* 0x000000023b3a7210 */ /* 0x0c0fe40007f7e0ff */
[----:B------:R-:W-:Y:S01]  /*59b40*/  PRMT R69, R90, 0x7770, RZ ;  /* 0x000077705a457816 */ /* 0x000fe200000000ff */
[----:B------:R3:W-:Y:S01]  /*59b50*/  @P6 STG.E.U8 desc[UR44][R56.64], R71 ;  /* 0x0000004738006986 */ /* 0x0007e2000c10112c */
[----:B------:R-:W-:Y:S01]  /*59b60*/  LEA.HI.X.SX32 R59, R59, R5, 0x1, P3 ;  /* 0x000000053b3b7211 */ /* 0x000fe200018f0eff */
[----:B--2---:R-:W-:Y:S01]  /*59b70*/  IMAD R68, R93, 0x2, R0 ;  /* 0x000000025d447824 */ /* 0x004fe200078e0200 */
[----:B------:R-:W-:Y:S01]  /*59b80*/  PRMT R81, R91, 0x7770, RZ ;  /* 0x000077705b517816 */ /* 0x000fe200000000ff */
[----:B------:R-:W2:Y:S02]  /*59b90*/  LDC R93, c[0x0][0x248] ;  /* 0x00009200ff5d7b82 */ /* 0x000ea40000000800 */
[----:B------:R4:W-:Y:S01]  /*59ba0*/  @P2 STG.E.U8 desc[UR44][R58.64], R69 ;  /* 0x000000453a002986 */ /* 0x0009e2000c10112c */
[----:B---3--:R-:W-:-:S04]  /*59bb0*/  IADD3 R56, P6, R0, R2, RZ ;  /* 0x0000000200387210 */ /* 0x008fc80007fde0ff */
[----:B------:R-:W-:Y:S01]  /*59bc0*/  LEA.HI.X.SX32 R57, R0, R5, 0x1, P6 ;  /* 0x0000000500397211 */ /* 0x000fe200030f0eff */
[----:B------:R-:W-:Y:S01]  /*59bd0*/  IMAD R0, R125, 0x2, R68 ;  /* 0x000000027d007824 */ /* 0x000fe200078e0244 */
[----:B----4-:R-:W-:-:S03]  /*59be0*/  IADD3 R58, P6, R68, R2, RZ ;  /* 0x00000002443a7210 */ /* 0x010fc60007fde0ff */
[----:B------:R3:W-:Y:S01]  /*59bf0*/  @P1 STG.E.U8 desc[UR44][R56.64], R81 ;  /* 0x0000005138001986 */ /* 0x0007e2000c10112c */
[----:B------:R-:W-:Y:S02]  /*59c00*/  LEA.HI.X.SX32 R59, R68, R5, 0x1, P6 ;  /* 0x00000005443b7211 */ /* 0x000fe400030f0eff */
[----:B------:R-:W-:Y:S01]  /*59c10*/  ISETP.LT.AND P5, PT, R133, UR4, !P0 ;  /* 0x0000000485007c0c */ /* 0x000fe2000c7a1270 */
[----:B------:R-:W-:Y:S01]  /*59c20*/  ULDC UR4, c[0x0][0x22c] ;  /* 0x00008b0000047ab9 */ /* 0x000fe20000000800 */
[----:B------:R-:W-:Y:S01]  /*59c30*/  PRMT R71, R88, 0x7771, RZ ;  /* 0x0000777158477816 */ /* 0x000fe200000000ff */
[----:B------:R-:W4:Y:S01]  /*59c40*/  LDC R68, c[0x0][0x248] ;  /* 0x00009200ff447b82 */ /* 0x000f220000000800 */
[----:B---3--:R-:W-:Y:S02]  /*59c50*/  IADD3 R56, P6, R0, R2, RZ ;  /* 0x0000000200387210 */ /* 0x008fe40007fde0ff */
[----:B------:R-:W-:-:S05]  /*59c60*/  PRMT R69, R89, 0x7771, RZ ;  /* 0x0000777159457816 */ /* 0x000fca00000000ff */
[----:B------:R-:W3:Y:S01]  /*59c70*/  LDC R81, c[0x0][0x248] ;  /* 0x00009200ff517b82 */ /* 0x000ee20000000800 */
[----:B------:R-:W-:Y:S01]  /*59c80*/  LEA.HI.X.SX32 R57, R0, R5, 0x1, P6 ;  /* 0x0000000500397211 */ /* 0x000fe200030f0eff */
[----:B-1----:R-:W-:Y:S01]  /*59c90*/  IMAD R0, R83, 0x2, R0 ;  /* 0x0000000253007824 */ /* 0x002fe200078e0200 */
[----:B------:R-:W-:Y:S01]  /*59ca0*/  ISETP.LT.AND P3, PT, R134, UR4, !P0 ;  /* 0x0000000486007c0c */ /* 0x000fe2000c761270 */
[----:B------:R-:W-:-:S04]  /*59cb0*/  ULDC UR4, c[0x0][0x22c] ;  /* 0x00008b0000047ab9 */ /* 0x000fc80000000800 */
[----:B------:R-:W1:Y:S01]  /*59cc0*/  LDC R83, c[0x0][0x248] ;  /* 0x00009200ff537b82 */ /* 0x000e620000000800 */
        /* <DEDUP_REMOVED lines=10> */
[----:B0-----:R-:W-:-:S02]  /*59d70*/  PRMT R59, R90, 0x7771, RZ ;  /* 0x000077715a3b7816 */ /* 0x001fc400000000ff */
[----:B--2---:R-:W-:-:S04]  /*59d80*/  IADD3 R56, P4, R0, R2, RZ ;  /* 0x0000000200387210 */ /* 0x004fc80007f9e0ff */
[----:B------:R-:W-:-:S05]  /*59d90*/  LEA.HI.X.SX32 R57, R0, R5, 0x1, P4 ;  /* 0x0000000500397211 */ /* 0x000fca00020f0eff */
[----:B------:R0:W-:Y:S01]  /*59da0*/  @P3 STG.E.U8 desc[UR44][R56.64], R59 ;  /* 0x0000003b38003986 */ /* 0x0001e2000c10112c */
[----:B------:R-:W-:Y:S01]  /*59db0*/  PRMT R69, R91, 0x7771, RZ ;  /* 0x000077715b457816 */ /* 0x000fe200000000ff */
[----:B-1----:R-:W-:Y:S02]  /*59dc0*/  IMAD R0, R83, 0x4, R0 ;  /* 0x0000000453007824 */ /* 0x002fe400078e0200 */
[----:B------:R-:W1:Y:S01]  /*59dd0*/  LDC R83, c[0x0][0x248] ;  /* 0x00009200ff537b82 */ /* 0x000e620000000800 */
[----:B0-----:R-:W-:-:S04]  /*59de0*/  IADD3 R56, P3, R130, R2, RZ ;  /* 0x0000000282387210 */ /* 0x001fc80007f7e0ff */
[----:B------:R-:W-:Y:S01]  /*59df0*/  LEA.HI.X.SX32 R57, R130, R5, 0x1, P3 ;  /* 0x0000000582397211 */ /* 0x000fe200018f0eff */
[----:B---3--:R-:W-:-:S04]  /*59e00*/  IMAD R59, R81, 0x2, R0 ;  /* 0x00000002513b7824 */ /* 0x008fc800078e0200 */
[----:B------:R0:W-:Y:S01]  /*59e10*/  @P6 STG.E.U8 desc[UR44][R56.64], R69 ;  /* 0x0000004538006986 */ /* 0x0001e2000c10112c */
[----:B------:R-:W-:Y:S02]  /*59e20*/  PRMT R81, R88, 0x7772, RZ ;  /* 0x0000777258517816 */ /* 0x000fe400000000ff */
[----:B0-----:R-:W-:-:S04]  /*59e30*/  IADD3 R56, P6, R0, R2, RZ ;  /* 0x0000000200387210 */ /* 0x001fc80007fde0ff */
[----:B------:R-:W-:Y:S01]  /*59e40*/  LEA.HI.X.SX32 R57, R0, R5, 0x1, P6 ;  /* 0x0000000500397211 */ /* 0x000fe200030f0eff */
[----:B----4-:R-:W-:Y:S01]  /*59e50*/  IMAD R0, R68, 0x2, R59 ;  /* 0x0000000244007824 */ /* 0x010fe200078e023b */
[----:B------:R-:W-:-:S03]  /*59e60*/  IADD3 R58, P6, R59, R2, RZ ;  /* 0x000000023b3a7210 */ /* 0x000fc60007fde0ff */
[----:B------:R-:W-:Y:S02]  /*59e70*/  IMAD R68, R93, 0x2, R0 ;  /* 0x000000025d447824 */ /* 0x000fe400078e0200 */
[----:B------:R-:W0:Y:S01]  /*59e80*/  LDC R93, c[0x0][0x248] ;  /* 0x00009200ff5d7b82 */ /* 0x000e220000000800 */
[----:B------:R-:W-:Y:S01]  /*59e90*/  PRMT R71, R89, 0x7772, RZ ;  /* 0x0000777259477816 */ /* 0x000fe200000000ff */
[----:B------:R2:W-:Y:S01]  /*59ea0*/  @P2 STG.E.U8 desc[UR44][R56.64], R81 ;  /* 0x0000005138002986 */ /* 0x0005e2000c10112c */
[-C--:B------:R-:W-:Y:S02]  /*59eb0*/  LEA.HI.X.SX32 R59, R59, R5.reuse, 0x1, P6 ;  /* 0x000000053b3b7211 */ /* 0x080fe400030f0eff */
[----:B------:R-:W-:Y:S01]  /*59ec0*/  ISETP.LT.AND P4, PT, R126, UR7, !P0 ;  /* 0x000000077e007c0c */ /* 0x000fe2000c781270 */
[----:B------:R-:W-:Y:S01]  /*59ed0*/  ULDC UR7, c[0x0][0x22c] ;  /* 0x00008b0000077ab9 */ /* 0x000fe20000000800 */
[----:B------:R-:W-:Y:S01]  /*59ee0*/  ISETP.LT.AND P5, PT, R131, UR4, !P0 ;  /* 0x0000000483007c0c */ /* 0x000fe2000c7a1270 */
[----:B------:R3:W-:Y:S01]  /*59ef0*/  @P1 STG.E.U8 desc[UR44][R58.64], R71 ;  /* 0x000000473a001986 */ /* 0x0007e2000c10112c */
[----:B------:R-:W-:Y:S01]  /*59f00*/  PRMT R69, R90, 0x7772, RZ ;  /* 0x000077725a457816 */ /* 0x000fe200000000ff */
[----:B------:R-:W-:Y:S01]  /*59f10*/  ULDC UR4, c[0x0][0x22c] ;  /* 0x00008b0000047ab9 */ /* 0x000fe20000000800 */
[CC--:B--2---:R-:W-:Y:S01]  /*59f20*/  IADD3 R56, P6, R0.reuse, R2.reuse, RZ ;  /* 0x0000000200387210 */ /* 0x0c4fe20007fde0ff */
[----:B------:R-:W2:Y:S03]  /*59f30*/  LDC R81, c[0x0][0x248] ;  /* 0x00009200ff517b82 */ /* 0x000ea60000000800 */
[----:B------:R-:W-:Y:S01]  /*59f40*/  LEA.HI.X.SX32 R57, R0, R5, 0x1, P6 ;  /* 0x0000000500397211 */ /* 0x000fe200030f0eff */
[----:B-1----:R-:W-:Y:S01]  /*59f50*/  IMAD R0, R83, 0x2, R68 ;  /* 0x0000000253007824 */ /* 0x002fe200078e0244 */
[----:B---3--:R-:W-:-:S02]  /*59f60*/  IADD3 R58, P6, R68, R2, RZ ;  /* 0x00000002443a7210 */ /* 0x008fc40007fde0ff */
[----:B------:R-:W-:Y:S02]  /*59f70*/  PRMT R71, R91, 0x7772, RZ ;  /* 0x000077725b477816 */ /* 0x000fe400000000ff */
[----:B------:R-:W-:Y:S01]  /*59f80*/  ISETP.LT.AND P3, PT, R123, UR6, !P0 ;  /* 0x000000067b007c0c */ /* 0x000fe2000c761270 */
[----:B------:R1:W-:Y:S01]  /*59f90*/  @P4 STG.E.U8 desc[UR44][R56.64], R69 ;  /* 0x0000004538004986 */ /* 0x0003e2000c10112c */
[----:B------:R-:W-:Y:S01]  /*59fa0*/  LEA.HI.X.SX32 R59, R68, R5, 0x1, P6 ;  /* 0x00000005443b7211 */ /* 0x000fe200030f0eff */
[----:B------:R-:W-:Y:S01]  /*59fb0*/  IMAD R68, R95, 0x2, R0 ;  /* 0x000000025f447824 */ /* 0x000fe200078e0200 */
[----:B------:R-:W-:Y:S01]  /*59fc0*/  ISETP.LT.AND P2, PT, R129, UR4, !P0 ;  /* 0x0000000481007c0c */ /* 0x000fe2000c741270 */
[----:B------:R-:W-:Y:S01]  /*59fd0*/  ULDC UR4, c[0x0][0x22c] ;  /* 0x00008b0000047ab9 */ /* 0x000fe20000000800 */
[----:B------:R-:W3:Y:S01]  /*59fe0*/  LDC R83, c[0x0][0x248] ;  /* 0x00009200ff537b82 */ /* 0x000ee20000000800 */
[----:B------:R4:W-:Y:S01]  /*59ff0*/  @P5 STG.E.U8 desc[UR44][R58.64], R71 ;  /* 0x000000473a005986 */ /* 0x0009e2000c10112c */
[----:B------:R-:W-:Y:S01]  /*5a000*/  ISETP.LT.AND P1, PT, R124, UR4, !P0 ;  /* 0x000000047c007c0c */ /* 0x000fe2000c721270 */
[----:B------:R-:W-:Y:S01]  /*5a010*/  ULDC UR4, c[0x0][0x22c] ;  /* 0x00008b0000047ab9 */ /* 0x000fe20000000800 */
[----:B------:R-:W-:Y:S01]  /*5a020*/  ULDC UR6, c[0x0][0x22c] ;  /* 0x00008b0000067ab9 */ /* 0x000fe20000000800 */
[----:B-1----:R-:W-:-:S02]  /*5a030*/  IADD3 R56, P6, R0, R2, RZ ;  /* 0x0000000200387210 */ /* 0x002fc40007fde0ff */
[----:B------:R-:W-:Y:S02]  /*5a040*/  PRMT R69, R88, 0x7773, RZ ;  /* 0x0000777358457816 */ /* 0x000fe400000000ff */
[----:B----4-:R-:W-:Y:S02]  /*5a050*/  IADD3 R58, P5, R68, R2, RZ ;  /* 0x00000002443a7210 */ /* 0x010fe40007fbe0ff */
[-C--:B------:R-:W-:Y:S02]  /*5a060*/  LEA.HI.X.SX32 R57, R0, R5.reuse, 0x1, P6 ;  /* 0x0000000500397211 */ /* 0x080fe400030f0eff */
[----:B------:R-:W-:Y:S01]  /*5a070*/  ISETP.LT.AND P4, PT, R128, UR4, !P0 ;  /* 0x0000000480007c0c */ /* 0x000fe2000c781270 */
[----:B------:R-:W-:Y:S01]  /*5a080*/  ULDC UR4, c[0x0][0x22c] ;  /* 0x00008b0000047ab9 */ /* 0x000fe20000000800 */
[----:B------:R-:W-:Y:S01]  /*5a090*/  LEA.HI.X.SX32 R59, R68, R5, 0x1, P5 ;  /* 0x00000005443b7211 */ /* 0x000fe200028f0eff */
[----:B0-----:R-:W-:Y:S01]  /*5a0a0*/  IMAD R68, R93, 0x2, R68 ;  /* 0x000000025d447824 */ /* 0x001fe200078e0244 */
[----:B------:R-:W-:Y:S01]  /*5a0b0*/  ISETP.LT.AND P6, PT, R127, UR4, !P0 ;  /* 0x000000047f007c0c */ /* 0x000fe2000c7c1270 */
[----:B------:R-:W0:Y:S01]  /*5a0c0*/  LDC R93, c[0x0][0x248] ;  /* 0x00009200ff5d7b82 */ /* 0x000e220000000800 */
[----:B------:R1:W-:Y:S01]  /*5a0d0*/  @P3 STG.E.U8 desc[UR44][R56.64], R69 ;  /* 0x0000004538003986 */ /* 0x0003e2000c10112c */
[----:B------:R-:W-:Y:S01]  /*5a0e0*/  ULDC UR4, c[0x0][0x248] ;  /* 0x0000920000047ab9 */ /* 0x000fe20000000800 */
[----:B------:R-:W-:-:S02]  /*5a0f0*/  PRMT R89, R89, 0x7773, RZ ;  /* 0x0000777359597816 */ /* 0x000fc400000000ff */
[C---:B------:R-:W-:Y:S01]  /*5a100*/  ISETP.LT.AND P3, PT, R120.reuse, UR6, !P0 ;  /* 0x0000000678007c0c */ /* 0x040fe2000c761270 */
[----:B------:R-:W-:Y:S01]  /*5a110*/  IMAD R120, R120, UR4, RZ ;  /* 0x0000000478787c24 */ /* 0x000fe2000f8e02ff */
[----:B------:R-:W-:Y:S01]  /*5a120*/  PRMT R71, R90, 0x7773, RZ ;  /* 0x000077735a477816 */ /* 0x000fe200000000ff */
[----:B------:R4:W-:Y:S01]  /*5a130*/  @P2 STG.E.U8 desc[UR44][R58.64], R89 ;  /* 0x000000593a002986 */ /* 0x0009e2000c10112c */
[----:B--2---:R-:W-:Y:S01]  /*5a140*/  IMAD R0, R81, 0x4, R68 ;  /* 0x0000000451007824 */ /* 0x004fe200078e0244 */
[----:B------:R-:W-:Y:S01]  /*5a150*/  PRMT R91, R91, 0x7773, RZ ;  /* 0x000077735b5b7816 */ /* 0x000fe200000000ff */
[----:B------:R-:W-:Y:S01]  /*5a160*/  ULDC UR4, c[0x0][0x22c] ;  /* 0x00008b0000047ab9 */ /* 0x000fe20000000800 */
[----:B------:R-:W-:Y:S01]  /*5a170*/  ULDC UR6, c[0x0][0x22c] ;  /* 0x00008b0000067ab9 */ /* 0x000fe20000000800 */
[----:B-1----:R-:W-:-:S04]  /*5a180*/  IADD3 R56, P5, R68, R2, RZ ;  /* 0x0000000244387210 */ /* 0x002fc80007fbe0ff */
[-C--:B------:R-:W-:Y:S02]  /*5a190*/  LEA.HI.X.SX32 R57, R68, R5.reuse, 0x1, P5 ;  /* 0x0000000544397211 */ /* 0x080fe400028f0eff */
[CC--:B----4-:R-:W-:Y:S01]  /*5a1a0*/  IADD3 R58, P5, R120.reuse, R2.reuse, RZ ;  /* 0x00000002783a7210 */ /* 0x0d0fe20007fbe0ff */
[----:B------:R-:W1:Y:S03]  /*5a1b0*/  LDC R89, c[0x0][0x248] ;  /* 0x00009200ff597b82 */ /* 0x000e660000000800 */
[-C--:B------:R-:W-:Y:S02]  /*5a1c0*/  LEA.HI.X.SX32 R59, R120, R5.reuse, 0x1, P5 ;  /* 0x00000005783b7211 */ /* 0x080fe400028f0eff */
[C---:B------:R-:W-:Y:S01]  /*5a1d0*/  IADD3 R68, P5, R0.reuse, R2, RZ ;  /* 0x0000000200447210 */ /* 0x040fe20007fbe0ff */
[----:B------:R2:W-:Y:S03]  /*5a1e0*/  @P1 STG.E.U8 desc[UR44][R56.64], R71 ;  /* 0x0000004738001986 */ /* 0x0005e6000c10112c */
[----:B------:R-:W-:Y:S01]  /*5a1f0*/  LEA.HI.X.SX32 R69, R0, R5, 0x1, P5 ;  /* 0x0000000500457211 */ /* 0x000fe200028f0eff */
[----:B---3--:R-:W-:Y:S01]  /*5a200*/  IMAD R0, R83, 0x2, R0 ;  /* 0x0000000253007824 */ /* 0x008fe200078e0200 */
[----:B------:R3:W-:Y:S01]  /*5a210*/  @P3 STG.E.U8 desc[UR44][R58.64], R91 ;  /* 0x0000005b3a003986 */ /* 0x0007e2000c10112c */
[----:B--2---:R-:W-:-:S02]  /*5a220*/  PRMT R71, R84, 0x7770, RZ ;  /* 0x0000777054477816 */ /* 0x004fc400000000ff */
[----:B0-----:R-:W-:Y:S01]  /*5a230*/  IMAD R57, R93, 0x2, R0 ;  /* 0x000000025d397824 */ /* 0x001fe200078e0200 */
[----:B------:R-:W-:Y:S01]  /*5a240*/  PRMT R83, R85, 0x7770, RZ ;  /* 0x0000777055537816 */ /* 0x000fe200000000ff */
[----:B------:R-:W0:Y:S01]  /*5a250*/  LDC R93, c[0x0][0x248] ;  /* 0x00009200ff5d7b82 */ /* 0x000e220000000800 */
[----:B------:R2:W-:Y:S01]  /*5a260*/  @P4 STG.E.U8 desc[UR44][R68.64], R71 ;  /* 0x0000004744004986 */ /* 0x0005e2000c10112c */
[----:B---3--:R-:W-:-:S06]  /*5a270*/  IADD3 R58, P4, R0, R2, RZ ;  /* 0x00000002003a7210 */ /* 0x008fcc0007f9e0ff */
[----:B------:R-:W3:Y:S01]  /*5a280*/  LDC R91, c[0x0][0x248] ;  /* 0x00009200ff5b7b82 */ /* 0x000ee20000000800 */
[-C--:B------:R-:W-:Y:S01]  /*5a290*/  LEA.HI.X.SX32 R59, R0, R5.reuse, 0x1, P4 ;  /* 0x00000005003b7211 */ /* 0x080fe200020f0eff */
[----:B------:R-:W-:Y:S01]  /*5a2a0*/  IMAD R0, R70, 0x2, R57 ;  /* 0x0000000246007824 */ /* 0x000fe200078e0239 */
[----:B------:R-:W-:Y:S01]  /*5a2b0*/  ISETP.LT.AND P2, PT, R121, UR7, !P0 ;  /* 0x0000000779007c0c */ /* 0x000fe2000c741270 */
[----:B------:R-:W-:Y:S01]  /*5a2c0*/  ULDC UR7, c[0x0][0x22c] ;  /* 0x00008b0000077ab9 */ /* 0x000fe20000000800 */
[-C--:B------:R-:W-:Y:S01]  /*5a2d0*/  IADD3 R56, P4, R57, R2.reuse, RZ ;  /* 0x0000000239387210 */ /* 0x080fe20007f9e0ff */
[----:B------:R-:W-:Y:S01]  /*5a2e0*/  @P6 STG.E.U8 desc[UR44][R58.64], R83 ;  /* 0x000000533a006986 */ /* 0x000fe2000c10112c */
[----:B--2---:R-:W-:Y:S01]  /*5a2f0*/  IADD3 R68, P6, R0, R2, RZ ;  /* 0x0000000200447210 */ /* 0x004fe20007fde0ff */
[----:B-1----:R-:W-:Y:S01]  /*5a300*/  IMAD R71, R89, 0x2, R0 ;  /* 0x0000000259477824 */ /* 0x002fe200078e0200 */
[----:B------:R-:W-:Y:S02]  /*5a310*/  PRMT R81, R86, 0x7770, RZ ;  /* 0x0000777056517816 */ /* 0x000fe400000000ff */
[----:B------:R-:W-:-:S02]  /*5a320*/  LEA.HI.X.SX32 R57, R57, R5, 0x1, P4 ;  /* 0x0000000539397211 */ /* 0x000fc400020f0eff */
[-C--:B------:R-:W-:Y:S01]  /*5a330*/  LEA.HI.X.SX32 R69, R0, R5.reuse, 0x1, P6 ;  /* 0x0000000500457211 */ /* 0x080fe200030f0eff */
[----:B------:R-:W-:Y:S01]  /*5a340*/  IMAD R0, R80, 0x2, R71 ;  /* 0x0000000250007824 */ /* 0x000fe200078e0247 */
[CC--:B------:R-:W-:Y:S01]  /*5a350*/  IADD3 R70, P6, R71.reuse, R2.reuse, RZ ;  /* 0x0000000247467210 */ /* 0x0c0fe20007fde0ff */
[----:B------:R1:W-:Y:S01]  /*5a360*/  @P2 STG.E.U8 desc[UR44][R56.64], R81 ;  /* 0x0000005138002986 */ /* 0x0003e2000c10112c */
[----:B------:R-:W-:Y:S01]  /*5a370*/  ISETP.LT.AND P1, PT, R122, UR4, !P0 ;  /* 0x000000047a007c0c */ /* 0x000fe2000c721270 */
[----:B------:R-:W-:Y:S01]  /*5a380*/  ULDC UR4, c[0x0][0x22c] ;  /* 0x00008b0000047ab9 */ /* 0x000fe20000000800 */
[----:B------:R-:W-:Y:S01]  /*5a390*/  LEA.HI.X.SX32 R71, R71, R5, 0x1, P6 ;  /* 0x0000000547477211 */ /* 0x000fe200030f0eff */
[----:B------:R-:W2:Y:S01]  /*5a3a0*/  LDC R80, c[0x0][0x248] ;  /* 0x00009200ff507b82 */ /* 0x000ea20000000800 */
[----:B------:R-:W-:Y:S01]  /*5a3b0*/  ISETP.LT.AND P3, PT, R109, UR4, !P0 ;  /* 0x000000046d007c0c */ /* 0x000fe2000c761270 */
[----:B------:R-:W-:Y:S01]  /*5a3c0*/  ULDC UR4, c[0x0][0x22c] ;  /* 0x00008b0000047ab9 */ /* 0x000fe20000000800 */
[----:B-1----:R-:W-:-:S02]  /*5a3d0*/  IADD3 R56, P6, R0, R2, RZ ;  /* 0x0000000200387210 */ /* 0x002fc40007fde0ff */
[----:B------:R-:W-:Y:S02]  /*5a3e0*/  PRMT R89, R87, 0x7770, RZ ;  /* 0x0000777057597816 */ /* 0x000fe400000000ff */
[----:B------:R-:W-:Y:S01]  /*5a3f0*/  LEA.HI.X.SX32 R57, R0, R5, 0x1, P6 ;  /* 0x0000000500397211 */ /* 0x000fe200030f0eff */
[----:B---3--:R-:W-:Y:S02]  /*5a400*/  IMAD R0, R91, 0x2, R0 ;  /* 0x000000025b007824 */ /* 0x008fe400078e0200 */
[----:B------:R-:W1:Y:S01]  /*5a410*/  LDC R91, c[0x0][0x248] ;  /* 0x00009200ff5b7b82 */ /* 0x000e620000000800 */
[----:B------:R-:W-:Y:S01]  /*5a420*/  ISETP.LT.AND P5, PT, R117, UR4, !P0 ;  /* 0x0000000475007c0c */ /* 0x000fe2000c7a1270 */
[----:B------:R-:W-:Y:S01]  /*5a430*/  ULDC UR4, c[0x0][0x22c] ;  /* 0x00008b0000047ab9 */ /* 0x000fe20000000800 */
[----:B------:R-:W-:Y:S01]  /*5a440*/  PRMT R81, R84, 0x7771, RZ ;  /* 0x0000777154517816 */ /* 0x000fe200000000ff */
[----:B------:R3:W-:Y:S01]  /*5a450*/  @P1 STG.E.U8 desc[UR44][R68.64], R89 ;  /* 0x0000005944001986 */ /* 0x0007e2000c10112c */
[----:B------:R-:W-:Y:S01]  /*5a460*/  ISETP.LT.AND P4, PT, R118, UR4, !P0 ;  /* 0x0000000476007c0c */ /* 0x000fe2000c781270 */
[----:B------:R-:W-:-:S02]  /*5a470*/  ULDC UR4, c[0x0][0x22c] ;  /* 0x00008b0000047ab9 */ /* 0x000fc40000000800 */
[----:B------:R-:W-:Y:S01]  /*5a480*/  ISETP.LT.AND P2, PT, R119, UR4, !P0 ;  /* 0x0000000477007c0c */ /* 0x000fe2000c741270 */
[----:B------:R4:W-:Y:S01]  /*5a490*/  @P3 STG.E.U8 desc[UR44][R70.64], R81 ;  /* 0x0000005146003986 */ /* 0x0009e2000c10112c */
[----:B------:R-:W-:Y:S01]  /*5a4a0*/  ULDC UR4, c[0x0][0x22c] ;  /* 0x00008b0000047ab9 */ /* 0x000fe20000000800 */
[----:B------:R-:W-:Y:S01]  /*5a4b0*/  IADD3 R58, P3, R0, R2, RZ ;  /* 0x00000002003a7210 */ /* 0x000fe20007f7e0ff */
[----:B---3--:R-:W3:Y:S01]  /*5a4c0*/  LDC R89, c[0x0][0x248] ;  /* 0x00009200ff597b82 */ /* 0x008ee20000000800 */
[----:B------:R-:W-:Y:S01]  /*5a4d0*/  ISETP.LT.AND P1, PT, R116, UR4, !P0 ;  /* 0x0000000474007c0c */ /* 0x000fe2000c721270 */
[----:B------:R-:W-:Y:S01]  /*5a4e0*/  ULDC UR4, c[0x0][0x248] ;  /* 0x0000920000047ab9 */ /* 0x000fe20000000800 */
[----:B------:R-:W-:Y:S02]  /*5a4f0*/  PRMT R83, R85, 0x7771, RZ ;  /* 0x0000777155537816 */ /* 0x000fe400000000ff */
[----:B------:R-:W-:-:S03]  /*5a500*/  ISETP.LT.AND P6, PT, R114, UR6, !P0 ;  /* 0x0000000672007c0c */ /* 0x000fc6000c7c1270 */
[----:B----4-:R-:W4:Y:S01]  /*5a510*/  LDC R70, c[0x0][0x248] ;  /* 0x00009200ff467b82 */ /* 0x010f220000000800 */
[----:B------:R-:W-:Y:S01]  /*5a520*/  LEA.HI.X.SX32 R59, R0, R5, 0x1, P3 ;  /* 0x00000005003b7211 */ /* 0x000fe200018f0eff */
[----:B------:R-:W-:Y:S01]  /*5a530*/  IMAD R114, R114, UR4, RZ ;  /* 0x0000000472727c24 */ /* 0x000fe2000f8e02ff */
[----:B------:R-:W-:Y:S01]  /*5a540*/  PRMT R81, R86, 0x7771, RZ ;  /* 0x0000777156517816 */ /* 0x000fe200000000ff */
[----:B------:R0:W-:Y:S01]  /*5a550*/  @P5 STG.E.U8 desc[UR44][R56.64], R83 ;  /* 0x0000005338005986 */ /* 0x0001e2000c10112c */
[----:B------:R-:W-:Y:S01]  /*5a560*/  PRMT R71, R87, 0x7771, RZ ;  /* 0x0000777157477816 */ /* 0x000fe200000000ff */
[----:B-1----:R-:W-:Y:S01]  /*5a570*/  IMAD R0, R91, 0x4, R0 ;  /* 0x000000045b007824 */ /* 0x002fe200078e0200 */
[----:B------:R-:W-:Y:S01]  /*5a580*/  ULDC UR4, c[0x0][0x22c] ;  /* 0x00008b0000047ab9 */ /* 0x000fe20000000800 */
[----:B------:R3:W-:Y:S01]  /*5a590*/  @P4 STG.E.U8 desc[UR44][R58.64], R81 ;  /* 0x000000513a004986 */ /* 0x0007e2000c10112c */
[----:B------:R-:W-:Y:S01]  /*5a5a0*/  IADD3 R68, P4, R114, R2, RZ ;  /* 0x0000000272447210 */ /* 0x000fe20007f9e0ff */
[----:B------:R-:W1:Y:S01]  /*5a5b0*/  LDC R91, c[0x0][0x248] ;  /* 0x00009200ff5b7b82 */ /* 0x000e620000000800 */
[----:B------:R-:W-:-:S02]  /*5a5c0*/  ULDC UR6, c[0x0][0x22c] ;  /* 0x00008b0000067ab9 */ /* 0x000fc40000000800 */
[----:B------:R-:W-:-:S05]  /*5a5d0*/  LEA.HI.X.SX32 R69, R114, R5, 0x1, P4 ;  /* 0x0000000572457211 */ /* 0x000fca00020f0eff */
[----:B------:R2:W-:Y:S01]  /*5a5e0*/  @P6 STG.E.U8 desc[UR44][R68.64], R71 ;  /* 0x0000004744006986 */ /* 0x0005e2000c10112c */
[----:B0-----:R-:W-:Y:S01]  /*5a5f0*/  IADD3 R56, P6, R0, R2, RZ ;  /* 0x0000000200387210 */ /* 0x001fe20007fde0ff */
[----:B---3--:R-:W-:-:S03]  /*5a600*/  IMAD R59, R89, 0x2, R0 ;  /* 0x00000002593b7824 */ /* 0x008fc600078e0200 */
[----:B------:R-:W-:Y:S01]  /*5a610*/  LEA.HI.X.SX32 R57, R0, R5, 0x1, P6 ;  /* 0x0000000500397211 */ /* 0x000fe200030f0eff */
[----:B----4-:R-:W-:Y:S01]  /*5a620*/  IMAD R0, R70, 0x2, R59 ;  /* 0x0000000246007824 */ /* 0x010fe200078e023b */
[----:B------:R-:W-:-:S03]  /*5a630*/  IADD3 R58, P6, R59, R2, RZ ;  /* 0x000000023b3a7210 */ /* 0x000fc60007fde0ff */
[----:B--2---:R-:W-:Y:S02]  /*5a640*/  IMAD R71, R93, 0x2, R0 ;  /* 0x000000025d477824 */ /* 0x004fe400078e0200 */
[----:B------:R-:W0:Y:S01]  /*5a650*/  LDC R93, c[0x0][0x248] ;  /* 0x00009200ff5d7b82 */ /* 0x000e220000000800 */
[----:B------:R-:W-:Y:S02]  /*5a660*/  LEA.HI.X.SX32 R59, R59, R5, 0x1, P6 ;  /* 0x000000053b3b7211 */ /* 0x000fe400030f0eff */
[----:B------:R-:W-:Y:S01]  /*5a670*/  ISETP.LT.AND P3, PT, R110, UR7, !P0 ;  /* 0x000000076e007c0c */ /* 0x000fe2000c761270 */
[----:B------:R-:W-:Y:S01]  /*5a680*/  ULDC UR7, c[0x0][0x22c] ;  /* 0x00008b0000077ab9 */ /* 0x000fe20000000800 */
[----:B------:R-:W-:Y:S02]  /*5a690*/  PRMT R89, R84, 0x7772, RZ ;  /* 0x0000777254597816 */ /* 0x000fe400000000ff */
[----:B------:R-:W-:Y:S02]  /*5a6a0*/  IADD3 R68, P6, R0, R2, RZ ;  /* 0x0000000200447210 */ /* 0x000fe40007fde0ff */
[----:B------:R-:W-:-:S02]  /*5a6b0*/  ISETP.LT.AND P5, PT, R115, UR4, !P0 ;  /* 0x0000000473007c0c */ /* 0x000fc4000c7a1270 */
[----:B------:R-:W-:Y:S01]  /*5a6c0*/  PRMT R83, R85, 0x7772, RZ ;  /* 0x0000777255537816 */ /* 0x000fe200000000ff */
[----:B------:R2:W-:Y:S01]  /*5a6d0*/  @P2 STG.E.U8 desc[UR44][R56.64], R89 ;  /* 0x0000005938002986 */ /* 0x0005e2000c10112c */
[-C--:B------:R-:W-:Y:S01]  /*5a6e0*/  LEA.HI.X.SX32 R69, R0, R5.reuse, 0x1, P6 ;  /* 0x0000000500457211 */ /* 0x080fe200030f0eff */
[----:B------:R-:W-:Y:S01]  /*5a6f0*/  IMAD R0, R80, 0x2, R71 ;  /* 0x0000000250007824 */ /* 0x000fe200078e0247 */
[-C--:B------:R-:W-:Y:S01]  /*5a700*/  IADD3 R70, P6, R71, R2.reuse, RZ ;  /* 0x0000000247467210 */ /* 0x080fe20007fde0ff */
[----:B------:R3:W-:Y:S01]  /*5a710*/  @P1 STG.E.U8 desc[UR44][R58.64], R83 ;  /* 0x000000533a001986 */ /* 0x0007e2000c10112c */
[----:B------:R-:W-:Y:S02]  /*5a720*/  ISETP.LT.AND P4, PT, R107, UR6, !P0 ;  /* 0x000000066b007c0c */ /* 0x000fe4000c781270 */
[----:B------:R-:W-:Y:S01]  /*5a730*/  PRMT R81, R86, 0x7772, RZ ;  /* 0x0000777256517816 */ /* 0x000fe200000000ff */
[----:B-1----:R-:W-:Y:S01]  /*5a740*/  IMAD R80, R91, 0x2, R0 ;  /* 0x000000025b507824 */ /* 0x002fe200078e0200 */
[----:B------:R-:W-:Y:S01]  /*5a750*/  LEA.HI.X.SX32 R71, R71, R5, 0x1, P6 ;  /* 0x0000000547477211 */ /* 0x000fe200030f0eff */
[----:B------:R-:W-:Y:S01]  /*5a760*/  ULDC UR4, c[0x0][0x22c] ;  /* 0x00008b0000047ab9 */ /* 0x000fe20000000800 */
[----:B------:R-:W-:Y:S01]  /*5a770*/  ULDC UR6, c[0x0][0x22c] ;  /* 0x00008b0000067ab9 */ /* 0x000fe20000000800 */
[----:B--2---:R-:W1:Y:S01]  /*5a780*/  LDC R89, c[0x0][0x248] ;  /* 0x00009200ff597b82 */ /* 0x004e620000000800 */
[----:B------:R-:W-:-:S02]  /*5a790*/  IADD3 R56, P6, R0, R2, RZ ;  /* 0x0000000200387210 */ /* 0x000fc40007fde0ff */
[----:B---3--:R-:W-:Y:S01]  /*5a7a0*/  PRMT R83, R87, 0x7772, RZ ;  /* 0x0000777257537816 */ /* 0x008fe200000000ff */
[----:B------:R2:W-:Y:S01]  /*5a7b0*/  @P3 STG.E.U8 desc[UR44][R68.64], R81 ;  /* 0x0000005144003986 */ /* 0x0005e2000c10112c */
[----:B------:R-:W-:Y:S01]  /*5a7c0*/  ISETP.LT.AND P2, PT, R113, UR4, !P0 ;  /* 0x0000000471007c0c */ /* 0x000fe2000c741270 */
[----:B------:R-:W-:Y:S01]  /*5a7d0*/  ULDC UR4, c[0x0][0x22c] ;  /* 0x00008b0000047ab9 */ /* 0x000fe20000000800 */
[----:B------:R-:W-:Y:S01]  /*5a7e0*/  LEA.HI.X.SX32 R57, R0, R5, 0x1, P6 ;  /* 0x0000000500397211 */ /* 0x000fe200030f0eff */
[----:B------:R3:W-:Y:S01]  /*5a7f0*/  @P5 STG.E.U8 desc[UR44][R70.64], R83 ;  /* 0x0000005346005986 */ /* 0x0007e2000c10112c */
[----:B------:R-:W-:Y:S01]  /*5a800*/  IADD3 R58, P5, R80, R2, RZ ;  /* 0x00000002503a7210 */ /* 0x000fe20007fbe0ff */
[----:B------:R-:W4:Y:S01]  /*5a810*/  LDC R91, c[0x0][0x248] ;  /* 0x00009200ff5b7b82 */ /* 0x000f220000000800 */
[----:B------:R-:W-:Y:S01]  /*5a820*/  ISETP.LT.AND P1, PT, R108, UR4, !P0 ;  /* 0x000000046c007c0c */ /* 0x000fe2000c721270 */
[----:B------:R-:W-:Y:S01]  /*5a830*/  ULDC UR4, c[0x0][0x22c] ;  /* 0x00008b0000047ab9 */ /* 0x000fe20000000800 */
[----:B--2---:R-:W-:-:S05]  /*5a840*/  PRMT R81, R84, 0x7773, RZ ;  /* 0x0000777354517816 */ /* 0x004fca00000000ff */
[----:B---3--:R-:W2:Y:S01]  /*5a850*/  LDC R83, c[0x0][0x248] ;  /* 0x00009200ff537b82 */ /* 0x008ea20000000800 */
[----:B------:R-:W-:Y:S01]  /*5a860*/  ISETP.LT.AND P3, PT, R112, UR4, !P0 ;  /* 0x0000000470007c0c */ /* 0x000fe2000c761270 */
[----:B------:R-:W-:Y:S01]  /*5a870*/  ULDC UR4, c[0x0][0x22c] ;  /* 0x00008b0000047ab9 */ /* 0x000fe20000000800 */
[----:B------:R-:W-:Y:S01]  /*5a880*/  LEA.HI.X.SX32 R59, R80, R5, 0x1, P5 ;  /* 0x00000005503b7211 */ /* 0x000fe200028f0eff */
[----:B------:R3:W-:Y:S01]  /*5a890*/  @P4 STG.E.U8 desc[UR44][R56.64], R81 ;  /* 0x0000005138004986 */ /* 0x0007e2000c10112c */
[----:B0-----:R-:W-:Y:S01]  /*5a8a0*/  IMAD R80, R93, 0x2, R80 ;  /* 0x000000025d507824 */ /* 0x001fe200078e0250 */
[----:B------:R-:W-:Y:S01]  /*5a8b0*/  ISETP.LT.AND P6, PT, R111, UR4, !P0 ;  /* 0x000000046f007c0c */ /* 0x000fe2000c7c1270 */
[----:B------:R-:W-:Y:S01]  /*5a8c0*/  ULDC UR4, c[0x0][0x248] ;  /* 0x0000920000047ab9 */ /* 0x000fe20000000800 */
[C---:B------:R-:W-:Y:S01]  /*5a8d0*/  ISETP.LT.AND P4, PT, R104.reuse, UR6, !P0 ;  /* 0x0000000668007c0c */ /* 0x040fe2000c781270 */
[----:B------:R-:W-:Y:S01]  /*5a8e0*/  IMAD R104, R104, UR4, RZ ;  /* 0x0000000468687c24 */ /* 0x000fe2000f8e02ff */
[----:B------:R-:W-:Y:S01]  /*5a8f0*/  IADD3 R68, P5, R80, R2, RZ ;  /* 0x0000000250447210 */ /* 0x000fe20007fbe0ff */
[----:B------:R-:W0:Y:S01]  /*5a900*/  LDC R70, c[0x0][0x248] ;  /* 0x00009200ff467b82 */ /* 0x000e220000000800 */
[----:B------:R-:W-:Y:S01]  /*5a910*/  PRMT R85, R85, 0x7773, RZ ;  /* 0x0000777355557816 */ /* 0x000fe200000000ff */
[----:B------:R-:W-:-:S06]  /*5a920*/  ULDC UR4, c[0x0][0x22c] ;  /* 0x00008b0000047ab9 */ /* 0x000fcc0000000800 */
[----:B---3--:R-:W3:Y:S01]  /*5a930*/  LDC R81, c[0x0][0x248] ;  /* 0x00009200ff517b82 */ /* 0x008ee20000000800 */
[-C--:B------:R-:W-:Y:S01]  /*5a940*/  LEA.HI.X.SX32 R69, R80, R5.reuse, 0x1, P5 ;  /* 0x0000000550457211 */ /* 0x080fe200028f0eff */
[----:B-1----:R-:W-:Y:S01]  /*5a950*/  IMAD R80, R89, 0x4, R80 ;  /* 0x0000000459507824 */ /* 0x002fe200078e0250 */
[-C--:B------:R-:W-:Y:S01]  /*5a960*/  IADD3 R56, P5, R104, R2.reuse, RZ ;  /* 0x0000000268387210 */ /* 0x080fe20007fbe0ff */
[----:B------:R1:W-:Y:S01]  /*5a970*/  @P2 STG.E.U8 desc[UR44][R58.64], R85 ;  /* 0x000000553a002986 */ /* 0x0003e2000c10112c */
[----:B------:R-:W-:Y:S01]  /*5a980*/  PRMT R71, R86, 0x7773, RZ ;  /* 0x0000777356477816 */ /* 0x000fe200000000ff */
[----:B------:R-:W-:Y:S01]  /*5a990*/  ULDC UR6, c[0x0][0x22c] ;  /* 0x00008b0000067ab9 */ /* 0x000fe20000000800 */
[----:B------:R-:W-:Y:S01]  /*5a9a0*/  LEA.HI.X.SX32 R57, R104, R5, 0x1, P5 ;  /* 0x0000000568397211 */ /* 0x000fe200028f0eff */
[----:B------:R-:W0:Y:S01]  /*5a9b0*/  LDC R89, c[0x0][0x248] ;  /* 0x00009200ff597b82 */ /* 0x000e220000000800 */
[----:B------:R-:W-:Y:S01]  /*5a9c0*/  PRMT R87, R87, 0x7773, RZ ;  /* 0x0000777357577816 */ /* 0x000fe200000000ff */
[----:B------:R4:W-:Y:S01]  /*5a9d0*/  @P1 STG.E.U8 desc[UR44][R68.64], R71 ;  /* 0x0000004744001986 */ /* 0x0009e2000c10112c */
[----:B-1----:R-:W-:-:S04]  /*5a9e0*/  IADD3 R58, P5, R80, R2, RZ ;  /* 0x00000002503a7210 */ /* 0x002fc80007fbe0ff */
[-C--:B------:R-:W-:Y:S01]  /*5a9f0*/  LEA.HI.X.SX32 R59, R80, R5.reuse, 0x1, P5 ;  /* 0x00000005503b7211 */ /* 0x080fe200028f0eff */
[----:B--2---:R-:W-:Y:S01]  /*5aa00*/  IMAD R80, R83, 0x2, R80 ;  /* 0x0000000253507824 */ /* 0x004fe200078e0250 */
[----:B----4-:R-:W-:Y:S01]  /*5aa10*/  PRMT R71, R76, 0x7770, RZ ;  /* 0x000077704c477816 */ /* 0x010fe200000000ff */
[----:B------:R1:W-:Y:S01]  /*5aa20*/  @P4 STG.E.U8 desc[UR44][R56.64], R87 ;  /* 0x0000005738004986 */ /* 0x0003e2000c10112c */
[----:B------:R-:W-:Y:S01]  /*5aa30*/  ISETP.LT.AND P1, PT, R106, UR4, !P0 ;  /* 0x000000046a007c0c */ /* 0x000fe2000c721270 */
[----:B---3--:R-:W-:Y:S01]  /*5aa40*/  IMAD R0, R81, 0x2, R80 ;  /* 0x0000000251007824 */ /* 0x008fe200078e0250 */
[----:B------:R-:W-:Y:S01]  /*5aa50*/  ULDC UR4, c[0x0][0x22c] ;  /* 0x00008b0000047ab9 */ /* 0x000fe20000000800 */
[----:B------:R2:W-:Y:S01]  /*5aa60*/  @P3 STG.E.U8 desc[UR44][R58.64], R71 ;  /* 0x000000473a003986 */ /* 0x0005e2000c10112c */
[----:B------:R-:W-:Y:S01]  /*5aa70*/  ISETP.LT.AND P4, PT, R49, UR4, !P0 ;  /* 0x0000000431007c0c */ /* 0x000fe2000c781270 */
[----:B------:R-:W-:Y:S01]  /*5aa80*/  IMAD R49, R91, 0x2, R0 ;  /* 0x000000025b317824 */ /* 0x000fe200078e0200 */
[----:B------:R-:W-:Y:S01]  /*5aa90*/  PRMT R85, R77, 0x7770, RZ ;  /* 0x000077704d557816 */ /* 0x000fe200000000ff */
[----:B------:R-:W-:Y:S01]  /*5aaa0*/  ULDC UR4, c[0x0][0x22c] ;  /* 0x00008b0000047ab9 */ /* 0x000fe20000000800 */
[C---:B-1----:R-:W-:Y:S01]  /*5aab0*/  IADD3 R56, P3, R80.reuse, R2, RZ ;  /* 0x0000000250387210 */ /* 0x042fe20007f7e0ff */
[----:B------:R-:W1:Y:S03]  /*5aac0*/  LDC R87, c[0x0][0x248] ;  /* 0x00009200ff577b82 */ /* 0x000e660000000800 */
[----:B------:R-:W-:-:S02]  /*5aad0*/  LEA.HI.X.SX32 R57, R80, R5, 0x1, P3 ;  /* 0x0000000550397211 */ /* 0x000fc400018f0eff */
[CC--:B------:R-:W-:Y:S02]  /*5aae0*/  IADD3 R68, P3, R0.reuse, R2.reuse, RZ ;  /* 0x0000000200447210 */ /* 0x0c0fe40007f7e0ff */
[----:B------:R-:W-:Y:S01]  /*5aaf0*/  ISETP.LT.AND P2, PT, R105, UR7, !P0 ;  /* 0x0000000769007c0c */ /* 0x000fe2000c741270 */
[----:B------:R3:W-:Y:S01]  /*5ab00*/  @P6 STG.E.U8 desc[UR44][R56.64], R85 ;  /* 0x0000005538006986 */ /* 0x0007e2000c10112c */
[----:B------:R-:W-:Y:S01]  /*5ab10*/  LEA.HI.X.SX32 R69, R0, R5, 0x1, P3 ;  /* 0x0000000500457211 */ /* 0x000fe200018f0eff */
[----:B0-----:R-:W-:Y:S01]  /*5ab20*/  IMAD R0, R70, 0x2, R49 ;  /* 0x0000000246007824 */ /* 0x001fe200078e0231 */
[----:B--2---:R-:W-:Y:S01]  /*5ab30*/  IADD3 R58, P6, R49, R2, RZ ;  /* 0x00000002313a7210 */ /* 0x004fe20007fde0ff */
[----:B------:R-:W-:-:S03]  /*5ab40*/  ULDC UR7, c[0x0][0x22c] ;  /* 0x00008b0000077ab9 */ /* 0x000fc60000000800 */
[-C--:B------:R-:W-:Y:S01]  /*5ab50*/  LEA.HI.X.SX32 R59, R49, R5.reuse, 0x1, P6 ;  /* 0x00000005313b7211 */ /* 0x080fe200030f0eff */
[----:B------:R-:W-:Y:S01]  /*5ab60*/  IMAD R49, R89, 0x2, R0 ;  /* 0x0000000259317824 */ /* 0x000fe200078e0200 */
[-C--:B------:R-:W-:Y:S02]  /*5ab70*/  IADD3 R70, P6, R0, R2.reuse, RZ ;  /* 0x0000000200467210 */ /* 0x080fe40007fde0ff */
[----:B------:R-:W-:Y:S01]  /*5ab80*/  PRMT R81, R78, 0x7770, RZ ;  /* 0x000077704e517816 */ /* 0x000fe200000000ff */
[----:B---3--:R-:W0:Y:S01]  /*5ab90*/  LDC R85, c[0x0][0x248] ;  /* 0x00009200ff557b82 */ /* 0x008e220000000800 */
[----:B------:R-:W-:Y:S02]  /*5aba0*/  LEA.HI.X.SX32 R71, R0, R5, 0x1, P6 ;  /* 0x0000000500477211 */ /* 0x000fe400030f0eff */
[----:B------:R-:W-:Y:S01]  /*5abb0*/  IADD3 R56, P6, R49, R2, RZ ;  /* 0x0000000231387210 */ /* 0x000fe20007fde0ff */
[----:B------:R2:W-:Y:S01]  /*5abc0*/  @P2 STG.E.U8 desc[UR44][R68.64], R81 ;  /* 0x0000005144002986 */ /* 0x0005e2000c10112c */
[----:B------:R-:W-:Y:S01]  /*5abd0*/  ISETP.LT.AND P5, PT, R101, UR4, !P0 ;  /* 0x0000000465007c0c */ /* 0x000fe2000c7a1270 */
[----:B------:R-:W-:-:S02]  /*5abe0*/  ULDC UR4, c[0x0][0x22c] ;  /* 0x00008b0000047ab9 */ /* 0x000fc40000000800 */
[----:B------:R-:W3:Y:S01]  /*5abf0*/  LDC R0, c[0x0][0x248] ;  /* 0x00009200ff007b82 */ /* 0x000ee20000000800 */
[----:B------:R-:W-:Y:S02]  /*5ac00*/  PRMT R83, R79, 0x7770, RZ ;  /* 0x000077704f537816 */ /* 0x000fe400000000ff */
[----:B------:R-:W-:Y:S01]  /*5ac10*/  LEA.HI.X.SX32 R57, R49, R5, 0x1, P6 ;  /* 0x0000000531397211 */ /* 0x000fe200030f0eff */
[----:B------:R-:W-:Y:S01]  /*5ac20*/  IMAD R49, R82, 0x2, R49 ;  /* 0x0000000252317824 */ /* 0x000fe200078e0231 */
[----:B------:R-:W-:Y:S01]  /*5ac30*/  ISETP.LT.AND P3, PT, R102, UR4, !P0 ;  /* 0x0000000466007c0c */ /* 0x000fe2000c761270 */
[----:B------:R-:W-:Y:S01]  /*5ac40*/  ULDC UR4, c[0x0][0x22c] ;  /* 0x00008b0000047ab9 */ /* 0x000fe20000000800 */
[----:B--2---:R-:W-:Y:S01]  /*5ac50*/  PRMT R69, R76, 0x7771, RZ ;  /* 0x000077714c457816 */ /* 0x004fe200000000ff */
[----:B------:R-:W2:Y:S01]  /*5ac60*/  LDC R68, c[0x0][0x248] ;  /* 0x00009200ff447b82 */ /* 0x000ea20000000800 */
[----:B------:R4:W-:Y:S01]  /*5ac70*/  @P1 STG.E.U8 desc[UR44][R58.64], R83 ;  /* 0x000000533a001986 */ /* 0x0009e2000c10112c */
[----:B------:R-:W-:Y:S01]  /*5ac80*/  ISETP.LT.AND P2, PT, R103, UR4, !P0 ;  /* 0x0000000467007c0c */ /* 0x000fe2000c741270 */
[----:B------:R-:W-:-:S02]  /*5ac90*/  ULDC UR4, c[0x0][0x22c] ;  /* 0x00008b0000047ab9 */ /* 0x000fc40000000800 */
[----:B------:R1:W-:Y:S01]  /*5aca0*/  @P4 STG.E.U8 desc[UR44][R70.64], R69 ;  /* 0x0000004546004986 */ /* 0x0003e2000c10112c */
[----:B------:R-:W-:Y:S01]  /*5acb0*/  ISETP.LT.AND P1, PT, R100, UR4, !P0 ;  /* 0x0000000464007c0c */ /* 0x000fe2000c721270 */
[----:B------:R-:W-:Y:S01]  /*5acc0*/  ULDC UR4, c[0x0][0x248] ;  /* 0x0000920000047ab9 */ /* 0x000fe20000000800 */
[----:B------:R-:W-:Y:S02]  /*5acd0*/  PRMT R81, R77, 0x7771, RZ ;  /* 0x000077714d517816 */ /* 0x000fe400000000ff */
[C---:B----4-:R-:W-:Y:S02]  /*5ace0*/  IADD3 R58, P4, R49.reuse, R2, RZ ;  /* 0x00000002313a7210 */ /* 0x050fe40007f9e0ff */
[C---:B------:R-:W-:Y:S01]  /*5acf0*/  ISETP.LT.AND P6, PT, R98.reuse, UR6, !P0 ;  /* 0x0000000662007c0c */ /* 0x040fe2000c7c1270 */
[----:B------:R-:W-:Y:S01]  /*5ad00*/  IMAD R98, R98, UR4, RZ ;  /* 0x0000000462627c24 */ /* 0x000fe2000f8e02ff */
[----:B------:R-:W-:Y:S02]  /*5ad10*/  LEA.HI.X.SX32 R59, R49, R5, 0x1, P4 ;  /* 0x00000005313b7211 */ /* 0x000fe400020f0eff */
[----:B-1----:R-:W-:Y:S01]  /*5ad20*/  PRMT R69, R78, 0x7771, RZ ;  /* 0x000077714e457816 */ /* 0x002fe200000000ff */
[----:B------:R1:W-:Y:S01]  /*5ad30*/  @P5 STG.E.U8 desc[UR44][R56.64], R81 ;  /* 0x0000005138005986 */ /* 0x0003e2000c10112c */
[----:B------:R-:W-:Y:S01]  /*5ad40*/  ISETP.LT.AND P4, PT, R50, UR7, !P0 ;  /* 0x0000000732007c0c */ /* 0x000fe2000c781270 */
[----:B---3--:R-:W-:Y:S01]  /*5ad50*/  IMAD R49, R0, 0x4, R49 ;  /* 0x0000000400317824 */ /* 0x008fe200078e0231 */
[----:B------:R-:W3:Y:S01]  /*5ad60*/  LDC R50, c[0x0][0x248] ;  /* 0x00009200ff327b82 */ /* 0x000ee20000000800 */
[----:B------:R4:W-:Y:S01]  /*5ad70*/  @P3 STG.E.U8 desc[UR44][R58.64], R69 ;  /* 0x000000453a003986 */ /* 0x0009e2000c10112c */
[----:B------:R-:W-:Y:S01]  /*5ad80*/  PRMT R71, R79, 0x7771, RZ ;  /* 0x000077714f477816 */ /* 0x000fe200000000ff */
[----:B------:R-:W-:Y:S01]  /*5ad90*/  ULDC UR6, c[0x0][0x22c] ;  /* 0x00008b0000067ab9 */ /* 0x000fe20000000800 */
[----:B------:R-:W-:Y:S01]  /*5ada0*/  PRMT R83, R76, 0x7772, RZ ;  /* 0x000077724c537816 */ /* 0x000fe200000000ff */
[----:B------:R-:W-:Y:S01]  /*5adb0*/  ULDC UR4, c[0x0][0x22c] ;  /* 0x00008b0000047ab9 */ /* 0x000fe20000000800 */
[----:B------:R-:W-:-:S02]  /*5adc0*/  ULDC UR7, c[0x0][0x22c] ;  /* 0x00008b0000077ab9 */ /* 0x000fc40000000800 */
[----:B------:R-:W3:Y:S01]  /*5add0*/  LDC R70, c[0x0][0x248] ;  /* 0x00009200ff467b82 */ /* 0x000ee20000000800 */
[----:B-1----:R-:W-:-:S04]  /*5ade0*/  IADD3 R56, P3, R98, R2, RZ ;  /* 0x0000000262387210 */ /* 0x002fc80007f7e0ff */
[----:B------:R-:W-:Y:S01]  /*5adf0*/  LEA.HI.X.SX32 R57, R98, R5, 0x1, P3 ;  /* 0x0000000562397211 */ /* 0x000fe200018f0eff */
[----:B--2---:R-:W-:-:S04]  /*5ae00*/  IMAD R0, R68, 0x2, R49 ;  /* 0x0000000244007824 */ /* 0x004fc800078e0231 */
[----:B------:R1:W-:Y:S01]  /*5ae10*/  @P6 STG.E.U8 desc[UR44][R56.64], R71 ;  /* 0x0000004738006986 */ /* 0x0003e2000c10112c */
[-C--:B----4-:R-:W-:Y:S02]  /*5ae20*/  IADD3 R58, P6, R49, R2.reuse, RZ ;  /* 0x00000002313a7210 */ /* 0x090fe40007fde0ff */
[----:B------:R-:W-:Y:S01]  /*5ae30*/  ISETP.LT.AND P3, PT, R47, UR6, !P0 ;  /* 0x000000062f007c0c */ /* 0x000fe2000c761270 */
[----:B0-----:R-:W-:Y:S01]  /*5ae40*/  IMAD R47, R85, 0x2, R0 ;  /* 0x00000002552f7824 */ /* 0x001fe200078e0200 */
[-C--:B------:R-:W-:Y:S01]  /*5ae50*/  LEA.HI.X.SX32 R59, R49, R5.reuse, 0x1, P6 ;  /* 0x00000005313b7211 */ /* 0x080fe200030f0eff */
[----:B------:R-:W0:Y:S01]  /*5ae60*/  LDC R85, c[0x0][0x248] ;  /* 0x00009200ff557b82 */ /* 0x000e220000000800 */
[C---:B------:R-:W-:Y:S01]  /*5ae70*/  IADD3 R68, P6, R0.reuse, R2, RZ ;  /* 0x0000000200447210 */ /* 0x040fe20007fde0ff */
[----:B------:R-:W-:Y:S01]  /*5ae80*/  ULDC UR6, c[0x0][0x22c] ;  /* 0x00008b0000067ab9 */ /* 0x000fe20000000800 */
[----:B------:R-:W-:Y:S01]  /*5ae90*/  ISETP.LT.AND P5, PT, R99, UR4, !P0 ;  /* 0x0000000463007c0c */ /* 0x000fe2000c7a1270 */
[----:B------:R-:W-:Y:S01]  /*5aea0*/  ULDC UR4, c[0x0][0x22c] ;  /* 0x00008b0000047ab9 */ /* 0x000fe20000000800 */
[----:B------:R-:W-:-:S02]  /*5aeb0*/  LEA.HI.X.SX32 R69, R0, R5, 0x1, P6 ;  /* 0x0000000500457211 */ /* 0x000fc400030f0eff */
[-C--:B-1----:R-:W-:Y:S02]  /*5aec0*/  IADD3 R56, P6, R47, R2.reuse, RZ ;  /* 0x000000022f387210 */ /* 0x082fe40007fde0ff */
[----:B------:R-:W-:Y:S01]  /*5aed0*/  PRMT R81, R77, 0x7772, RZ ;  /* 0x000077724d517816 */ /* 0x000fe200000000ff */
[----:B------:R1:W-:Y:S01]  /*5aee0*/  @P2 STG.E.U8 desc[UR44][R58.64], R83 ;  /* 0x000000533a002986 */ /* 0x0003e2000c10112c */
[----:B---3--:R-:W-:Y:S01]  /*5aef0*/  IMAD R0, R50, 0x2, R47 ;  /* 0x0000000232007824 */ /* 0x008fe200078e022f */
[----:B------:R-:W-:Y:S01]  /*5af00*/  ISETP.LT.AND P2, PT, R97, UR4, !P0 ;  /* 0x0000000461007c0c */ /* 0x000fe2000c741270 */
[----:B------:R-:W-:Y:S01]  /*5af10*/  ULDC UR4, c[0x0][0x22c] ;  /* 0x00008b0000047ab9 */ /* 0x000fe20000000800 */
[----:B------:R-:W-:Y:S02]  /*5af20*/  LEA.HI.X.SX32 R57, R47, R5, 0x1, P6 ;  /* 0x000000052f397211 */ /* 0x000fe400030f0eff */
[----:B------:R-:W-:Y:S01]  /*5af30*/  PRMT R71, R78, 0x7772, RZ ;  /* 0x000077724e477816 */ /* 0x000fe200000000ff */
[----:B------:R2:W-:Y:S01]  /*5af40*/  @P1 STG.E.U8 desc[UR44][R68.64], R81 ;  /* 0x0000005144001986 */ /* 0x0005e2000c10112c */
[----:B------:R-:W-:Y:S01]  /*5af50*/  ISETP.LT.AND P1, PT, R48, UR4, !P0 ;  /* 0x0000000430007c0c */ /* 0x000fe2000c721270 */
[----:B------:R-:W-:Y:S01]  /*5af60*/  IMAD R47, R87, 0x2, R0 ;  /* 0x00000002572f7824 */ /* 0x000fe200078e0200 */
[----:B------:R-:W-:Y:S01]  /*5af70*/  IADD3 R48, P6, R0, R2, RZ ;  /* 0x0000000200307210 */ /* 0x000fe20007fde0ff */
[----:B------:R3:W-:Y:S01]  /*5af80*/  @P4 STG.E.U8 desc[UR44][R56.64], R71 ;  /* 0x0000004738004986 */ /* 0x0007e2000c10112c */
[----:B------:R-:W-:-:S02]  /*5af90*/  ULDC UR4, c[0x0][0x22c] ;  /* 0x00008b0000047ab9 */ /* 0x000fc40000000800 */
[----:B------:R-:W-:Y:S01]  /*5afa0*/  LEA.HI.X.SX32 R49, R0, R5, 0x1, P6 ;  /* 0x0000000500317211 */ /* 0x000fe200030f0eff */
[----:B------:R-:W-:Y:S01]  /*5afb0*/  IMAD R0, R70, 0x2, R47 ;  /* 0x0000000246007824 */ /* 0x000fe200078e022f */
[-C--:B-1----:R-:W-:Y:S02]  /*5afc0*/  IADD3 R58, P6, R47, R2.reuse, RZ ;  /* 0x000000022f3a7210 */ /* 0x082fe40007fde0ff */
[----:B--2---:R-:W-:Y:S01]  /*5afd0*/  PRMT R69, R79, 0x7772, RZ ;  /* 0x000077724f457816 */ /* 0x004fe200000000ff */
[----:B---3--:R-:W1:Y:S04]  /*5afe0*/  LDC R71, c[0x0][0x248] ;  /* 0x00009200ff477b82 */ /* 0x008e680000000800 */
[----:B------:R2:W-:Y:S01]  /*5aff0*/  @P5 STG.E.U8 desc[UR44][R48.64], R69 ;  /* 0x0000004530005986 */ /* 0x0005e2000c10112c */
[----:B------:R-:W-:Y:S01]  /*5b000*/  ISETP.LT.AND P4, PT, R96, UR4, !P0 ;  /* 0x0000000460007c0c */ /* 0x000fe2000c781270 */
[----:B------:R-:W-:Y:S01]  /*5b010*/  ULDC UR4, c[0x0][0x22c] ;  /* 0x00008b0000047ab9 */ /* 0x000fe20000000800 */
[----:B------:R-:W-:-:S02]  /*5b020*/  IADD3 R50, P5, R0, R2, RZ ;  /* 0x0000000200327210 */ /* 0x000fc40007fbe0ff */
[-C--:B------:R-:W-:Y:S02]  /*5b030*/  LEA.HI.X.SX32 R59, R47, R5.reuse, 0x1, P6 ;  /* 0x000000052f3b7211 */ /* 0x080fe400030f0eff */
[----:B------:R-:W-:Y:S01]  /*5b040*/  PRMT R57, R76, 0x7773, RZ ;  /* 0x000077734c397816 */ /* 0x000fe200000000ff */
[----:B------:R-:W3:Y:S01]  /*5b050*/  LDC R56, c[0x0][0x248] ;  /* 0x00009200ff387b82 */ /* 0x000ee20000000800 */
[----:B------:R-:W-:Y:S01]  /*5b060*/  ISETP.LT.AND P6, PT, R51, UR4, !P0 ;  /* 0x0000000433007c0c */ /* 0x000fe2000c7c1270 */
[----:B------:R-:W-:Y:S01]  /*5b070*/  ULDC UR4, c[0x0][0x248] ;  /* 0x0000920000047ab9 */ /* 0x000fe20000000800 */
[----:B------:R-:W-:Y:S01]  /*5b080*/  LEA.HI.X.SX32 R51, R0, R5, 0x1, P5 ;  /* 0x0000000500337211 */ /* 0x000fe200028f0eff */
[----:B0-----:R-:W-:-:S04]  /*5b090*/  IMAD R0, R85, 0x2, R0 ;  /* 0x0000000255007824 */ /* 0x001fc800078e0200 */
[----:B--2---:R-:W0:Y:S01]  /*5b0a0*/  LDC R69, c[0x0][0x248] ;  /* 0x00009200ff457b82 */ /* 0x004e220000000800 */
[----:B------:R-:W-:Y:S01]  /*5b0b0*/  PRMT R77, R77, 0x7773, RZ ;  /* 0x000077734d4d7816 */ /* 0x000fe200000000ff */
[----:B------:R2:W-:Y:S01]  /*5b0c0*/  @P3 STG.E.U8 desc[UR44][R58.64], R57 ;  /* 0x000000393a003986 */ /* 0x0005e2000c10112c */
[C---:B------:R-:W-:Y:S01]  /*5b0d0*/  ISETP.LT.AND P3, PT, R44.reuse, UR6, !P0 ;  /* 0x000000062c007c0c */ /* 0x040fe2000c761270 */
[----:B------:R-:W-:Y:S01]  /*5b0e0*/  IMAD R47, R44, UR4, RZ ;  /* 0x000000042c2f7c24 */ /* 0x000fe2000f8e02ff */
[C---:B------:R-:W-:Y:S01]  /*5b0f0*/  IADD3 R44, P5, R0.reuse, R2, RZ ;  /* 0x00000002002c7210 */ /* 0x040fe20007fbe0ff */
[----:B------:R4:W-:Y:S01]  /*5b100*/  @P2 STG.E.U8 desc[UR44][R50.64], R77 ;  /* 0x0000004d32002986 */ /* 0x0009e2000c10112c */
[----:B------:R-:W-:Y:S01]  /*5b110*/  ISETP.LT.AND P2, PT, R45, UR7, !P0 ;  /* 0x000000072d007c0c */ /* 0x000fe2000c741270 */
[----:B------:R-:W-:Y:S01]  /*5b120*/  ULDC UR4, c[0x0][0x22c] ;  /* 0x00008b0000047ab9 */ /* 0x000fe20000000800 */
[----:B--2---:R-:W2:Y:S01]  /*5b130*/  LDC R57, c[0x0][0x248] ;  /* 0x00009200ff397b82 */ /* 0x004ea20000000800 */
[----:B------:R-:W-:Y:S01]  /*5b140*/  LEA.HI.X.SX32 R45, R0, R5, 0x1, P5 ;  /* 0x00000005002d7211 */ /* 0x000fe200028f0eff */
[----:B-1----:R-:W-:Y:S01]  /*5b150*/  IMAD R0, R71, 0x4, R0 ;  /* 0x0000000447007824 */ /* 0x002fe200078e0200 */
[----:B------:R-:W-:Y:S01]  /*5b160*/  PRMT R79, R79, 0x7773, RZ ;  /* 0x000077734f4f7816 */ /* 0x000fe200000000ff */
[----:B------:R-:W-:Y:S01]  /*5b170*/  ULDC UR6, c[0x0][0x22c] ;  /* 0x00008b0000067ab9 */ /* 0x000fe20000000800 */
[----:B----4-:R-:W-:Y:S01]  /*5b180*/  PRMT R51, R78, 0x7773, RZ ;  /* 0x000077734e337816 */ /* 0x010fe200000000ff */
[----:B------:R-:W-:-:S02]  /*5b190*/  ULDC UR7, c[0x0][0x22c] ;  /* 0x00008b0000077ab9 */ /* 0x000fc40000000800 */
[----:B------:R-:W1:Y:S01]  /*5b1a0*/  LDC R50, c[0x0][0x248] ;  /* 0x00009200ff327b82 */ /* 0x000e620000000800 */
[C---:B------:R-:W-:Y:S01]  /*5b1b0*/  IADD3 R48, P5, R47.reuse, R2, RZ ;  /* 0x000000022f307210 */ /* 0x040fe20007fbe0ff */
[----:B------:R4:W-:Y:S01]  /*5b1c0*/  @P1 STG.E.U8 desc[UR44][R44.64], R51 ;  /* 0x000000332c001986 */ /* 0x0009e2000c10112c */
[----:B------:R-:W-:Y:S01]  /*5b1d0*/  ISETP.LT.AND P1, PT, R46, UR4, !P0 ;  /* 0x000000042e007c0c */ /* 0x000fe2000c721270 */
[----:B------:R-:W-:Y:S01]  /*5b1e0*/  ULDC UR4, c[0x0][0x22c] ;  /* 0x00008b0000047ab9 */ /* 0x000fe20000000800 */
[----:B------:R-:W-:-:S03]  /*5b1f0*/  LEA.HI.X.SX32 R49, R47, R5, 0x1, P5 ;  /* 0x000000052f317211 */ /* 0x000fc600028f0eff */
[----:B------:R-:W3:Y:S01]  /*5b200*/  LDC R71, c[0x0][0x248] ;  /* 0x00009200ff477b82 */ /* 0x000ee20000000800 */
[-C--:B------:R-:W-:Y:S02]  /*5b210*/  IADD3 R46, P5, R0, R2.reuse, RZ ;  /* 0x00000002002e7210 */ /* 0x080fe40007fbe0ff */
[----:B------:R-:W-:Y:S02]  /*5b220*/  PRMT R59, R72, 0x7770, RZ ;  /* 0x00007770483b7816 */ /* 0x000fe400000000ff */
[----:B------:R-:W-:Y:S01]  /*5b230*/  LEA.HI.X.SX32 R47, R0, R5, 0x1, P5 ;  /* 0x00000005002f7211 */ /* 0x000fe200028f0eff */
[----:B0-----:R-:W-:Y:S01]  /*5b240*/  IMAD R0, R69, 0x2, R0 ;  /* 0x0000000245007824 */ /* 0x001fe200078e0200 */
[----:B------:R0:W-:Y:S01]  /*5b250*/  @P3 STG.E.U8 desc[UR44][R48.64], R79 ;  /* 0x0000004f30003986 */ /* 0x0001e2000c10112c */
[----:B------:R-:W-:Y:S01]  /*5b260*/  ISETP.LT.AND P3, PT, R33, UR4, !P0 ;  /* 0x0000000421007c0c */ /* 0x000fe2000c761270 */
[----:B------:R-:W3:Y:S01]  /*5b270*/  LDC R69, c[0x0][0x248] ;  /* 0x00009200ff457b82 */ /* 0x000ee20000000800 */
[----:B--2---:R-:W-:Y:S01]  /*5b280*/  IMAD R33, R57, 0x2, R0 ;  /* 0x0000000239217824 */ /* 0x004fe200078e0200 */
[----:B------:R2:W-:Y:S01]  /*5b290*/  @P4 STG.E.U8 desc[UR44][R46.64], R59 ;  /* 0x0000003b2e004986 */ /* 0x0005e2000c10112c */
[----:B----4-:R-:W-:Y:S01]  /*5b2a0*/  IADD3 R44, P4, R0, R2, RZ ;  /* 0x00000002002c7210 */ /* 0x010fe20007f9e0ff */
[----:B------:R-:W-:Y:S01]  /*5b2b0*/  ULDC UR4, c[0x0][0x22c] ;  /* 0x00008b0000047ab9 */ /* 0x000fe20000000800 */
[----:B------:R-:W-:-:S02]  /*5b2c0*/  PRMT R57, R73, 0x7770, RZ ;  /* 0x0000777049397816 */ /* 0x000fc400000000ff */
[----:B------:R-:W-:Y:S01]  /*5b2d0*/  LEA.HI.X.SX32 R45, R0, R5, 0x1, P4 ;  /* 0x00000005002d7211 */ /* 0x000fe200020f0eff */
[----:B-1----:R-:W-:Y:S01]  /*5b2e0*/  IMAD R0, R50, 0x2, R33 ;  /* 0x0000000232007824 */ /* 0x002fe200078e0221 */
[----:B0-----:R-:W-:-:S03]  /*5b2f0*/  IADD3 R48, P4, R33, R2, RZ ;  /* 0x0000000221307210 */ /* 0x001fc60007f9e0ff */
[----:B------:R0:W-:Y:S01]  /*5b300*/  @P6 STG.E.U8 desc[UR44][R44.64], R57 ;  /* 0x000000392c006986 */ /* 0x0001e2000c10112c */
[-C--:B------:R-:W-:Y:S01]  /*5b310*/  LEA.HI.X.SX32 R49, R33, R5.reuse, 0x1, P4 ;  /* 0x0000000521317211 */ /* 0x080fe200020f0eff */
[----:B---3--:R-:W-:Y:S01]  /*5b320*/  IMAD R33, R71, 0x2, R0 ;  /* 0x0000000247217824 */ /* 0x008fe200078e0200 */
[-C--:B--2---:R-:W-:Y:S02]  /*5b330*/  IADD3 R46, P6, R0, R2.reuse, RZ ;  /* 0x00000002002e7210 */ /* 0x084fe40007fde0ff */
[----:B------:R-:W-:Y:S01]  /*5b340*/  ISETP.LT.AND P5, PT, R41, UR4, !P0 ;  /* 0x0000000429007c0c */ /* 0x000fe2000c7a1270 */
[----:B------:R-:W-:Y:S01]  /*5b350*/  ULDC UR4, c[0x0][0x22c] ;  /* 0x00008b0000047ab9 */ /* 0x000fe20000000800 */
[----:B------:R-:W-:Y:S02]  /*5b360*/  PRMT R51, R74, 0x7770, RZ ;  /* 0x000077704a337816 */ /* 0x000fe400000000ff */
[----:B------:R-:W-:Y:S01]  /*5b370*/  ISETP.LT.AND P4, PT, R42, UR4, !P0 ;  /* 0x000000042a007c0c */ /* 0x000fe2000c781270 */
[----:B------:R-:W-:Y:S01]  /*5b380*/  ULDC UR4, c[0x0][0x22c] ;  /* 0x00008b0000047ab9 */ /* 0x000fe20000000800 */
[-C--:B------:R-:W-:Y:S01]  /*5b390*/  LEA.HI.X.SX32 R47, R0, R5.reuse, 0x1, P6 ;  /* 0x00000005002f7211 */ /* 0x080fe200030f0eff */
[----:B------:R-:W-:Y:S01]  /*5b3a0*/  IMAD R0, R56, 0x2, R33 ;  /* 0x0000000238007824 */ /* 0x000fe200078e0221 */
[-C--:B------:R-:W-:Y:S01]  /*5b3b0*/  IADD3 R42, P6, R33, R2.reuse, RZ ;  /* 0x00000002212a7210 */ /* 0x080fe20007fde0ff */
[----:B------:R1:W-:Y:S01]  /*5b3c0*/  @P2 STG.E.U8 desc[UR44][R48.64], R51 ;  /* 0x0000003330002986 */ /* 0x0003e2000c10112c */
[----:B------:R-:W-:Y:S01]  /*5b3d0*/  ISETP.LT.AND P2, PT, R43, UR4, !P0 ;  /* 0x000000042b007c0c */ /* 0x000fe2000c741270 */
[----:B0-----:R-:W0:Y:S01]  /*5b3e0*/  LDC R57, c[0x0][0x248] ;  /* 0x00009200ff397b82 */ /* 0x001e220000000800 */
[----:B------:R-:W-:Y:S01]  /*5b3f0*/  LEA.HI.X.SX32 R43, R33, R5, 0x1, P6 ;  /* 0x00000005212b7211 */ /* 0x000fe200030f0eff */
[----:B------:R-:W-:Y:S01]  /*5b400*/  ULDC UR4, c[0x0][0x22c] ;  /* 0x00008b0000047ab9 */ /* 0x000fe20000000800 */
[----:B------:R-:W-:-:S02]  /*5b410*/  IADD3 R44, P6, R0, R2, RZ ;  /* 0x00000002002c7210 */ /* 0x000fc40007fde0ff */
[----:B------:R-:W-:Y:S02]  /*5b420*/  PRMT R41, R75, 0x7770, RZ ;  /* 0x000077704b297816 */ /* 0x000fe400000000ff */
[----:B------:R-:W-:Y:S01]  /*5b430*/  LEA.HI.X.SX32 R45, R0, R5, 0x1, P6 ;  /* 0x00000005002d7211 */ /* 0x000fe200030f0eff */
[----:B-1----:R-:W1:Y:S01]  /*5b440*/  LDC R51, c[0x0][0x248] ;  /* 0x00009200ff337b82 */ /* 0x002e620000000800 */
[----:B------:R-:W-:Y:S01]  /*5b450*/  PRMT R49, R72, 0x7771, RZ ;  /* 0x0000777148317816 */ /* 0x000fe200000000ff */
[----:B------:R-:W-:Y:S01]  /*5b460*/  IMAD R0, R69, 0x2, R0 ;  /* 0x0000000245007824 */ /* 0x000fe200078e0200 */
[----:B------:R2:W-:Y:S01]  /*5b470*/  @P1 STG.E.U8 desc[UR44][R46.64], R41 ;  /* 0x000000292e001986 */ /* 0x0005e2000c10112c */
[----:B------:R-:W-:Y:S01]  /*5b480*/  ISETP.LT.AND P1, PT, R40, UR4, !P0 ;  /* 0x0000000428007c0c */ /* 0x000fe2000c721270 */
[----:B------:R-:W-:Y:S02]  /*5b490*/  ULDC UR4, c[0x0][0x248] ;  /* 0x0000920000047ab9 */ /* 0x000fe40000000800 */
[----:B------:R3:W-:Y:S01]  /*5b4a0*/  @P3 STG.E.U8 desc[UR44][R42.64], R49 ;  /* 0x000000312a003986 */ /* 0x0007e2000c10112c */
[----:B------:R-:W-:-:S02]  /*5b4b0*/  IADD3 R40, P3, R0, R2, RZ ;  /* 0x0000000200287210 */ /* 0x000fc40007f7e0ff */
[----:B------:R-:W-:Y:S02]  /*5b4c0*/  PRMT R33, R73, 0x7771, RZ ;  /* 0x0000777149217816 */ /* 0x000fe400000000ff */
[----:B------:R-:W-:Y:S01]  /*5b4d0*/  ISETP.LT.AND P6, PT, R38, UR6, !P0 ;  /* 0x0000000626007c0c */ /* 0x000fe2000c7c1270 */
[----:B--2---:R-:W2:Y:S01]  /*5b4e0*/  LDC R46, c[0x0][0x248] ;  /* 0x00009200ff2e7b82 */ /* 0x004ea20000000800 */
[----:B------:R-:W-:Y:S01]  /*5b4f0*/  LEA.HI.X.SX32 R41, R0, R5, 0x1, P3 ;  /* 0x0000000500297211 */ /* 0x000fe200018f0eff */
[----:B------:R-:W-:Y:S01]  /*5b500*/  IMAD R38, R38, UR4, RZ ;  /* 0x0000000426267c24 */ /* 0x000fe2000f8e02ff */
[----:B------:R-:W-:Y:S01]  /*5b510*/  PRMT R47, R74, 0x7771, RZ ;  /* 0x000077714a2f7816 */ /* 0x000fe200000000ff */
[----:B------:R4:W-:Y:S01]  /*5b520*/  @P5 STG.E.U8 desc[UR44][R44.64], R33 ;  /* 0x000000212c005986 */ /* 0x0009e2000c10112c */
[----:B------:R-:W-:Y:S01]  /*5b530*/  ISETP.LT.AND P3, PT, R34, UR7, !P0 ;  /* 0x0000000722007c0c */ /* 0x000fe2000c761270 */
[----:B------:R-:W-:Y:S01]  /*5b540*/  ULDC UR6, c[0x0][0x22c] ;  /* 0x00008b0000067ab9 */ /* 0x000fe20000000800 */
[----:B------:R-:W-:Y:S01]  /*5b550*/  ULDC UR4, c[0x0][0x22c] ;  /* 0x00008b0000047ab9 */ /* 0x000fe20000000800 */
[----:B------:R2:W-:Y:S01]  /*5b560*/  @P4 STG.E.U8 desc[UR44][R40.64], R47 ;  /* 0x0000002f28004986 */ /* 0x0005e2000c10112c */
[----:B---3--:R-:W-:Y:S01]  /*5b570*/  IADD3 R42, P4, R38, R2, RZ ;  /* 0x00000002262a7210 */ /* 0x008fe20007f9e0ff */
[----:B------:R-:W3:Y:S01]  /*5b580*/  LDC R34, c[0x0][0x248] ;  /* 0x00009200ff227b82 */ /* 0x000ee20000000800 */
[----:B-1----:R-:W-:Y:S01]  /*5b590*/  IMAD R0, R51, 0x4, R0 ;  /* 0x0000000433007824 */ /* 0x002fe200078e0200 */
[----:B------:R-:W-:Y:S01]  /*5b5a0*/  PRMT R49, R72, 0x7772, RZ ;  /* 0x0000777248317816 */ /* 0x000fe200000000ff */
[----:B------:R-:W-:-:S05]  /*5b5b0*/  ULDC UR7, c[0x0][0x22c] ;  /* 0x00008b0000077ab9 */ /* 0x000fca0000000800 */
[----:B----4-:R-:W1:Y:S01]  /*5b5c0*/  LDC R45, c[0x0][0x248] ;  /* 0x00009200ff2d7b82 */ /* 0x010e620000000800 */
[----:B------:R-:W-:Y:S02]  /*5b5d0*/  LEA.HI.X.SX32 R43, R38, R5, 0x1, P4 ;  /* 0x00000005262b7211 */ /* 0x000fe400020f0eff */
[----:B------:R-:W-:Y:S02]  /*5b5e0*/  PRMT R33, R75, 0x7771, RZ ;  /* 0x000077714b217816 */ /* 0x000fe400000000ff */
[----:B------:R-:W-:-:S03]  /*5b5f0*/  ISETP.LT.AND P4, PT, R31, UR6, !P0 ;  /* 0x000000061f007c0c */ /* 0x000fc6000c781270 */
[----:B------:R-:W4:Y:S01]  /*5b600*/  LDC R51, c[0x0][0x248] ;  /* 0x00009200ff337b82 */ /* 0x000f220000000800 */
[----:B------:R3:W-:Y:S01]  /*5b610*/  @P6 STG.E.U8 desc[UR44][R42.64], R33 ;  /* 0x000000212a006986 */ /* 0x0007e2000c10112c */
[CC--:B------:R-:W-:Y:S01]  /*5b620*/  IADD3 R38, P6, R0.reuse, R2.reuse, RZ ;  /* 0x0000000200267210 */ /* 0x0c0fe20007fde0ff */
[----:B0-----:R-:W-:Y:S01]  /*5b630*/  IMAD R31, R57, 0x2, R0 ;  /* 0x00000002391f7824 */ /* 0x001fe200078e0200 */
[----:B------:R-:W-:Y:S01]  /*5b640*/  ISETP.LT.AND P5, PT, R39, UR4, !P0 ;  /* 0x0000000427007c0c */ /* 0x000fe2000c7a1270 */
[----:B------:R-:W-:Y:S01]  /*5b650*/  ULDC UR4, c[0x0][0x22c] ;  /* 0x00008b0000047ab9 */ /* 0x000fe20000000800 */
[-C--:B------:R-:W-:Y:S01]  /*5b660*/  LEA.HI.X.SX32 R39, R0, R5.reuse, 0x1, P6 ;  /* 0x0000000500277211 */ /* 0x080fe200030f0eff */
[----:B--2---:R-:W-:Y:S01]  /*5b670*/  IMAD R0, R46, 0x2, R31 ;  /* 0x000000022e007824 */ /* 0x004fe200078e021f */
[-C--:B------:R-:W-:Y:S01]  /*5b680*/  IADD3 R40, P6, R31, R2.reuse, RZ ;  /* 0x000000021f287210 */ /* 0x080fe20007fde0ff */
[----:B------:R-:W0:Y:S01]  /*5b690*/  LDC R44, c[0x0][0x248] ;  /* 0x00009200ff2c7b82 */ /* 0x000e220000000800 */
[----:B------:R-:W-:Y:S01]  /*5b6a0*/  PRMT R47, R73, 0x7772, RZ ;  /* 0x00007772492f7816 */ /* 0x000fe200000000ff */
[----:B------:R-:W-:Y:S01]  /*5b6b0*/  ULDC UR6, c[0x0][0x22c] ;  /* 0x00008b0000067ab9 */ /* 0x000fe20000000800 */
[-C--:B------:R-:W-:Y:S01]  /*5b6c0*/  LEA.HI.X.SX32 R41, R31, R5.reuse, 0x1, P6 ;  /* 0x000000051f297211 */ /* 0x080fe200030f0eff */
[----:B------:R2:W-:Y:S01]  /*5b6d0*/  @P2 STG.E.U8 desc[UR44][R38.64], R49 ;  /* 0x0000003126002986 */ /* 0x0005e2000c10112c */
[C---:B---3--:R-:W-:Y:S01]  /*5b6e0*/  IADD3 R42, P6, R0.reuse, R2, RZ ;  /* 0x00000002002a7210 */ /* 0x048fe20007fde0ff */
[----:B-1----:R-:W-:Y:S01]  /*5b6f0*/  IMAD R31, R45, 0x2, R0 ;  /* 0x000000022d1f7824 */ /* 0x002fe200078e0200 */
[----:B------:R-:W-:Y:S01]  /*5b700*/  ISETP.LT.AND P2, PT, R37, UR4, !P0 ;  /* 0x0000000425007c0c */ /* 0x000fe2000c741270 */
[----:B------:R-:W-:Y:S01]  /*5b710*/  ULDC UR4, c[0x0][0x22c] ;  /* 0x00008b0000047ab9 */ /* 0x000fe20000000800 */
[----:B------:R1:W-:Y:S01]  /*5b720*/  @P1 STG.E.U8 desc[UR44][R40.64], R47 ;  /* 0x0000002f28001986 */ /* 0x0003e2000c10112c */
[----:B------:R-:W-:-:S02]  /*5b730*/  LEA.HI.X.SX32 R43, R0, R5, 0x1, P6 ;  /* 0x00000005002b7211 */ /* 0x000fc400030f0eff */
[----:B------:R-:W-:Y:S01]  /*5b740*/  ISETP.LT.AND P1, PT, R32, UR4, !P0 ;  /* 0x0000000420007c0c */ /* 0x000fe2000c721270 */
[----:B------:R-:W-:Y:S01]  /*5b750*/  IMAD R0, R34, 0x2, R31 ;  /* 0x0000000222007824 */ /* 0x000fe200078e021f */
[CC--:B------:R-:W-:Y:S01]  /*5b760*/  IADD3 R32, P6, R31.reuse, R2.reuse, RZ ;  /* 0x000000021f207210 */ /* 0x0c0fe20007fde0ff */
[----:B------:R-:W-:Y:S01]  /*5b770*/  ULDC UR4, c[0x0][0x22c] ;  /* 0x00008b0000047ab9 */ /* 0x000fe20000000800 */
[----:B------:R-:W-:Y:S01]  /*5b780*/  PRMT R45, R74, 0x7772, RZ ;  /* 0x000077724a2d7816 */ /* 0x000fe200000000ff */
[----:B--2---:R-:W2:Y:S01]  /*5b790*/  LDC R38, c[0x0][0x248] ;  /* 0x00009200ff267b82 */ /* 0x004ea20000000800 */
[----:B------:R-:W-:Y:S01]  /*5b7a0*/  LEA.HI.X.SX32 R33, R31, R5, 0x1, P6 ;  /* 0x000000051f217211 */ /* 0x000fe200030f0eff */
[----:B----4-:R-:W-:Y:S01]  /*5b7b0*/  IMAD R31, R51, 0x2, R0 ;  /* 0x00000002331f7824 */ /* 0x010fe200078e0200 */
[----:B-1----:R-:W-:Y:S01]  /*5b7c0*/  PRMT R41, R75, 0x7772, RZ ;  /* 0x000077724b297816 */ /* 0x002fe200000000ff */
[----:B------:R1:W-:Y:S01]  /*5b7d0*/  @P3 STG.E.U8 desc[UR44][R42.64], R45 ;  /* 0x0000002d2a003986 */ /* 0x0003e2000c10112c */
[----:B------:R-:W-:Y:S01]  /*5b7e0*/  ISETP.LT.AND P3, PT, R36, UR4, !P0 ;  /* 0x0000000424007c0c */ /* 0x000fe2000c761270 */
[----:B------:R-:W-:Y:S01]  /*5b7f0*/  ULDC UR4, c[0x0][0x22c] ;  /* 0x00008b0000047ab9 */ /* 0x000fe20000000800 */
[-C--:B------:R-:W-:Y:S01]  /*5b800*/  IADD3 R36, P6, R0, R2.reuse, RZ ;  /* 0x0000000200247210 */ /* 0x080fe20007fde0ff */
[----:B------:R3:W-:Y:S01]  /*5b810*/  @P5 STG.E.U8 desc[UR44][R32.64], R41 ;  /* 0x0000002920005986 */ /* 0x0007e2000c10112c */
[----:B------:R-:W-:-:S02]  /*5b820*/  IADD3 R34, P5, R31, R2, RZ ;  /* 0x000000021f227210 */ /* 0x000fc40007fbe0ff */
[-C--:B------:R-:W-:Y:S02]  /*5b830*/  LEA.HI.X.SX32 R37, R0, R5.reuse, 0x1, P6 ;  /* 0x0000000500257211 */ /* 0x080fe400030f0eff */
[----:B------:R-:W-:Y:S01]  /*5b840*/  ISETP.LT.AND P6, PT, R35, UR4, !P0 ;  /* 0x0000000423007c0c */ /* 0x000fe2000c7c1270 */
[----:B------:R-:W-:Y:S01]  /*5b850*/  ULDC UR4, c[0x0][0x248] ;  /* 0x0000920000047ab9 */ /* 0x000fe20000000800 */
[----:B------:R-:W-:Y:S01]  /*5b860*/  PRMT R39, R72, 0x7773, RZ ;  /* 0x0000777348277816 */ /* 0x000fe200000000ff */
[----:B-1----:R-:W1:Y:S01]  /*5b870*/  LDC R43, c[0x0][0x248] ;  /* 0x00009200ff2b7b82 */ /* 0x002e620000000800 */
[----:B------:R-:W-:Y:S01]  /*5b880*/  LEA.HI.X.SX32 R35, R31, R5, 0x1, P5 ;  /* 0x000000051f237211 */ /* 0x000fe200028f0eff */
[----:B0-----:R-:W-:Y:S01]  /*5b890*/  IMAD R31, R44, 0x2, R31 ;  /* 0x000000022c1f7824 */ /* 0x001fe200078e021f */
[----:B------:R-:W-:Y:S01]  /*5b8a0*/  PRMT R73, R73, 0x7773, RZ ;  /* 0x0000777349497816 */ /* 0x000fe200000000ff */
[----:B------:R0:W-:Y:S01]  /*5b8b0*/  @P4 STG.E.U8 desc[UR44][R36.64], R39 ;  /* 0x0000002724004986 */ /* 0x0001e2000c10112c */
[----:B------:R-:W-:-:S03]  /*5b8c0*/  ISETP.LT.AND P4, PT, R28, UR6, !P0 ;  /* 0x000000061c007c0c */ /* 0x000fc6000c781270 */
[----:B---3--:R-:W3:Y:S01]  /*5b8d0*/  LDC R41, c[0x0][0x248] ;  /* 0x00009200ff297b82 */ /* 0x008ee20000000800 */
[----:B------:R-:W-:Y:S01]  /*5b8e0*/  IMAD R0, R28, UR4, RZ ;  /* 0x000000041c007c24 */ /* 0x000fe2000f8e02ff */
[----:B------:R-:W-:Y:S01]  /*5b8f0*/  IADD3 R28, P5, R31, R2, RZ ;  /* 0x000000021f1c7210 */ /* 0x000fe20007fbe0ff */
[----:B------:R4:W-:Y:S01]  /*5b900*/  @P2 STG.E.U8 desc[UR44][R34.64], R73 ;  /* 0x0000004922002986 */ /* 0x0009e2000c10112c */
[----:B------:R-:W-:Y:S01]  /*5b910*/  ISETP.LT.AND P2, PT, R29, UR7, !P0 ;  /* 0x000000071d007c0c */ /* 0x000fe2000c741270 */
[----:B------:R-:W-:-:S03]  /*5b920*/  ULDC UR4, c[0x0][0x22c] ;  /* 0x00008b0000047ab9 */ /* 0x000fc60000000800 */
[----:B0-----:R-:W0:Y:S01]  /*5b930*/  LDC R37, c[0x0][0x248] ;  /* 0x00009200ff257b82 */ /* 0x001e220000000800 */
[----:B------:R-:W-:Y:S01]  /*5b940*/  LEA.HI.X.SX32 R29, R31, R5, 0x1, P5 ;  /* 0x000000051f1d7211 */ /* 0x000fe200028f0eff */
[----:B------:R-:W-:Y:S01]  /*5b950*/  ULDC UR6, c[0x0][0x22c] ;  /* 0x00008b0000067ab9 */ /* 0x000fe20000000800 */
[----:B------:R-:W-:Y:S01]  /*5b960*/  IADD3 R32, P5, R0, R2, RZ ;  /* 0x0000000200207210 */ /* 0x000fe20007fbe0ff */
[----:B------:R-:W-:-:S04]  /*5b970*/  ULDC UR7, c[0x0][0x22c] ;  /* 0x00008b0000077ab9 */ /* 0x000fc80000000800 */
[----:B----4-:R-:W4:Y:S01]  /*5b980*/  LDC R34, c[0x0][0x248] ;  /* 0x00009200ff227b82 */ /* 0x010f220000000800 */
[----:B------:R-:W-:Y:S02]  /*5b990*/  PRMT R35, R74, 0x7773, RZ ;  /* 0x000077734a237816 */ /* 0x000fe400000000ff */
[----:B------:R-:W-:Y:S01]  /*5b9a0*/  LEA.HI.X.SX32 R33, R0, R5, 0x1, P5 ;  /* 0x0000000500217211 */ /* 0x000fe200028f0eff */
[----:B--2---:R-:W-:Y:S02]  /*5b9b0*/  IMAD R0, R38, 0x4, R31 ;  /* 0x0000000426007824 */ /* 0x004fe400078e021f */
[----:B------:R2:W-:Y:S01]  /*5b9c0*/  @P1 STG.E.U8 desc[UR44][R28.64], R35 ;  /* 0x000000231c001986 */ /* 0x0005e2000c10112c */
[----:B------:R-:W-:Y:S01]  /*5b9d0*/  ISETP.LT.AND P1, PT, R30, UR4, !P0 ;  /* 0x000000041e007c0c */ /* 0x000fe2000c721270 */
[----:B------:R-:W1:Y:S01]  /*5b9e0*/  LDC R36, c[0x0][0x248] ;  /* 0x00009200ff247b82 */ /* 0x000e620000000800 */
[----:B------:R-:W-:Y:S01]  /*5b9f0*/  IADD3 R30, P5, R0, R2, RZ ;  /* 0x00000002001e7210 */ /* 0x000fe20007fbe0ff */
[----:B------:R-:W-:Y:S01]  /*5ba00*/  ULDC UR4, c[0x0][0x22c] ;  /* 0x00008b0000047ab9 */ /* 0x000fe20000000800 */
[----:B------:R-:W-:-:S02]  /*5ba10*/  PRMT R75, R75, 0x7773, RZ ;  /* 0x000077734b4b7816 */ /* 0x000fc400000000ff */
[----:B------:R-:W-:Y:S01]  /*5ba20*/  LEA.HI.X.SX32 R31, R0, R5, 0x1, P5 ;  /* 0x00000005001f7211 */ /* 0x000fe200028f0eff */
[----:B---3--:R-:W-:Y:S01]  /*5ba30*/  IMAD R0, R41, 0x2, R0 ;  /* 0x0000000229007824 */ /* 0x008fe200078e0200 */
[----:B------:R-:W-:Y:S01]  /*5ba40*/  PRMT R39, R64, 0x7770, RZ ;  /* 0x0000777040277816 */ /* 0x000fe200000000ff */
[----:B------:R3:W-:Y:S01]  /*5ba50*/  @P4 STG.E.U8 desc[UR44][R32.64], R75 ;  /* 0x0000004b20004986 */ /* 0x0007e2000c10112c */
[----:B------:R-:W-:Y:S01]  /*5ba60*/  ISETP.LT.AND P4, PT, R17, UR4, !P0 ;  /* 0x0000000411007c0c */ /* 0x000fe2000c781270 */
[----:B0-----:R-:W-:Y:S01]  /*5ba70*/  IMAD R17, R37, 0x2, R0 ;  /* 0x0000000225117824 */ /* 0x001fe200078e0200 */
[----:B------:R-:W0:Y:S01]  /*5ba80*/  LDC R41, c[0x0][0x248] ;  /* 0x00009200ff297b82 */ /* 0x000e220000000800 */
[----:B------:R1:W-:Y:S01]  /*5ba90*/  @P3 STG.E.U8 desc[UR44][R30.64], R39 ;  /* 0x000000271e003986 */ /* 0x0003e2000c10112c */
[----:B--2---:R-:W-:Y:S01]  /*5baa0*/  IADD3 R28, P3, R0, R2, RZ ;  /* 0x00000002001c7210 */ /* 0x004fe20007f7e0ff */
[----:B------:R-:W-:Y:S01]  /*5bab0*/  ULDC UR4, c[0x0][0x22c] ;  /* 0x00008b0000047ab9 */ /* 0x000fe20000000800 */
[----:B------:R-:W-:-:S02]  /*5bac0*/  PRMT R37, R65, 0x7770, RZ ;  /* 0x0000777041257816 */ /* 0x000fc400000000ff */
[----:B------:R-:W-:Y:S01]  /*5bad0*/  LEA.HI.X.SX32 R29, R0, R5, 0x1, P3 ;  /* 0x00000005001d7211 */ /* 0x000fe200018f0eff */
[----:B----4-:R-:W-:Y:S01]  /*5bae0*/  IMAD R0, R34, 0x2, R17 ;  /* 0x0000000222007824 */ /* 0x010fe200078e0211 */
[----:B---3--:R-:W-:-:S03]  /*5baf0*/  IADD3 R32, P3, R17, R2, RZ ;  /* 0x0000000211207210 */ /* 0x008fc60007f7e0ff */
[----:B------:R2:W-:Y:S01]  /*5bb00*/  @P6 STG.E.U8 desc[UR44][R28.64], R37 ;  /* 0x000000251c006986 */ /* 0x0005e2000c10112c */
[-C--:B------:R-:W-:Y:S01]  /*5bb10*/  LEA.HI.X.SX32 R33, R17, R5.reuse, 0x1, P3 ;  /* 0x0000000511217211 */ /* 0x080fe200018f0eff */
[----:B-1----:R-:W-:Y:S01]  /*5bb20*/  IMAD R17, R43, 0x2, R0 ;  /* 0x000000022b117824 */ /* 0x002fe200078e0200 */
[-C--:B------:R-:W-:Y:S02]  /*5bb30*/  IADD3 R30, P6, R0, R2.reuse, RZ ;  /* 0x00000002001e7210 */ /* 0x080fe40007fde0ff */
        /* <DEDUP_REMOVED lines=10> */
[----:B--2---:R-:W2:Y:S01]  /*5bbe0*/  LDC R37, c[0x0][0x248] ;  /* 0x00009200ff257b82 */ /* 0x004ea20000000800 */
[----:B------:R-:W-:Y:S01]  /*5bbf0*/  LEA.HI.X.SX32 R27, R17, R5, 0x1, P6 ;  /* 0x00000005111b7211 */ /* 0x000fe200030f0eff */
[----:B------:R-:W-:Y:S01]  /*5bc00*/  ULDC UR4, c[0x0][0x22c] ;  /* 0x00008b0000047ab9 */ /* 0x000fe20000000800 */
[----:B------:R-:W-:-:S02]  /*5bc10*/  IADD3 R28, P6, R0, R2, RZ ;  /* 0x00000002001c7210 */ /* 0x000fc40007fde0ff */
[----:B------:R-:W-:Y:S02]  /*5bc20*/  PRMT R25, R67, 0x7770, RZ ;  /* 0x0000777043197816 */ /* 0x000fe400000000ff */
[----:B------:R-:W-:Y:S01]  /*5bc30*/  LEA.HI.X.SX32 R29, R0, R5, 0x1, P6 ;  /* 0x00000005001d7211 */ /* 0x000fe200030f0eff */
[----:B-1----:R-:W1:Y:S01]  /*5bc40*/  LDC R35, c[0x0][0x248] ;  /* 0x00009200ff237b82 */ /* 0x002e620000000800 */
[----:B------:R-:W-:Y:S01]  /*5bc50*/  PRMT R33, R64, 0x7771, RZ ;  /* 0x0000777140217816 */ /* 0x000fe200000000ff */
[----:B0-----:R-:W-:Y:S01]  /*5bc60*/  IMAD R0, R41, 0x2, R0 ;  /* 0x0000000229007824 */ /* 0x001fe200078e0200 */
[----:B------:R0:W-:Y:S01]  /*5bc70*/  @P1 STG.E.U8 desc[UR44][R30.64], R25 ;  /* 0x000000191e001986 */ /* 0x0001e2000c10112c */
[----:B------:R-:W-:Y:S01]  /*5bc80*/  ISETP.LT.AND P1, PT, R24, UR4, !P0 ;  /* 0x0000000418007c0c */ /* 0x000fe2000c721270 */
[----:B------:R-:W-:Y:S02]  /*5bc90*/  ULDC UR4, c[0x0][0x248] ;  /* 0x0000920000047ab9 */ /* 0x000fe40000000800 */
[----:B------:R3:W-:Y:S01]  /*5bca0*/  @P4 STG.E.U8 desc[UR44][R26.64], R33 ;  /* 0x000000211a004986 */ /* 0x0007e2000c10112c */
[----:B------:R-:W-:-:S02]  /*5bcb0*/  IADD3 R24, P4, R0, R2, RZ ;  /* 0x0000000200187210 */ /* 0x000fc40007f9e0ff */
[----:B------:R-:W-:Y:S02]  /*5bcc0*/  PRMT R17, R65, 0x7771, RZ ;  /* 0x0000777141117816 */ /* 0x000fe400000000ff */
[----:B------:R-:W-:Y:S01]  /*5bcd0*/  ISETP.LT.AND P6, PT, R22, UR6, !P0 ;  /* 0x0000000616007c0c */ /* 0x000fe2000c7c1270 */
[----:B0-----:R-:W0:Y:S01]  /*5bce0*/  LDC R30, c[0x0][0x248] ;  /* 0x00009200ff1e7b82 */ /* 0x001e220000000800 */
        /* <DEDUP_REMOVED lines=20> */
[----:B--2---:R-:W-:Y:S01]  /*5be30*/  IMAD R15, R37, 0x2, R0 ;  /* 0x00000002250f7824 */ /* 0x004fe200078e0200 */
[----:B------:R-:W-:Y:S01]  /*5be40*/  ISETP.LT.AND P5, PT, R23, UR4, !P0 ;  /* 0x0000000417007c0c */ /* 0x000fe2000c7a1270 */
[----:B------:R-:W-:Y:S01]  /*5be50*/  ULDC UR4, c[0x0][0x22c] ;  /* 0x00008b0000047ab9 */ /* 0x000fe20000000800 */
[-C--:B------:R-:W-:Y:S01]  /*5be60*/  LEA.HI.X.SX32 R23, R0, R5.reuse, 0x1, P6 ;  /* 0x0000000500177211 */ /* 0x080fe200030f0eff */
[----:B0-----:R-:W-:Y:S01]  /*5be70*/  IMAD R0, R30, 0x2, R15 ;  /* 0x000000021e007824 */ /* 0x001fe200078e020f */
        /* <DEDUP_REMOVED lines=18> */
[-C--:B------:R-:W-:Y:S01]  /*5bfa0*/  LEA.HI.X.SX32 R17, R15, R5.reuse, 0x1, P6 ;  /* 0x000000050f117211 */ /* 0x080fe200030f0eff */
[----:B----4-:R-:W-:Y:S01]  /*5bfb0*/  IMAD R15, R35, 0x2, R0 ;  /* 0x00000002230f7824 */ /* 0x010fe200078e0200 */
[----:B-1----:R-:W-:Y:S01]  /*5bfc0*/  PRMT R25, R67, 0x7772, RZ ;  /* 0x0000777243197816 */ /* 0x002fe200000000ff */
[----:B------:R-:W-:Y:S01]  /*5bfd0*/  @P4 STG.E.U8 desc[UR44][R26.64], R29 ;  /* 0x0000001d1a004986 */ /* 0x000fe2000c10112c */
[----:B------:R-:W-:Y:S01]  /*5bfe0*/  ISETP.LT.AND P4, PT, R20, UR4, !P0 ;  /* 0x0000000414007c0c */ /* 0x000fe2000c781270 */
[----:B------:R-:W-:Y:S01]  /*5bff0*/  ULDC UR4, c[0x0][0x22c] ;  /* 0x00008b0000047ab9 */ /* 0x000fe20000000800 */
[CC--:B------:R-:W-:Y:S01]  /*5c000*/  IADD3 R20, P6, R0.reuse, R2.reuse, RZ ;  /* 0x0000000200147210 */ /* 0x0c0fe20007fde0ff */
[----:B------:R1:W-:Y:S01]  /*5c010*/  @P5 STG.E.U8 desc[UR44][R16.64], R25 ;  /* 0x0000001910005986 */ /* 0x0003e2000c10112c */
[----:B------:R-:W-:Y:S01]  /*5c020*/  IADD3 R18, P5, R15, R2, RZ ;  /* 0x000000020f127210 */ /* 0x000fe20007fbe0ff */
[----:B------:R-:W3:Y:S01]  /*5c030*/  LDC R31, c[0x0][0x248] ;  /* 0x00009200ff1f7b82 */ /* 0x000ee20000000800 */
[----:B------:R-:W-:-:S02]  /*5c040*/  LEA.HI.X.SX32 R21, R0, R5, 0x1, P6 ;  /* 0x0000000500157211 */ /* 0x000fc400030f0eff */
[----:B------:R-:W-:Y:S01]  /*5c050*/  ISETP.LT.AND P6, PT, R19, UR4, !P0 ;  /* 0x0000000413007c0c */ /* 0x000fe2000c7c1270 */
[----:B------:R-:W-:Y:S01]  /*5c060*/  ULDC UR4, c[0x0][0x248] ;  /* 0x0000920000047ab9 */ /* 0x000fe20000000800 */
[----:B------:R-:W-:Y:S02]  /*5c070*/  PRMT R23, R64, 0x7773, RZ ;  /* 0x0000777340177816 */ /* 0x000fe400000000ff */
[-C--:B------:R-:W-:Y:S01]  /*5c080*/  LEA.HI.X.SX32 R19, R15, R5.reuse, 0x1, P5 ;  /* 0x000000050f137211 */ /* 0x080fe200028f0eff */
[----:B0-----:R-:W-:Y:S01]  /*5c090*/  IMAD R15, R28, 0x2, R15 ;  /* 0x000000021c0f7824 */ /* 0x001fe200078e020f */
[----:B------:R-:W-:Y:S01]  /*5c0a0*/  PRMT R65, R65, 0x7773, RZ ;  /* 0x0000777341417816 */ /* 0x000fe200000000ff */
[----:B-1----:R-:W0:Y:S01]  /*5c0b0*/  LDC R25, c[0x0][0x248] ;  /* 0x00009200ff197b82 */ /* 0x002e220000000800 */
[----:B------:R1:W-:Y:S01]  /*5c0c0*/  @P3 STG.E.U8 desc[UR44][R20.64], R23 ;  /* 0x0000001714003986 */ /* 0x0003e2000c10112c */
[C---:B------:R-:W-:Y:S01]  /*5c0d0*/  ISETP.LT.AND P5, PT, R12.reuse, UR6, !P0 ;  /* 0x000000060c007c0c */ /* 0x040fe2000c7a1270 */
[----:B------:R-:W-:Y:S01]  /*5c0e0*/  IMAD R0, R12, UR4, RZ ;  /* 0x000000040c007c24 */ /* 0x000fe2000f8e02ff */
[----:B------:R-:W-:Y:S01]  /*5c0f0*/  ISETP.LT.AND P3, PT, R13, UR7, !P0 ;  /* 0x000000070d007c0c */ /* 0x000fe2000c761270 */
[----:B------:R4:W-:Y:S01]  /*5c100*/  @P2 STG.E.U8 desc[UR44][R18.64], R65 ;  /* 0x0000004112002986 */ /* 0x0009e2000c10112c */
[-C--:B------:R-:W-:Y:S01]  /*5c110*/  IADD3 R12, P2, R15, R2.reuse, RZ ;  /* 0x000000020f0c7210 */ /* 0x080fe20007f5e0ff */
[----:B------:R-:W-:Y:S01]  /*5c120*/  ULDC UR4, c[0x0][0x22c] ;  /* 0x00008b0000047ab9 */ /* 0x000fe20000000800 */
[----:B------:R-:W-:Y:S01]  /*5c130*/  PRMT R67, R67, 0x7773, RZ ;  /* 0x0000777343437816 */ /* 0x000fe200000000ff */
[----:B------:R-:W3:Y:S01]  /*5c140*/  LDC R27, c[0x0][0x248] ;  /* 0x00009200ff1b7b82 */ /* 0x000ee20000000800 */
[----:B------:R-:W-:Y:S01]  /*5c150*/  LEA.HI.X.SX32 R13, R15, R5, 0x1, P2 ;  /* 0x000000050f0d7211 */ /* 0x000fe200010f0eff */
[----:B------:R-:W-:Y:S01]  /*5c160*/  ULDC UR6, c[0x0][0x22c] ;  /* 0x00008b0000067ab9 */ /* 0x000fe20000000800 */
[----:B------:R-:W-:Y:S01]  /*5c170*/  IADD3 R16, P2, R0, R2, RZ ;  /* 0x0000000200107210 */ /* 0x000fe20007f5e0ff */
[----:B------:R-:W-:-:S04]  /*5c180*/  ULDC UR7, c[0x0][0x22c] ;  /* 0x00008b0000077ab9 */ /* 0x000fc80000000800 */
[----:B-1----:R-:W1:Y:S01]  /*5c190*/  LDC R21, c[0x0][0x248] ;  /* 0x00009200ff157b82 */ /* 0x002e620000000800 */
[----:B----4-:R-:W-:Y:S02]  /*5c1a0*/  PRMT R19, R66, 0x7773, RZ ;  /* 0x0000777342137816 */ /* 0x010fe400000000ff */
[----:B------:R-:W-:Y:S01]  /*5c1b0*/  LEA.HI.X.SX32 R17, R0, R5, 0x1, P2 ;  /* 0x0000000500117211 */ /* 0x000fe200010f0eff */
[----:B--2---:R-:W-:-:S04]  /*5c1c0*/  IMAD R0, R22, 0x4, R15 ;  /* 0x0000000416007824 */ /* 0x004fc800078e020f */
[----:B------:R-:W2:Y:S01]  /*5c1d0*/  LDC R23, c[0x0][0x248] ;  /* 0x00009200ff177b82 */ /* 0x000ea20000000800 */
[----:B------:R4:W-:Y:S01]  /*5c1e0*/  @P1 STG.E.U8 desc[UR44][R12.64], R19 ;  /* 0x000000130c001986 */ /* 0x0009e2000c10112c */
[----:B------:R-:W-:Y:S01]  /*5c1f0*/  ISETP.LT.AND P2, PT, R14, UR4, !P0 ;  /* 0x000000040e007c0c */ /* 0x000fe2000c741270 */
[----:B------:R-:W-:Y:S02]  /*5c200*/  ULDC UR4, c[0x0][0x22c] ;  /* 0x00008b0000047ab9 */ /* 0x000fe40000000800 */
[----:B------:R2:W-:Y:S01]  /*5c210*/  @P5 STG.E.U8 desc[UR44][R16.64], R67 ;  /* 0x0000004310005986 */ /* 0x0005e2000c10112c */
[C---:B------:R-:W-:Y:S02]  /*5c220*/  IADD3 R14, P5, R0.reuse, R2, RZ ;  /* 0x00000002000e7210 */ /* 0x040fe40007fbe0ff */
[----:B------:R-:W3:Y:S02]  /*5c230*/  LDC R29, c[0x0][0x248] ;  /* 0x00009200ff1d7b82 */ /* 0x000ee40000000800 */
[----:B------:R-:W-:Y:S01]  /*5c240*/  LEA.HI.X.SX32 R15, R0, R5, 0x1, P5 ;  /* 0x00000005000f7211 */ /* 0x000fe200028f0eff */
[----:B0-----:R-:W-:Y:S01]  /*5c250*/  IMAD R0, R25, 0x2, R0 ;  /* 0x0000000219007824 */ /* 0x001fe200078e0200 */
[----:B----4-:R-:W-:-:S02]  /*5c260*/  PRMT R19, R60, 0x7770, RZ ;  /* 0x000077703c137816 */ /* 0x010fc400000000ff */
[----:B------:R-:W-:Y:S01]  /*5c270*/  ISETP.LT.AND P1, PT, R10, UR4, !P0 ;  /* 0x000000040a007c0c */ /* 0x000fe2000c721270 */
[----:B-1----:R-:W-:Y:S01]  /*5c280*/  IMAD R10, R21, 0x2, R0 ;  /* 0x00000002150a7824 */ /* 0x002fe200078e0200 */
[----:B------:R-:W0:Y:S01]  /*5c290*/  LDC R20, c[0x0][0x248] ;  /* 0x00009200ff147b82 */ /* 0x000e220000000800 */
[----:B------:R1:W-:Y:S01]  /*5c2a0*/  @P4 STG.E.U8 desc[UR44][R14.64], R19 ;  /* 0x000000130e004986 */ /* 0x0003e2000c10112c */
[CC--:B------:R-:W-:Y:S01]  /*5c2b0*/  IADD3 R12, P4, R0.reuse, R2.reuse, RZ ;  /* 0x00000002000c7210 */ /* 0x0c0fe20007f9e0ff */
[----:B------:R-:W-:Y:S01]  /*5c2c0*/  ULDC UR4, c[0x0][0x22c] ;  /* 0x00008b0000047ab9 */ /* 0x000fe20000000800 */
[----:B------:R-:W-:Y:S02]  /*5c2d0*/  PRMT R25, R61, 0x7770, RZ ;  /* 0x000077703d197816 */ /* 0x000fe400000000ff */
[----:B------:R-:W-:Y:S01]  /*5c2e0*/  LEA.HI.X.SX32 R13, R0, R5, 0x1, P4 ;  /* 0x00000005000d7211 */ /* 0x000fe200020f0eff */
[----:B--2---:R-:W-:Y:S01]  /*5c2f0*/  IMAD R0, R23, 0x2, R10 ;  /* 0x0000000217007824 */ /* 0x004fe200078e020a */
[----:B------:R-:W-:-:S03]  /*5c300*/  IADD3 R16, P4, R10, R2, RZ ;  /* 0x000000020a107210 */ /* 0x000fc60007f9e0ff */
[----:B------:R2:W-:Y:S01]  /*5c310*/  @P6 STG.E.U8 desc[UR44][R12.64], R25 ;  /* 0x000000190c006986 */ /* 0x0005e2000c10112c */
[-C--:B------:R-:W-:Y:S01]  /*5c320*/  LEA.HI.X.SX32 R17, R10, R5.reuse, 0x1, P4 ;  /* 0x000000050a117211 */ /* 0x080fe200020f0eff */
[----:B---3--:R-:W-:Y:S01]  /*5c330*/  IMAD R10, R27, 0x2, R0 ;  /* 0x000000021b0a7824 */ /* 0x008fe200078e0200 */
[CC--:B-1----:R-:W-:Y:S01]  /*5c340*/  IADD3 R14, P6, R0.reuse, R2.reuse, RZ ;  /* 0x00000002000e7210 */ /* 0x0c2fe20007fde0ff */
[----:B------:R-:W1:Y:S03]  /*5c350*/  LDC R27, c[0x0][0x248] ;  /* 0x00009200ff1b7b82 */ /* 0x000e660000000800 */
[-C--:B------:R-:W-:Y:S01]  /*5c360*/  LEA.HI.X.SX32 R15, R0, R5.reuse, 0x1, P6 ;  /* 0x00000005000f7211 */ /* 0x080fe200030f0eff */
[----:B------:R-:W-:Y:S01]  /*5c370*/  IMAD R0, R29, 0x2, R10 ;  /* 0x000000021d007824 */ /* 0x000fe200078e020a */
[----:B------:R-:W-:Y:S02]  /*5c380*/  IADD3 R18, P6, R10, R2, RZ ;  /* 0x000000020a127210 */ /* 0x000fe40007fde0ff */
[----:B------:R-:W-:Y:S01]  /*5c390*/  PRMT R21, R62, 0x7770, RZ ;  /* 0x000077703e157816 */ /* 0x000fe200000000ff */
[----:B--2---:R-:W2:Y:S01]  /*5c3a0*/  LDC R25, c[0x0][0x248] ;  /* 0x00009200ff197b82 */ /* 0x004ea20000000800 */
[----:B------:R-:W-:-:S02]  /*5c3b0*/  LEA.HI.X.SX32 R19, R10, R5, 0x1, P6 ;  /* 0x000000050a137211 */ /* 0x000fc400030f0eff */
[C---:B------:R-:W-:Y:S02]  /*5c3c0*/  IADD3 R12, P6, R0.reuse, R2, RZ ;  /* 0x00000002000c7210 */ /* 0x040fe40007fde0ff */
[----:B------:R-:W-:Y:S01]  /*5c3d0*/  PRMT R23, R63, 0x7770, RZ ;  /* 0x000077703f177816 */ /* 0x000fe200000000ff */
[----:B------:R3:W-:Y:S01]  /*5c3e0*/  @P3 STG.E.U8 desc[UR44][R16.64], R21 ;  /* 0x0000001510003986 */ /* 0x0007e2000c10112c */
[----:B------:R-:W-:Y:S01]  /*5c3f0*/  ISETP.LT.AND P5, PT, R157, UR4, !P0 ;  /* 0x000000049d007c0c */ /* 0x000fe2000c7a1270 */
[----:B------:R-:W-:Y:S01]  /*5c400*/  ULDC UR4, c[0x0][0x22c] ;  /* 0x00008b0000047ab9 */ /* 0x000fe20000000800 */
[----:B------:R-:W-:Y:S01]  /*5c410*/  LEA.HI.X.SX32 R13, R0, R5, 0x1, P6 ;  /* 0x00000005000d7211 */ /* 0x000fe200030f0eff */
[----:B------:R-:W-:Y:S01]  /*5c420*/  IMAD R0, R31, 0x2, R0 ;  /* 0x000000021f007824 */ /* 0x000fe200078e0200 */
[----:B------:R-:W-:Y:S01]  /*5c430*/  ISETP.LT.AND P4, PT, R161, UR4, !P0 ;  /* 0x00000004a1007c0c */ /* 0x000fe2000c781270 */
[----:B------:R4:W-:Y:S01]  /*5c440*/  @P2 STG.E.U8 desc[UR44][R14.64], R23 ;  /* 0x000000170e002986 */ /* 0x0009e2000c10112c */
[----:B------:R-:W-:Y:S01]  /*5c450*/  ULDC UR4, c[0x0][0x22c] ;  /* 0x00008b0000047ab9 */ /* 0x000fe20000000800 */
[----:B------:R-:W0:Y:S01]  /*5c460*/  LDC R29, c[0x0][0x248] ;  /* 0x00009200ff1d7b82 */ /* 0x000e220000000800 */
[----:B---3--:R-:W-:-:S02]  /*5c470*/  PRMT R21, R60, 0x7771, RZ ;  /* 0x000077713c157816 */ /* 0x008fc400000000ff */
[----:B------:R-:W-:Y:S01]  /*5c480*/  ISETP.LT.AND P3, PT, R162, UR4, !P0 ;  /* 0x00000004a2007c0c */ /* 0x000fe2000c761270 */
[----:B------:R-:W-:-:S04]  /*5c490*/  ULDC UR4, c[0x0][0x22c] ;  /* 0x00008b0000047ab9 */ /* 0x000fc80000000800 */
[----:B------:R-:W3:Y:S01]  /*5c4a0*/  LDC R16, c[0x0][0x248] ;  /* 0x00009200ff107b82 */ /* 0x000ee20000000800 */
[----:B------:R1:W-:Y:S01]  /*5c4b0*/  @P1 STG.E.U8 desc[UR44][R18.64], R21 ;  /* 0x0000001512001986 */ /* 0x0003e2000c10112c */
[----:B----4-:R-:W-:-:S06]  /*5c4c0*/  IADD3 R14, P1, R0, R2, RZ ;  /* 0x00000002000e7210 */ /* 0x010fcc0007f3e0ff */
[----:B------:R-:W4:Y:S01]  /*5c4d0*/  LDC R23, c[0x0][0x248] ;  /* 0x00009200ff177b82 */ /* 0x000f220000000800 */
[----:B------:R-:W-:Y:S01]  /*5c4e0*/  ISETP.LT.AND P2, PT, R163, UR4, !P0 ;  /* 0x00000004a3007c0c */ /* 0x000fe2000c741270 */
[----:B------:R-:W-:Y:S01]  /*5c4f0*/  ULDC UR4, c[0x0][0x248] ;  /* 0x0000920000047ab9 */ /* 0x000fe20000000800 */
[----:B------:R-:W-:Y:S02]  /*5c500*/  PRMT R17, R61, 0x7771, RZ ;  /* 0x000077713d117816 */ /* 0x000fe400000000ff */
[C---:B------:R-:W-:Y:S01]  /*5c510*/  ISETP.LT.AND P6, PT, R11.reuse, UR6, !P0 ;  /* 0x000000060b007c0c */ /* 0x040fe2000c7c1270 */
[----:B------:R-:W-:Y:S01]  /*5c520*/  IMAD R11, R11, UR4, RZ ;  /* 0x000000040b0b7c24 */ /* 0x000fe2000f8e02ff */
[-C--:B------:R-:W-:Y:S01]  /*5c530*/  LEA.HI.X.SX32 R15, R0, R5.reuse, 0x1, P1 ;  /* 0x00000005000f7211 */ /* 0x080fe200008f0eff */
[----:B------:R-:W0:Y:S01]  /*5c540*/  LDC R31, c[0x0][0x248] ;  /* 0x00009200ff1f7b82 */ /* 0x000e220000000800 */
[----:B-1----:R-:W-:Y:S01]  /*5c550*/  PRMT R19, R62, 0x7771, RZ ;  /* 0x000077713e137816 */ /* 0x002fe200000000ff */
[----:B------:R1:W-:Y:S01]  /*5c560*/  @P5 STG.E.U8 desc[UR44][R12.64], R17 ;  /* 0x000000110c005986 */ /* 0x0003e2000c10112c */
[----:B------:R-:W-:Y:S01]  /*5c570*/  ULDC UR4, c[0x0][0x22c] ;  /* 0x00008b0000047ab9 */ /* 0x000fe20000000800 */
[----:B------:R-:W-:Y:S01]  /*5c580*/  PRMT R21, R61, 0x7772, RZ ;  /* 0x000077723d157816 */ /* 0x000fe200000000ff */
[----:B------:R-:W-:Y:S01]  /*5c590*/  ULDC UR6, c[0x0][0x22c] ;  /* 0x00008b0000067ab9 */ /* 0x000fe20000000800 */
[----:B------:R4:W-:Y:S01]  /*5c5a0*/  @P4 STG.E.U8 desc[UR44][R14.64], R19 ;  /* 0x000000130e004986 */ /* 0x0009e2000c10112c */
[----:B------:R-:W-:Y:S01]  /*5c5b0*/  IADD3 R10, P4, R11, R2, RZ ;  /* 0x000000020b0a7210 */ /* 0x000fe20007f9e0ff */
[----:B--2---:R-:W-:Y:S01]  /*5c5c0*/  IMAD R0, R25, 0x4, R0 ;  /* 0x0000000419007824 */ /* 0x004fe200078e0200 */
[----:B------:R-:W2:Y:S02]  /*5c5d0*/  LDC R18, c[0x0][0x248] ;  /* 0x00009200ff127b82 */ /* 0x000ea40000000800 */
[----:B------:R-:W-:-:S02]  /*5c5e0*/  LEA.HI.X.SX32 R11, R11, R5, 0x1, P4 ;  /* 0x000000050b0b7211 */ /* 0x000fc400020f0eff */
[----:B-1----:R-:W-:-:S04]  /*5c5f0*/  PRMT R17, R63, 0x7771, RZ ;  /* 0x000077713f117816 */ /* 0x002fc800000000ff */
[----:B------:R-:W1:Y:S01]  /*5c600*/  LDC R25, c[0x0][0x248] ;  /* 0x00009200ff197b82 */ /* 0x000e620000000800 */
[----:B------:R3:W-:Y:S01]  /*5c610*/  @P6 STG.E.U8 desc[UR44][R10.64], R17 ;  /* 0x000000110a006986 */ /* 0x0007e2000c10112c */
[----:B------:R-:W-:Y:S01]  /*5c620*/  IADD3 R12, P6, R0, R2, RZ ;  /* 0x00000002000c7210 */ /* 0x000fe20007fde0ff */
[----:B----4-:R-:W-:-:S03]  /*5c630*/  IMAD R15, R23, 0x2, R0 ;  /* 0x00000002170f7824 */ /* 0x010fc600078e0200 */
[----:B------:R-:W-:Y:S01]  /*5c640*/  LEA.HI.X.SX32 R13, R0, R5, 0x1, P6 ;  /* 0x00000005000d7211 */ /* 0x000fe200030f0eff */
[----:B---3--:R-:W-:Y:S01]  /*5c650*/  IMAD R0, R16, 0x2, R15 ;  /* 0x0000000210007824 */ /* 0x008fe200078e020f */
[----:B------:R-:W-:-:S03]  /*5c660*/  IADD3 R14, P6, R15, R2, RZ ;  /* 0x000000020f0e7210 */ /* 0x000fc60007fde0ff */
[----:B------:R-:W-:Y:S02]  /*5c670*/  IMAD R17, R27, 0x2, R0 ;  /* 0x000000021b117824 */ /* 0x000fe400078e0200 */
[----:B------:R-:W3:Y:S01]  /*5c680*/  LDC R27, c[0x0][0x248] ;  /* 0x00009200ff1b7b82 */ /* 0x000ee20000000800 */
[----:B------:R-:W-:Y:S02]  /*5c690*/  LEA.HI.X.SX32 R15, R15, R5, 0x1, P6 ;  /* 0x000000050f0f7211 */ /* 0x000fe400030f0eff */
[----:B------:R-:W-:Y:S01]  /*5c6a0*/  ISETP.LT.AND P1, PT, R165, UR7, !P0 ;  /* 0x00000007a5007c0c */ /* 0x000fe2000c721270 */
[----:B------:R-:W-:Y:S01]  /*5c6b0*/  ULDC UR7, c[0x0][0x22c] ;  /* 0x00008b0000077ab9 */ /* 0x000fe20000000800 */
[----:B------:R-:W-:Y:S02]  /*5c6c0*/  IADD3 R10, P6, R0, R2, RZ ;  /* 0x00000002000a7210 */ /* 0x000fe40007fde0ff */
[----:B------:R-:W-:Y:S01]  /*5c6d0*/  ISETP.LT.AND P5, PT, R167, UR4, !P0 ;  /* 0x00000004a7007c0c */ /* 0x000fe2000c7a1270 */
[----:B------:R-:W-:Y:S01]  /*5c6e0*/  ULDC UR4, c[0x0][0x22c] ;  /* 0x00008b0000047ab9 */ /* 0x000fe20000000800 */
[----:B------:R-:W-:-:S02]  /*5c6f0*/  PRMT R23, R60, 0x7772, RZ ;  /* 0x000077723c177816 */ /* 0x000fc400000000ff */
[-C--:B------:R-:W-:Y:S01]  /*5c700*/  LEA.HI.X.SX32 R11, R0, R5.reuse, 0x1, P6 ;  /* 0x00000005000b7211 */ /* 0x080fe200030f0eff */
[----:B--2---:R-:W-:Y:S01]  /*5c710*/  IMAD R0, R18, 0x2, R17 ;  /* 0x0000000212007824 */ /* 0x004fe200078e0211 */
[----:B------:R-:W-:Y:S01]  /*5c720*/  IADD3 R16, P6, R17, R2, RZ ;  /* 0x0000000211107210 */ /* 0x000fe20007fde0ff */
[----:B------:R-:W-:Y:S01]  /*5c730*/  @P3 STG.E.U8 desc[UR44][R12.64], R23 ;  /* 0x000000170c003986 */ /* 0x000fe2000c10112c */
[----:B------:R-:W-:Y:S01]  /*5c740*/  PRMT R19, R62, 0x7772, RZ ;  /* 0x000077723e137816 */ /* 0x000fe200000000ff */
[----:B-1----:R-:W-:Y:S01]  /*5c750*/  IMAD R18, R25, 0x2, R0 ;  /* 0x0000000219127824 */ /* 0x002fe200078e0200 */
[----:B------:R-:W-:Y:S01]  /*5c760*/  LEA.HI.X.SX32 R17, R17, R5, 0x1, P6 ;  /* 0x0000000511117211 */ /* 0x000fe200030f0eff */
[----:B------:R1:W-:Y:S01]  /*5c770*/  @P2 STG.E.U8 desc[UR44][R14.64], R21 ;  /* 0x000000150e002986 */ /* 0x0003e2000c10112c */
[----:B------:R-:W-:Y:S01]  /*5c780*/  ISETP.LT.AND P4, PT, R169, UR6, !P0 ;  /* 0x00000006a9007c0c */ /* 0x000fe2000c781270 */
[----:B------:R-:W-:Y:S01]  /*5c790*/  ULDC UR6, c[0x0][0x22c] ;  /* 0x00008b0000067ab9 */ /* 0x000fe20000000800 */
[----:B------:R-:W-:Y:S01]  /*5c7a0*/  ISETP.LT.AND P3, PT, R170, UR4, !P0 ;  /* 0x00000004aa007c0c */ /* 0x000fe2000c761270 */
[----:B------:R2:W-:Y:S01]  /*5c7b0*/  @P1 STG.E.U8 desc[UR44][R10.64], R19 ;  /* 0x000000130a001986 */ /* 0x0005e2000c10112c */
[----:B------:R-:W-:Y:S01]  /*5c7c0*/  ULDC UR4, c[0x0][0x22c] ;  /* 0x00008b0000047ab9 */ /* 0x000fe20000000800 */
[----:B------:R-:W-:Y:S01]  /*5c7d0*/  PRMT R61, R61, 0x7773, RZ ;  /* 0x000077733d3d7816 */ /* 0x000fe200000000ff */
[----:B------:R-:W4:Y:S01]  /*5c7e0*/  LDC R25, c[0x0][0x248] ;  /* 0x00009200ff197b82 */ /* 0x000f220000000800 */
[----:B-1----:R-:W-:-:S02]  /*5c7f0*/  PRMT R21, R63, 0x7772, RZ ;  /* 0x000077723f157816 */ /* 0x002fc400000000ff */
[----:B------:R-:W-:-:S05]  /*5c800*/  IADD3 R12, P6, R0, R2, RZ ;  /* 0x00000002000c7210 */ /* 0x000fca0007fde0ff */
[----:B------:R-:W1:Y:S01]  /*5c810*/  LDC R23, c[0x0][0x248] ;  /* 0x00009200ff177b82 */ /* 0x000e620000000800 */
[----:B------:R0:W-:Y:S01]  /*5c820*/  @P5 STG.E.U8 desc[UR44][R16.64], R21 ;  /* 0x0000001510005986 */ /* 0x0001e2000c10112c */
[-C--:B------:R-:W-:Y:S02]  /*5c830*/  IADD3 R14, P5, R18, R2.reuse, RZ ;  /* 0x00000002120e7210 */ /* 0x080fe40007fbe0ff */
[----:B------:R-:W-:Y:S01]  /*5c840*/  ISETP.LT.AND P2, PT, R175, UR4, !P0 ;  /* 0x00000004af007c0c */ /* 0x000fe2000c741270 */
[----:B------:R-:W-:Y:S01]  /*5c850*/  ULDC UR4, c[0x0][0x22c] ;  /* 0x00008b0000047ab9 */ /* 0x000fe20000000800 */
[-C--:B------:R-:W-:Y:S02]  /*5c860*/  LEA.HI.X.SX32 R13, R0, R5.reuse, 0x1, P6 ;  /* 0x00000005000d7211 */ /* 0x080fe400030f0eff */
[----:B--2---:R-:W-:Y:S02]  /*5c870*/  PRMT R19, R60, 0x7773, RZ ;  /* 0x000077733c137816 */ /* 0x004fe400000000ff */
[----:B------:R-:W-:Y:S01]  /*5c880*/  ISETP.LT.AND P1, PT, R177, UR4, !P0 ;  /* 0x00000004b1007c0c */ /* 0x000fe2000c721270 */
[----:B------:R-:W-:Y:S01]  /*5c890*/  ULDC UR4, c[0x0][0x22c] ;  /* 0x00008b0000047ab9 */ /* 0x000fe20000000800 */
[-C--:B------:R-:W-:Y:S01]  /*5c8a0*/  LEA.HI.X.SX32 R15, R18, R5.reuse, 0x1, P5 ;  /* 0x00000005120f7211 */ /* 0x080fe200028f0eff */
[----:B---3--:R-:W-:Y:S01]  /*5c8b0*/  IMAD R18, R27, 0x2, R18 ;  /* 0x000000021b127824 */ /* 0x008fe200078e0212 */
[----:B------:R-:W-:Y:S01]  /*5c8c0*/  ISETP.LT.AND P6, PT, R178, UR4, !P0 ;  /* 0x00000004b2007c0c */ /* 0x000fe2000c7c1270 */
[----:B------:R2:W-:Y:S01]  /*5c8d0*/  @P4 STG.E.U8 desc[UR44][R12.64], R19 ;  /* 0x000000130c004986 */ /* 0x0005e2000c10112c */
[----:B------:R-:W-:Y:S01]  /*5c8e0*/  ULDC UR4, c[0x0][0x248] ;  /* 0x0000920000047ab9 */ /* 0x000fe20000000800 */
[C---:B------:R-:W-:Y:S01]  /*5c8f0*/  ISETP.LT.AND P4, PT, R9.reuse, UR6, !P0 ;  /* 0x0000000609007c0c */ /* 0x040fe2000c781270 */
[----:B------:R-:W-:Y:S01]  /*5c900*/  IMAD R9, R9, UR4, RZ ;  /* 0x0000000409097c24 */ /* 0x000fe2000f8e02ff */
[----:B------:R3:W-:Y:S01]  /*5c910*/  @P3 STG.E.U8 desc[UR44][R14.64], R61 ;  /* 0x0000003d0e003986 */ /* 0x0007e2000c10112c */
[-C--:B------:R-:W-:Y:S01]  /*5c920*/  IADD3 R10, P3, R18, R2.reuse, RZ ;  /* 0x00000002120a7210 */ /* 0x080fe20007f7e0ff */
[----:B0-----:R-:W0:Y:S01]  /*5c930*/  LDC R21, c[0x0][0x248] ;  /* 0x00009200ff157b82 */ /* 0x001e220000000800 */
[----:B------:R-:W-:Y:S01]  /*5c940*/  PRMT R17, R62, 0x7773, RZ ;  /* 0x000077733e117816 */ /* 0x000fe200000000ff */
[----:B------:R-:W-:Y:S01]  /*5c950*/  ULDC UR4, c[0x0][0x22c] ;  /* 0x00008b0000047ab9 */ /* 0x000fe20000000800 */
[----:B------:R-:W-:Y:S01]  /*5c960*/  LEA.HI.X.SX32 R11, R18, R5, 0x1, P3 ;  /* 0x00000005120b7211 */ /* 0x000fe200018f0eff */
[----:B------:R-:W-:Y:S01]  /*5c970*/  ULDC UR6, c[0x0][0x22c] ;  /* 0x00008b0000067ab9 */ /* 0x000fe20000000800 */
[----:B--2---:R-:W-:-:S03]  /*5c980*/  IADD3 R12, P3, R9, R2, RZ ;  /* 0x00000002090c7210 */ /* 0x004fc60007f7e0ff */
[----:B------:R-:W2:Y:S01]  /*5c990*/  LDC R19, c[0x0][0x248] ;  /* 0x00009200ff137b82 */ /* 0x000ea20000000800 */
[----:B------:R-:W-:Y:S01]  /*5c9a0*/  LEA.HI.X.SX32 R13, R9, R5, 0x1, P3 ;  /* 0x00000005090d7211 */ /* 0x000fe200018f0eff */
[----:B-1----:R-:W-:Y:S01]  /*5c9b0*/  IMAD R18, R23, 0x4, R18 ;  /* 0x0000000417127824 */ /* 0x002fe200078e0212 */
[----:B------:R-:W-:-:S05]  /*5c9c0*/  PRMT R63, R63, 0x7773, RZ ;  /* 0x000077733f3f7816 */ /* 0x000fca00000000ff */
[----:B------:R-:W1:Y:S01]  /*5c9d0*/  LDC R9, c[0x0][0x248] ;  /* 0x00009200ff097b82 */ /* 0x000e620000000800 */
[----:B------:R4:W-:Y:S04]  /*5c9e0*/  @P2 STG.E.U8 desc[UR44][R10.64], R17 ;  /* 0x000000110a002986 */ /* 0x0009e8000c10112c */
[----:B------:R1:W-:Y:S03]  /*5c9f0*/  @P4 STG.E.U8 desc[UR44][R12.64], R63 ;  /* 0x0000003f0c004986 */ /* 0x0003e6000c10112c */
[----:B------:R-:W1:Y:S01]  /*5ca00*/  LDC R16, c[0x0][0x248] ;  /* 0x00009200ff107b82 */ /* 0x000e620000000800 */
[----:B---3--:R-:W-:-:S04]  /*5ca10*/  IADD3 R14, P4, R18, R2, RZ ;  /* 0x00000002120e7210 */ /* 0x008fc80007f9e0ff */
[-C--:B------:R-:W-:Y:S01]  /*5ca20*/  LEA.HI.X.SX32 R15, R18, R5.reuse, 0x1, P4 ;  /* 0x00000005120f7211 */ /* 0x080fe200020f0eff */
[----:B0-----:R-:W-:Y:S01]  /*5ca30*/  IMAD R18, R21, 0x2, R18 ;  /* 0x0000000215127824 */ /* 0x001fe200078e0212 */
[----:B----4-:R-:W-:Y:S01]  /*5ca40*/  PRMT R17, R52, 0x7770, RZ ;  /* 0x0000777034117816 */ /* 0x010fe200000000ff */
[----:B------:R-:W0:Y:S02]  /*5ca50*/  LDC R27, c[0x0][0x248] ;  /* 0x00009200ff1b7b82 */ /* 0x000e240000000800 */
[----:B--2---:R-:W-:Y:S02]  /*5ca60*/  IMAD R0, R19, 0x2, R18 ;  /* 0x0000000213007824 */ /* 0x004fe400078e0212 */
[----:B------:R2:W-:Y:S01]  /*5ca70*/  @P1 STG.E.U8 desc[UR44][R14.64], R17 ;  /* 0x000000110e001986 */ /* 0x0005e2000c10112c */
[C---:B------:R-:W-:Y:S02]  /*5ca80*/  IADD3 R10, P1, R18.reuse, R2, RZ ;  /* 0x00000002120a7210 */ /* 0x040fe40007f3e0ff */
[----:B------:R-:W-:Y:S01]  /*5ca90*/  PRMT R21, R53, 0x7770, RZ ;  /* 0x0000777035157816 */ /* 0x000fe200000000ff */
[----:B-1----:R-:W-:Y:S01]  /*5caa0*/  IMAD R9, R9, 0x2, R0 ;  /* 0x0000000209097824 */ /* 0x002fe200078e0200 */
[----:B------:R-:W-:-:S02]  /*5cab0*/  LEA.HI.X.SX32 R11, R18, R5, 0x1, P1 ;  /* 0x00000005120b7211 */ /* 0x000fc400008f0eff */
[----:B------:R-:W-:Y:S01]  /*5cac0*/  ISETP.LT.AND P5, PT, R179, UR7, !P0 ;  /* 0x00000007b3007c0c */ /* 0x000fe2000c7a1270 */
[----:B------:R-:W-:Y:S01]  /*5cad0*/  ULDC UR7, c[0x0][0x22c] ;  /* 0x00008b0000077ab9 */ /* 0x000fe20000000800 */
[----:B------:R-:W-:Y:S02]  /*5cae0*/  ISETP.LT.AND P3, PT, R181, UR4, !P0 ;  /* 0x00000004b5007c0c */ /* 0x000fe4000c761270 */
[CC--:B------:R-:W-:Y:S01]  /*5caf0*/  IADD3 R12, P1, R0.reuse, R2.reuse, RZ ;  /* 0x00000002000c7210 */ /* 0x0c0fe20007f3e0ff */
[----:B------:R1:W-:Y:S01]  /*5cb00*/  @P6 STG.E.U8 desc[UR44][R10.64], R21 ;  /* 0x000000150a006986 */ /* 0x0003e2000c10112c */
[----:B--2---:R-:W-:Y:S01]  /*5cb10*/  IADD3 R14, P6, R9, R2, RZ ;  /* 0x00000002090e7210 */ /* 0x004fe20007fde0ff */
[----:B------:R-:W-:Y:S01]  /*5cb20*/  ULDC UR4, c[0x0][0x22c] ;  /* 0x00008b0000047ab9 */ /* 0x000fe20000000800 */
[----:B------:R-:W-:Y:S01]  /*5cb30*/  LEA.HI.X.SX32 R13, R0, R5, 0x1, P1 ;  /* 0x00000005000d7211 */ /* 0x000fe200008f0eff */
[----:B------:R-:W-:Y:S01]  /*5cb40*/  IMAD R0, R16, 0x2, R9 ;  /* 0x0000000210007824 */ /* 0x000fe200078e0209 */
[----:B------:R-:W-:-:S02]  /*5cb50*/  PRMT R19, R54, 0x7770, RZ ;  /* 0x0000777036137816 */ /* 0x000fc400000000ff */
[-C--:B------:R-:W-:Y:S01]  /*5cb60*/  LEA.HI.X.SX32 R15, R9, R5.reuse, 0x1, P6 ;  /* 0x00000005090f7211 */ /* 0x080fe200030f0eff */
[----:B------:R-:W-:Y:S01]  /*5cb70*/  IMAD R9, R25, 0x2, R0 ;  /* 0x0000000219097824 */ /* 0x000fe200078e0200 */
[----:B------:R-:W-:Y:S01]  /*5cb80*/  PRMT R23, R55, 0x7770, RZ ;  /* 0x0000777037177816 */ /* 0x000fe200000000ff */
[----:B------:R-:W2:Y:S01]  /*5cb90*/  LDC R25, c[0x0][0x248] ;  /* 0x00009200ff197b82 */ /* 0x000ea20000000800 */
[----:B------:R-:W-:Y:S01]  /*5cba0*/  ISETP.LT.AND P2, PT, R183, UR4, !P0 ;  /* 0x00000004b7007c0c */ /* 0x000fe2000c741270 */
[----:B------:R-:W-:Y:S01]  /*5cbb0*/  @P5 STG.E.U8 desc[UR44][R12.64], R19 ;  /* 0x000000130c005986 */ /* 0x000fe2000c10112c */
[----:B------:R-:W-:Y:S01]  /*5cbc0*/  IADD3 R16, P6, R0, R2, RZ ;  /* 0x0000000200107210 */ /* 0x000fe20007fde0ff */
[----:B------:R-:W-:Y:S02]  /*5cbd0*/  ULDC UR4, c[0x0][0x22c] ;  /* 0x00008b0000047ab9 */ /* 0x000fe40000000800 */
[----:B------:R3:W-:Y:S01]  /*5cbe0*/  @P3 STG.E.U8 desc[UR44][R14.64], R23 ;  /* 0x000000170e003986 */ /* 0x0007e2000c10112c */
[----:B------:R-:W-:Y:S01]  /*5cbf0*/  ISETP.LT.AND P4, PT, R184, UR4, !P0 ;  /* 0x00000004b8007c0c */ /* 0x000fe2000c781270 */
[----:B------:R-:W-:Y:S01]  /*5cc00*/  ULDC UR4, c[0x0][0x22c] ;  /* 0x00008b0000047ab9 */ /* 0x000fe20000000800 */
[----:B------:R-:W-:Y:S01]  /*5cc10*/  LEA.HI.X.SX32 R17, R0, R5, 0x1, P6 ;  /* 0x0000000500117211 */ /* 0x000fe200030f0eff */
[----:B------:R-:W-:Y:S01]  /*5cc20*/  IMAD R0, R20, 0x2, R9 ;  /* 0x0000000214007824 */ /* 0x000fe200078e0209 */
[----:B-1----:R-:W-:-:S02]  /*5cc30*/  PRMT R21, R52, 0x7771, RZ ;  /* 0x0000777134157816 */ /* 0x002fc400000000ff */
[----:B------:R-:W-:Y:S01]  /*5cc40*/  ISETP.LT.AND P1, PT, R187, UR4, !P0 ;  /* 0x00000004bb007c0c */ /* 0x000fe2000c721270 */
[----:B------:R-:W-:Y:S01]  /*5cc50*/  ULDC UR4, c[0x0][0x22c] ;  /* 0x00008b0000047ab9 */ /* 0x000fe20000000800 */
[----:B---3--:R-:W1:Y:S01]  /*5cc60*/  LDC R23, c[0x0][0x248] ;  /* 0x00009200ff177b82 */ /* 0x008e620000000800 */
[----:B------:R-:W-:Y:S01]  /*5cc70*/  ISETP.LT.AND P5, PT, R189, UR4, !P0 ;  /* 0x00000004bd007c0c */ /* 0x000fe2000c7a1270 */
[----:B------:R3:W-:Y:S01]  /*5cc80*/  @P2 STG.E.U8 desc[UR44][R16.64], R21 ;  /* 0x0000001510002986 */ /* 0x0007e2000c10112c */
[-C--:B------:R-:W-:Y:S01]  /*5cc90*/  IADD3 R10, P6, R9, R2.reuse, RZ ;  /* 0x00000002090a7210 */ /* 0x080fe20007fde0ff */
[----:B------:R-:W-:Y:S01]  /*5cca0*/  ULDC UR4, c[0x0][0x22c] ;  /* 0x00008b0000047ab9 */ /* 0x000fe20000000800 */
[----:B------:R-:W-:Y:S02]  /*5ccb0*/  IADD3 R12, P2, R0, R2, RZ ;  /* 0x00000002000c7210 */ /* 0x000fe40007f5e0ff */
[----:B------:R-:W-:Y:S01]  /*5ccc0*/  ISETP.LT.AND P3, PT, R193, UR4, !P0 ;  /* 0x00000004c1007c0c */ /* 0x000fe2000c761270 */
[----:B------:R-:W4:Y:S01]  /*5ccd0*/  LDC R14, c[0x0][0x248] ;  /* 0x00009200ff0e7b82 */ /* 0x000f220000000800 */
[----:B------:R-:W-:Y:S01]  /*5cce0*/  PRMT R19, R53, 0x7771, RZ ;  /* 0x0000777135137816 */ /* 0x000fe200000000ff */
[----:B------:R-:W-:Y:S01]  /*5ccf0*/  ULDC UR4, c[0x0][0x248] ;  /* 0x0000920000047ab9 */ /* 0x000fe20000000800 */
[-C--:B------:R-:W-:Y:S01]  /*5cd00*/  LEA.HI.X.SX32 R11, R9, R5.reuse, 0x1, P6 ;  /* 0x00000005090b7211 */ /* 0x080fe200030f0eff */
[----:B------:R-:W-:Y:S01]  /*5cd10*/  IMAD R9, R8, UR4, RZ ;  /* 0x0000000408097c24 */ /* 0x000fe2000f8e02ff */
[----:B------:R-:W-:-:S02]  /*5cd20*/  LEA.HI.X.SX32 R13, R0, R5, 0x1, P2 ;  /* 0x00000005000d7211 */ /* 0x000fc400010f0eff */
[----:B---3--:R-:W-:Y:S01]  /*5cd30*/  PRMT R17, R54, 0x7771, RZ ;  /* 0x0000777136117816 */ /* 0x008fe200000000ff */
[----:B------:R-:W3:Y:S01]  /*5cd40*/  LDC R16, c[0x0][0x248] ;  /* 0x00009200ff107b82 */ /* 0x000ee20000000800 */
[----:B------:R-:W-:Y:S01]  /*5cd50*/  ISETP.LT.AND P6, PT, R8, UR6, !P0 ;  /* 0x0000000608007c0c */ /* 0x000fe2000c7c1270 */
[----:B------:R-:W-:Y:S01]  /*5cd60*/  @P4 STG.E.U8 desc[UR44][R10.64], R19 ;  /* 0x000000130a004986 */ /* 0x000fe2000c10112c */
[----:B--2---:R-:W-:Y:S01]  /*5cd70*/  IMAD R0, R25, 0x4, R0 ;  /* 0x0000000419007824 */ /* 0x004fe200078e0200 */
[----:B------:R-:W-:Y:S01]  /*5cd80*/  PRMT R15, R55, 0x7771, RZ ;  /* 0x00007771370f7816 */ /* 0x000fe200000000ff */
[----:B------:R-:W-:Y:S01]  /*5cd90*/  ULDC UR4, c[0x0][0x22c] ;  /* 0x00008b0000047ab9 */ /* 0x000fe20000000800 */
[----:B------:R1:W-:Y:S01]  /*5cda0*/  @P1 STG.E.U8 desc[UR44][R12.64], R17 ;  /* 0x000000110c001986 */ /* 0x0003e2000c10112c */
[C---:B------:R-:W-:Y:S01]  /*5cdb0*/  IADD3 R8, P1, R9.reuse, R2, RZ ;  /* 0x0000000209087210 */ /* 0x040fe20007f3e0ff */
[----:B------:R-:W2:Y:S01]  /*5cdc0*/  LDC R25, c[0x0][0x248] ;  /* 0x00009200ff197b82 */ /* 0x000ea20000000800 */
[----:B------:R-:W-:Y:S01]  /*5cdd0*/  PRMT R21, R52, 0x7772, RZ ;  /* 0x0000777234157816 */ /* 0x000fe200000000ff */
[----:B------:R-:W-:Y:S01]  /*5cde0*/  ULDC UR6, c[0x0][0x22c] ;  /* 0x00008b0000067ab9 */ /* 0x000fe20000000800 */
[----:B------:R-:W-:Y:S01]  /*5cdf0*/  LEA.HI.X.SX32 R9, R9, R5, 0x1, P1 ;  /* 0x0000000509097211 */ /* 0x000fe200008f0eff */
[----:B-1----:R-:W-:-:S04]  /*5ce00*/  IMAD R13, R23, 0x2, R0 ;  /* 0x00000002170d7824 */ /* 0x002fc800078e0200 */
[----:B------:R-:W1:Y:S01]  /*5ce10*/  LDC R23, c[0x0][0x248] ;  /* 0x00009200ff177b82 */ /* 0x000e620000000800 */
[----:B------:R0:W-:Y:S01]  /*5ce20*/  @P6 STG.E.U8 desc[UR44][R8.64], R15 ;  /* 0x0000000f08006986 */ /* 0x0001e2000c10112c */
[----:B------:R-:W-:-:S04]  /*5ce30*/  IADD3 R10, P6, R0, R2, RZ ;  /* 0x00000002000a7210 */ /* 0x000fc80007fde0ff */
[-C--:B------:R-:W-:Y:S01]  /*5ce40*/  LEA.HI.X.SX32 R11, R0, R5.reuse, 0x1, P6 ;  /* 0x00000005000b7211 */ /* 0x080fe200030f0eff */
[----:B----4-:R-:W-:Y:S01]  /*5ce50*/  IMAD R0, R14, 0x2, R13 ;  /* 0x000000020e007824 */ /* 0x010fe200078e020d */
[-C--:B------:R-:W-:Y:S02]  /*5ce60*/  IADD3 R12, P6, R13, R2.reuse, RZ ;  /* 0x000000020d0c7210 */ /* 0x080fe40007fde0ff */
[----:B------:R-:W-:Y:S02]  /*5ce70*/  ISETP.LT.AND P4, PT, R194, UR7, !P0 ;  /* 0x00000007c2007c0c */ /* 0x000fe4000c781270 */
[----:B------:R-:W-:Y:S01]  /*5ce80*/  ISETP.LT.AND P2, PT, R195, UR4, !P0 ;  /* 0x00000004c3007c0c */ /* 0x000fe2000c741270 */
[----:B0-----:R-:W-:Y:S01]  /*5ce90*/  IMAD R15, R27, 0x2, R0 ;  /* 0x000000021b0f7824 */ /* 0x001fe200078e0200 */
[----:B------:R-:W-:Y:S01]  /*5cea0*/  LEA.HI.X.SX32 R13, R13, R5, 0x1, P6 ;  /* 0x000000050d0d7211 */ /* 0x000fe200030f0eff */
[----:B------:R-:W-:Y:S01]  /*5ceb0*/  ULDC UR4, c[0x0][0x22c] ;  /* 0x00008b0000047ab9 */ /* 0x000fe20000000800 */
[----:B------:R-:W-:-:S02]  /*5cec0*/  IADD3 R8, P6, R0, R2, RZ ;  /* 0x0000000200087210 */ /* 0x000fc40007fde0ff */
[----:B------:R-:W-:Y:S01]  /*5ced0*/  PRMT R19, R53, 0x7772, RZ ;  /* 0x0000777235137816 */ /* 0x000fe200000000ff */
[----:B------:R0:W-:Y:S01]  /*5cee0*/  @P5 STG.E.U8 desc[UR44][R10.64], R21 ;  /* 0x000000150a005986 */ /* 0x0001e2000c10112c */
[-C--:B------:R-:W-:Y:S01]  /*5cef0*/  LEA.HI.X.SX32 R9, R0, R5.reuse, 0x1, P6 ;  /* 0x0000000500097211 */ /* 0x080fe200030f0eff */
[----:B---3--:R-:W-:Y:S01]  /*5cf00*/  IMAD R0, R16, 0x2, R15 ;  /* 0x0000000210007824 */ /* 0x008fe200078e020f */
[-C--:B------:R-:W-:Y:S01]  /*5cf10*/  IADD3 R14, P6, R15, R2.reuse, RZ ;  /* 0x000000020f0e7210 */ /* 0x080fe20007fde0ff */
[----:B------:R3:W-:Y:S01]  /*5cf20*/  @P3 STG.E.U8 desc[UR44][R12.64], R19 ;  /* 0x000000130c003986 */ /* 0x0007e2000c10112c */
[----:B------:R-:W-:Y:S01]  /*5cf30*/  ISETP.LT.AND P5, PT, R199, UR4, !P0 ;  /* 0x00000004c7007c0c */ /* 0x000fe2000c7a1270 */
[----:B------:R-:W-:Y:S01]  /*5cf40*/  ULDC UR4, c[0x0][0x22c] ;  /* 0x00008b0000047ab9 */ /* 0x000fe20000000800 */
[----:B------:R-:W-:Y:S01]  /*5cf50*/  PRMT R17, R54, 0x7772, RZ ;  /* 0x0000777236117816 */ /* 0x000fe200000000ff */
[----:B-1----:R-:W-:Y:S01]  /*5cf60*/  IMAD R18, R23, 0x2, R0 ;  /* 0x0000000217127824 */ /* 0x002fe200078e0200 */
[-C--:B------:R-:W-:Y:S01]  /*5cf70*/  LEA.HI.X.SX32 R15, R15, R5.reuse, 0x1, P6 ;  /* 0x000000050f0f7211 */ /* 0x080fe200030f0eff */
[----:B------:R-:W1:Y:S01]  /*5cf80*/  LDC R23, c[0x0][0x248] ;  /* 0x00009200ff177b82 */ /* 0x000e620000000800 */
[----:B------:R-:W-:Y:S01]  /*5cf90*/  ISETP.LT.AND P1, PT, R197, UR6, !P0 ;  /* 0x00000006c5007c0c */ /* 0x000fe2000c721270 */
[----:B------:R-:W-:Y:S01]  /*5cfa0*/  ULDC UR7, c[0x0][0x22c] ;  /* 0x00008b0000077ab9 */ /* 0x000fe20000000800 */
[----:B------:R-:W-:Y:S01]  /*5cfb0*/  ISETP.LT.AND P3, PT, R201, UR4, !P0 ;  /* 0x00000004c9007c0c */ /* 0x000fe2000c761270 */
[----:B------:R-:W-:Y:S01]  /*5cfc0*/  ULDC UR4, c[0x0][0x22c] ;  /* 0x00008b0000047ab9 */ /* 0x000fe20000000800 */
[----:B0-----:R-:W-:Y:S01]  /*5cfd0*/  PRMT R21, R55, 0x7772, RZ ;  /* 0x0000777237157816 */ /* 0x001fe200000000ff */
[----:B------:R0:W-:Y:S01]  /*5cfe0*/  @P4 STG.E.U8 desc[UR44][R8.64], R17 ;  /* 0x0000001108004986 */ /* 0x0001e2000c10112c */
[-C--:B---3--:R-:W-:Y:S01]  /*5cff0*/  IADD3 R12, P6, R0, R2.reuse, RZ ;  /* 0x00000002000c7210 */ /* 0x088fe20007fde0ff */
[----:B------:R-:W-:Y:S01]  /*5d000*/  ULDC UR6, c[0x0][0x22c] ;  /* 0x00008b0000067ab9 */ /* 0x000fe20000000800 */
[----:B------:R-:W-:Y:S01]  /*5d010*/  ISETP.LT.AND P4, PT, R202, UR4, !P0 ;  /* 0x00000004ca007c0c */ /* 0x000fe2000c781270 */
[----:B------:R-:W-:Y:S01]  /*5d020*/  ULDC UR4, c[0x0][0x22c] ;  /* 0x00008b0000047ab9 */ /* 0x000fe20000000800 */
[----:B------:R-:W-:Y:S01]  /*5d030*/  LEA.HI.X.SX32 R13, R0, R5, 0x1, P6 ;  /* 0x00000005000d7211 */ /* 0x000fe200030f0eff */
[----:B------:R-:W3:Y:S01]  /*5d040*/  LDS.128 R8, [R4] ;  /* 0x0000000004087984 */ /* 0x000ee20000000c00 */
[----:B------:R-:W-:Y:S01]  /*5d050*/  IADD3 R16, P6, R18, R2, RZ ;  /* 0x0000000212107210 */ /* 0x000fe20007fde0ff */
[----:B------:R-:W4:Y:S02]  /*5d060*/  LDC R27, c[0x0][0x248] ;  /* 0x00009200ff1b7b82 */ /* 0x000f240000000800 */
[----:B------:R2:W-:Y:S01]  /*5d070*/  @P2 STG.E.U8 desc[UR44][R14.64], R21 ;  /* 0x000000150e002986 */ /* 0x0005e2000c10112c */
[----:B------:R-:W-:Y:S01]  /*5d080*/  ISETP.LT.AND P2, PT, R207, UR4, !P0 ;  /* 0x00000004cf007c0c */ /* 0x000fe2000c741270 */
[----:B------:R-:W-:Y:S01]  /*5d090*/  ULDC UR4, c[0x0][0x248] ;  /* 0x0000920000047ab9 */ /* 0x000fe20000000800 */
[----:B------:R-:W-:-:S02]  /*5d0a0*/  PRMT R19, R52, 0x7773, RZ ;  /* 0x0000777334137816 */ /* 0x000fc400000000ff */
[----:B0-----:R-:W-:Y:S02]  /*5d0b0*/  LEA.HI.X.SX32 R17, R18, R5, 0x1, P6 ;  /* 0x0000000512117211 */ /* 0x001fe400030f0eff */
[----:B------:R-:W-:Y:S02]  /*5d0c0*/  PRMT R53, R53, 0x7773, RZ ;  /* 0x0000777335357816 */ /* 0x000fe400000000ff */
[C---:B------:R-:W-:Y:S01]  /*5d0d0*/  ISETP.LT.AND P6, PT, R7.reuse, UR6, !P0 ;  /* 0x0000000607007c0c */ /* 0x040fe2000c7c1270 */
[----:B------:R-:W-:Y:S01]  /*5d0e0*/  IMAD R7, R7, UR4, RZ ;  /* 0x0000000407077c24 */ /* 0x000fe2000f8e02ff */
[----:B--2---:R-:W0:Y:S01]  /*5d0f0*/  LDC R21, c[0x0][0x248] ;  /* 0x00009200ff157b82 */ /* 0x004e220000000800 */
[----:B------:R2:W-:Y:S01]  /*5d100*/  @P1 STG.E.U8 desc[UR44][R12.64], R19 ;  /* 0x000000130c001986 */ /* 0x0005e2000c10112c */
[----:B------:R-:W-:Y:S01]  /*5d110*/  IMAD R18, R25, 0x2, R18 ;  /* 0x0000000219127824 */ /* 0x000fe200078e0212 */
[----:B------:R-:W-:Y:S01]  /*5d120*/  PRMT R55, R55, 0x7773, RZ ;  /* 0x0000777337377816 */ /* 0x000fe200000000ff */
[----:B------:R-:W-:Y:S01]  /*5d130*/  ULDC UR4, c[0x0][0x22c] ;  /* 0x00008b0000047ab9 */ /* 0x000fe20000000800 */
[----:B------:R0:W-:Y:S01]  /*5d140*/  @P5 STG.E.U8 desc[UR44][R16.64], R53 ;  /* 0x0000003510005986 */ /* 0x0001e2000c10112c */
[----:B------:R-:W-:-:S02]  /*5d150*/  ULDC UR6, c[0x0][0x22c] ;  /* 0x00008b0000067ab9 */ /* 0x000fc40000000800 */
[----:B------:R-:W3:Y:S01]  /*5d160*/  LDC R25, c[0x0][0x248] ;  /* 0x00009200ff197b82 */ /* 0x000ee20000000800 */
[----:B--2---:R-:W-:-:S04]  /*5d170*/  IADD3 R12, P5, R7, R2, RZ ;  /* 0x00000002070c7210 */ /* 0x004fc80007fbe0ff */
[----:B------:R-:W-:-:S03]  /*5d180*/  LEA.HI.X.SX32 R13, R7, R5, 0x1, P5 ;  /* 0x00000005070d7211 */ /* 0x000fc600028f0eff */
[----:B------:R-:W2:Y:S01]  /*5d190*/  LDC R7, c[0x0][0x248] ;  /* 0x00009200ff077b82 */ /* 0x000ea20000000800 */
[----:B------:R-:W-:Y:S02]  /*5d1a0*/  IADD3 R14, P1, R18, R2, RZ ;  /* 0x00000002120e7210 */ /* 0x000fe40007f3e0ff */
[----:B------:R-:W-:Y:S02]  /*5d1b0*/  PRMT R19, R54, 0x7773, RZ ;  /* 0x0000777336137816 */ /* 0x000fe400000000ff */
[----:B------:R-:W-:Y:S01]  /*5d1c0*/  LEA.HI.X.SX32 R15, R18, R5, 0x1, P1 ;  /* 0x00000005120f7211 */ /* 0x000fe200008f0eff */
[----:B-1----:R-:W-:-:S04]  /*5d1d0*/  IMAD R18, R23, 0x4, R18 ;  /* 0x0000000417127824 */ /* 0x002fc800078e0212 */
[----:B------:R1:W-:Y:S01]  /*5d1e0*/  @P3 STG.E.U8 desc[UR44][R14.64], R19 ;  /* 0x000000130e003986 */ /* 0x0003e2000c10112c */
[----:B0-----:R-:W-:-:S03]  /*5d1f0*/  IMAD R0, R21, 0x2, R18 ;  /* 0x0000000215007824 */ /* 0x001fc600078e0212 */
[----:B------:R0:W-:Y:S01]  /*5d200*/  @P6 STG.E.U8 desc[UR44][R12.64], R55 ;  /* 0x000000370c006986 */ /* 0x0001e2000c10112c */
[CC--:B------:R-:W-:Y:S01]  /*5d210*/  IADD3 R16, P6, R18.reuse, R2.reuse, RZ ;  /* 0x0000000212107210 */ /* 0x0c0fe20007fde0ff */
[----:B---3--:R-:W-:Y:S02]  /*5d220*/  IMAD R4, R25, 0x2, R0 ;  /* 0x0000000219047824 */ /* 0x008fe400078e0200 */
[----:B------:R-:W3:Y:S01]  /*5d230*/  LDC R25, c[0x0][0x248] ;  /* 0x00009200ff197b82 */ /* 0x000ee20000000800 */
[----:B------:R-:W-:Y:S02]  /*5d240*/  LEA.HI.X.SX32 R17, R18, R5, 0x1, P6 ;  /* 0x0000000512117211 */ /* 0x000fe400030f0eff */
[----:B-1----:R-:W-:-:S04]  /*5d250*/  IADD3 R14, P6, R0, R2, RZ ;  /* 0x00000002000e7210 */ /* 0x002fc80007fde0ff */
[-C--:B------:R-:W-:Y:S01]  /*5d260*/  LEA.HI.X.SX32 R15, R0, R5.reuse, 0x1, P6 ;  /* 0x00000005000f7211 */ /* 0x080fe200030f0eff */
[----:B--2---:R-:W-:Y:S01]  /*5d270*/  IMAD R0, R7, 0x2, R4 ;  /* 0x0000000207007824 */ /* 0x004fe200078e0204 */
[-C--:B0-----:R-:W-:Y:S02]  /*5d280*/  IADD3 R12, P6, R4, R2.reuse, RZ ;  /* 0x00000002040c7210 */ /* 0x081fe40007fde0ff */
[----:B------:R-:W-:Y:S01]  /*5d290*/  ISETP.LT.AND P1, PT, R209, UR7, !P0 ;  /* 0x00000007d1007c0c */ /* 0x000fe2000c721270 */
[----:B------:R-:W-:Y:S01]  /*5d2a0*/  ULDC UR7, c[0x0][0x22c] ;  /* 0x00008b0000077ab9 */ /* 0x000fe20000000800 */
[----:B------:R-:W-:Y:S02]  /*5d2b0*/  PRMT R23, R8, 0x7770, RZ ;  /* 0x0000777008177816 */ /* 0x000fe400000000ff */
[----:B------:R-:W-:Y:S02]  /*5d2c0*/  LEA.HI.X.SX32 R13, R4, R5, 0x1, P6 ;  /* 0x00000005040d7211 */ /* 0x000fe400030f0eff */
[----:B------:R-:W-:Y:S01]  /*5d2d0*/  ISETP.LT.AND P5, PT, R210, UR4, !P0 ;  /* 0x00000004d2007c0c */ /* 0x000fe2000c7a1270 */
[----:B------:R0:W-:Y:S01]  /*5d2e0*/  @P4 STG.E.U8 desc[UR44][R16.64], R23 ;  /* 0x0000001710004986 */ /* 0x0001e2000c10112c */
[----:B------:R-:W-:Y:S01]  /*5d2f0*/  IADD3 R18, P6, R0, R2, RZ ;  /* 0x0000000200127210 */ /* 0x000fe20007fde0ff */
[----:B------:R-:W-:Y:S01]  /*5d300*/  ULDC UR4, c[0x0][0x22c] ;  /* 0x00008b0000047ab9 */ /* 0x000fe20000000800 */
[----:B------:R-:W-:-:S02]  /*5d310*/  PRMT R21, R9, 0x7770, RZ ;  /* 0x0000777009157816 */ /* 0x000fc400000000ff */
[----:B------:R-:W-:Y:S01]  /*5d320*/  LEA.HI.X.SX32 R19, R0, R5, 0x1, P6 ;  /* 0x0000000500137211 */ /* 0x000fe200030f0eff */
[----:B----4-:R-:W-:Y:S01]  /*5d330*/  IMAD R0, R27, 0x2, R0 ;  /* 0x000000021b007824 */ /* 0x010fe200078e0200 */
[----:B------:R-:W-:Y:S01]  /*5d340*/  PRMT R7, R10, 0x7770, RZ ;  /* 0x000077700a077816 */ /* 0x000fe200000000ff */
[----:B0-----:R-:W0:Y:S01]  /*5d350*/  LDC R23, c[0x0][0x248] ;  /* 0x00009200ff177b82 */ /* 0x001e220000000800 */
[----:B------:R-:W-:Y:S01]  /*5d360*/  PRMT R17, R11, 0x7770, RZ ;  /* 0x000077700b117816 */ /* 0x000fe200000000ff */
[----:B------:R-:W-:Y:S01]  /*5d370*/  IMAD R4, R29, 0x2, R0 ;  /* 0x000000021d047824 */ /* 0x000fe200078e0200 */
[----:B------:R-:W-:Y:S01]  /*5d380*/  ISETP.LT.AND P3, PT, R211, UR6, !P0 ;  /* 0x00000006d3007c0c */ /* 0x000fe2000c761270 */
[----:B------:R1:W-:Y:S01]  /*5d390*/  @P2 STG.E.U8 desc[UR44][R14.64], R21 ;  /* 0x000000150e002986 */ /* 0x0003e2000c10112c */
[----:B------:R-:W-:Y:S01]  /*5d3a0*/  ISETP.LT.AND P4, PT, R213, UR4, !P0 ;  /* 0x00000004d5007c0c */ /* 0x000fe2000c781270 */
[----:B------:R-:W-:Y:S01]  /*5d3b0*/  ULDC UR4, c[0x0][0x22c] ;  /* 0x00008b0000047ab9 */ /* 0x000fe20000000800 */
[----:B------:R-:W-:Y:S01]  /*5d3c0*/  ULDC UR6, c[0x0][0x22c] ;  /* 0x00008b0000067ab9 */ /* 0x000fe20000000800 */
[----:B------:R2:W-:Y:S01]  /*5d3d0*/  @P1 STG.E.U8 desc[UR44][R12.64], R7 ;  /* 0x000000070c001986 */ /* 0x0005e2000c10112c */
[----:B------:R-:W4:Y:S03]  /*5d3e0*/  LDC R27, c[0x0][0x248] ;  /* 0x00009200ff1b7b82 */ /* 0x000f260000000800 */
[----:B------:R3:W-:Y:S01]  /*5d3f0*/  @P5 STG.E.U8 desc[UR44][R18.64], R17 ;  /* 0x0000001112005986 */ /* 0x0007e2000c10112c */
[----:B-1----:R-:W-:-:S04]  /*5d400*/  IADD3 R14, P6, R0, R2, RZ ;  /* 0x00000002000e7210 */ /* 0x002fc80007fde0ff */
[----:B------:R-:W1:Y:S01]  /*5d410*/  LDC R29, c[0x0][0x248] ;  /* 0x00009200ff1d7b82 */ /* 0x000e620000000800 */
[----:B--2---:R-:W-:Y:S02]  /*5d420*/  IADD3 R12, P5, R4, R2, RZ ;  /* 0x00000002040c7210 */ /* 0x004fe40007fbe0ff */
[----:B------:R-:W-:Y:S02]  /*5d430*/  LEA.HI.X.SX32 R15, R0, R5, 0x1, P6 ;  /* 0x00000005000f7211 */ /* 0x000fe400030f0eff */
[----:B------:R-:W-:-:S03]  /*5d440*/  PRMT R21, R8, 0x7771, RZ ;  /* 0x0000777108157816 */ /* 0x000fc600000000ff */
[----:B---3--:R-:W2:Y:S01]  /*5d450*/  LDC R18, c[0x0][0x248] ;  /* 0x00009200ff127b82 */ /* 0x008ea20000000800 */
[----:B------:R-:W-:Y:S01]  /*5d460*/  LEA.HI.X.SX32 R13, R4, R5, 0x1, P5 ;  /* 0x00000005040d7211 */ /* 0x000fe200028f0eff */
[----:B------:R-:W-:Y:S01]  /*5d470*/  IMAD R4, R25, 0x2, R4 ;  /* 0x0000000219047824 */ /* 0x000fe200078e0204 */
[----:B------:R-:W-:Y:S01]  /*5d480*/  ISETP.LT.AND P2, PT, R215, UR4, !P0 ;  /* 0x00000004d7007c0c */ /* 0x000fe2000c741270 */
[----:B------:R-:W-:Y:S01]  /*5d490*/  ULDC UR4, c[0x0][0x22c] ;  /* 0x00008b0000047ab9 */ /* 0x000fe20000000800 */
[----:B------:R3:W-:Y:S03]  /*5d4a0*/  @P3 STG.E.U8 desc[UR44][R14.64], R21 ;  /* 0x000000150e003986 */ /* 0x0007e6000c10112c */
[----:B------:R-:W4:Y:S01]  /*5d4b0*/  LDC R25, c[0x0][0x248] ;  /* 0x00009200ff197b82 */ /* 0x000f220000000800 */
[----:B------:R-:W-:Y:S01]  /*5d4c0*/  ISETP.LT.AND P1, PT, R217, UR4, !P0 ;  /* 0x00000004d9007c0c */ /* 0x000fe2000c721270 */
[----:B------:R-:W-:Y:S01]  /*5d4d0*/  ULDC UR4, c[0x0][0x22c] ;  /* 0x00008b0000047ab9 */ /* 0x000fe20000000800 */
[----:B------:R-:W-:-:S02]  /*5d4e0*/  IADD3 R16, P3, R4, R2, RZ ;  /* 0x0000000204107210 */ /* 0x000fc40007f7e0ff */
[----:B------:R-:W-:Y:S01]  /*5d4f0*/  ISETP.LT.AND P6, PT, R218, UR4, !P0 ;  /* 0x00000004da007c0c */ /* 0x000fe2000c7c1270 */
[----:B------:R-:W-:Y:S01]  /*5d500*/  ULDC UR4, c[0x0][0x248] ;  /* 0x0000920000047ab9 */ /* 0x000fe20000000800 */
[----:B------:R-:W-:Y:S01]  /*5d510*/  PRMT R7, R9, 0x7771, RZ ;  /* 0x0000777109077816 */ /* 0x000fe200000000ff */
[----:B------:R-:W-:Y:S01]  /*5d520*/  IMAD R0, R6, UR4, RZ ;  /* 0x0000000406007c24 */ /* 0x000fe2000f8e02ff */
[----:B------:R-:W-:Y:S01]  /*5d530*/  LEA.HI.X.SX32 R17, R4, R5, 0x1, P3 ;  /* 0x0000000504117211 */ /* 0x000fe200018f0eff */
[----:B0-----:R-:W-:Y:S01]  /*5d540*/  IMAD R4, R23, 0x4, R4 ;  /* 0x0000000417047824 */ /* 0x001fe200078e0204 */
[----:B------:R-:W-:Y:S01]  /*5d550*/  PRMT R19, R10, 0x7771, RZ ;  /* 0x000077710a137816 */ /* 0x000fe200000000ff */
[----:B------:R-:W0:Y:S01]  /*5d560*/  LDC R23, c[0x0][0x248] ;  /* 0x00009200ff177b82 */ /* 0x000e220000000800 */
[----:B------:R1:W-:Y:S01]  /*5d570*/  @P4 STG.E.U8 desc[UR44][R12.64], R7 ;  /* 0x000000070c004986 */ /* 0x0003e2000c10112c */
[----:B------:R-:W-:Y:S01]  /*5d580*/  ISETP.LT.AND P3, PT, R6, UR6, !P0 ;  /* 0x0000000606007c0c */ /* 0x000fe2000c761270 */
[----:B------:R-:W-:Y:S01]  /*5d590*/  ULDC UR4, c[0x0][0x22c] ;  /* 0x00008b0000047ab9 */ /* 0x000fe20000000800 */
[----:B---3--:R-:W-:Y:S01]  /*5d5a0*/  PRMT R21, R11, 0x7771, RZ ;  /* 0x000077710b157816 */ /* 0x008fe200000000ff */
[----:B------:R3:W-:Y:S01]  /*5d5b0*/  @P2 STG.E.U8 desc[UR44][R16.64], R19 ;  /* 0x0000001310002986 */ /* 0x0007e2000c10112c */
[----:B------:R-:W-:Y:S01]  /*5d5c0*/  IADD3 R6, P2, R0, R2, RZ ;  /* 0x0000000200067210 */ /* 0x000fe20007f5e0ff */
[----:B------:R-:W-:-:S03]  /*5d5d0*/  ULDC UR6, c[0x0][0x22c] ;  /* 0x00008b0000067ab9 */ /* 0x000fc60000000800 */
[-C--:B-1----:R-:W-:Y:S02]  /*5d5e0*/  LEA.HI.X.SX32 R7, R0, R5.reuse, 0x1, P2 ;  /* 0x0000000500077211 */ /* 0x082fe400010f0eff */
[-C--:B------:R-:W-:Y:S02]  /*5d5f0*/  IADD3 R12, P2, R4, R2.reuse, RZ ;  /* 0x00000002040c7210 */ /* 0x080fe40007f5e0ff */
[----:B---3--:R-:W-:Y:S02]  /*5d600*/  PRMT R19, R8, 0x7772, RZ ;  /* 0x0000777208137816 */ /* 0x008fe400000000ff */
[----:B------:R-:W-:Y:S01]  /*5d610*/  LEA.HI.X.SX32 R13, R4, R5, 0x1, P2 ;  /* 0x00000005040d7211 */ /* 0x000fe200010f0eff */
[----:B----4-:R-:W-:Y:S01]  /*5d620*/  IMAD R4, R25, 0x2, R4 ;  /* 0x0000000219047824 */ /* 0x010fe200078e0204 */
[----:B------:R1:W-:Y:S04]  /*5d630*/  @P3 STG.E.U8 desc[UR44][R6.64], R21 ;  /* 0x0000001506003986 */ /* 0x0003e8000c10112c */
[----:B------:R3:W-:Y:S01]  /*5d640*/  @P1 STG.E.U8 desc[UR44][R12.64], R19 ;  /* 0x000000130c001986 */ /* 0x0007e2000c10112c */
[----:B------:R-:W-:-:S02]  /*5d650*/  IADD3 R14, P1, R4, R2, RZ ;  /* 0x00000002040e7210 */ /* 0x000fc40007f3e0ff */
[----:B------:R-:W-:Y:S02]  /*5d660*/  PRMT R17, R9, 0x7772, RZ ;  /* 0x0000777209117816 */ /* 0x000fe400000000ff */
[-C--:B------:R-:W-:Y:S01]  /*5d670*/  LEA.HI.X.SX32 R15, R4, R5.reuse, 0x1, P1 ;  /* 0x00000005040f7211 */ /* 0x080fe200008f0eff */
[----:B0-----:R-:W-:Y:S01]  /*5d680*/  IMAD R4, R23, 0x2, R4 ;  /* 0x0000000217047824 */ /* 0x001fe200078e0204 */
[----:B------:R-:W-:Y:S01]  /*5d690*/  ISETP.LT.AND P4, PT, R225, UR4, !P0 ;  /* 0x00000004e1007c0c */ /* 0x000fe2000c781270 */
[----:B------:R-:W-:Y:S02]  /*5d6a0*/  ULDC UR4, c[0x0][0x22c] ;  /* 0x00008b0000047ab9 */ /* 0x000fe40000000800 */
[----:B------:R0:W-:Y:S01]  /*5d6b0*/  @P6 STG.E.U8 desc[UR44][R14.64], R17 ;  /* 0x000000110e006986 */ /* 0x0001e2000c10112c */
[----:B-1----:R-:W-:Y:S01]  /*5d6c0*/  IADD3 R6, P6, R4, R2, RZ ;  /* 0x0000000204067210 */ /* 0x002fe20007fde0ff */
[----:B------:R-:W-:Y:S01]  /*5d6d0*/  IMAD R0, R27, 0x2, R4 ;  /* 0x000000021b007824 */ /* 0x000fe200078e0204 */
[----:B------:R-:W-:Y:S01]  /*5d6e0*/  ISETP.LT.AND P3, PT, R226, UR4, !P0 ;  /* 0x00000004e2007c0c */ /* 0x000fe2000c761270 */
[----:B------:R-:W-:Y:S01]  /*5d6f0*/  ULDC UR4, c[0x0][0x22c] ;  /* 0x00008b0000047ab9 */ /* 0x000fe20000000800 */
[----:B------:R-:W-:-:S02]  /*5d700*/  LEA.HI.X.SX32 R7, R4, R5, 0x1, P6 ;  /* 0x0000000504077211 */ /* 0x000fc400030f0eff */
[C---:B---3--:R-:W-:Y:S02]  /*5d710*/  IADD3 R12, P6, R0.reuse, R2, RZ ;  /* 0x00000002000c7210 */ /* 0x048fe40007fde0ff */
[----:B------:R-:W-:Y:S02]  /*5d720*/  ISETP.LT.AND P5, PT, R223, UR7, !P0 ;  /* 0x00000007df007c0c */ /* 0x000fe4000c7a1270 */
[----:B------:R-:W-:Y:S01]  /*5d730*/  ISETP.LT.AND P2, PT, R227, UR4, !P0 ;  /* 0x00000004e3007c0c */ /* 0x000fe2000c741270 */
[----:B------:R-:W-:Y:S01]  /*5d740*/  ULDC UR4, c[0x0][0x22c] ;  /* 0x00008b0000047ab9 */ /* 0x000fe20000000800 */
[----:B------:R-:W-:Y:S01]  /*5d750*/  LEA.HI.X.SX32 R13, R0, R5, 0x1, P6 ;  /* 0x00000005000d7211 */ /* 0x000fe200030f0eff */
[----:B------:R-:W-:Y:S01]  /*5d760*/  IMAD R0, R29, 0x2, R0 ;  /* 0x000000021d007824 */ /* 0x000fe200078e0200 */
[----:B------:R-:W-:Y:S01]  /*5d770*/  ISETP.LT.AND P1, PT, R229, UR4, !P0 ;  /* 0x00000004e5007c0c */ /* 0x000fe2000c721270 */
[----:B------:R-:W-:Y:S01]  /*5d780*/  ULDC UR4, c[0x0][0x248] ;  /* 0x0000920000047ab9 */ /* 0x000fe20000000800 */
[C---:B------:R-:W-:Y:S01]  /*5d790*/  ISETP.LT.AND P0, PT, R3.reuse, UR6, !P0 ;  /* 0x0000000603007c0c */ /* 0x040fe2000c701270 */
[----:B------:R-:W-:Y:S01]  /*5d7a0*/  IMAD R16, R3, UR4, RZ ;  /* 0x0000000403107c24 */ /* 0x000fe2000f8e02ff */
[----:B------:R-:W-:Y:S01]  /*5d7b0*/  PRMT R25, R10, 0x7772, RZ ;  /* 0x000077720a197816 */ /* 0x000fe200000000ff */
[----:B------:R-:W-:Y:S01]  /*5d7c0*/  IMAD R3, R31, 0x2, R0 ;  /* 0x000000021f037824 */ /* 0x000fe200078e0200 */
[----:B------:R-:W-:-:S02]  /*5d7d0*/  PRMT R23, R11, 0x7772, RZ ;  /* 0x000077720b177816 */ /* 0x000fc400000000ff */
[----:B------:R-:W-:Y:S01]  /*5d7e0*/  PRMT R21, R8, 0x7773, RZ ;  /* 0x0000777308157816 */ /* 0x000fe200000000ff */
[----:B--2---:R-:W-:Y:S01]  /*5d7f0*/  IMAD R4, R18, 0x2, R3 ;  /* 0x0000000212047824 */ /* 0x004fe200078e0203 */
[-C--:B------:R-:W-:Y:S01]  /*5d800*/  IADD3 R8, P6, R0, R2.reuse, RZ ;  /* 0x0000000200087210 */ /* 0x080fe20007fde0ff */
[----:B------:R1:W-:Y:S01]  /*5d810*/  @P5 STG.E.U8 desc[UR44][R6.64], R25 ;  /* 0x0000001906005986 */ /* 0x0003e2000c10112c */
[----:B------:R-:W-:Y:S02]  /*5d820*/  PRMT R19, R9, 0x7773, RZ ;  /* 0x0000777309137816 */ /* 0x000fe400000000ff */
[----:B0-----:R-:W-:Y:S01]  /*5d830*/  PRMT R17, R10, 0x7773, RZ ;  /* 0x000077730a117816 */ /* 0x001fe200000000ff */
[----:B------:R0:W-:Y:S01]  /*5d840*/  @P4 STG.E.U8 desc[UR44][R12.64], R23 ;  /* 0x000000170c004986 */ /* 0x0001e2000c10112c */
[-C--:B------:R-:W-:Y:S02]  /*5d850*/  IADD3 R14, P4, R16, R2.reuse, RZ ;  /* 0x00000002100e7210 */ /* 0x080fe40007f9e0ff */
[----:B------:R-:W-:-:S02]  /*5d860*/  IADD3 R10, P5, R3, R2, RZ ;  /* 0x00000002030a7210 */ /* 0x000fc40007fbe0ff */
[-C--:B------:R-:W-:Y:S02]  /*5d870*/  LEA.HI.X.SX32 R9, R0, R5.reuse, 0x1, P6 ;  /* 0x0000000500097211 */ /* 0x080fe400030f0eff */
[C---:B------:R-:W-:Y:S02]  /*5d880*/  IADD3 R2, P6, R4.reuse, R2, RZ ;  /* 0x0000000204027210 */ /* 0x040fe40007fde0ff */
[----:B-1----:R-:W-:Y:S02]  /*5d890*/  PRMT R7, R11, 0x7773, RZ ;  /* 0x000077730b077816 */ /* 0x002fe400000000ff */
[-C--:B------:R-:W-:Y:S02]  /*5d8a0*/  LEA.HI.X.SX32 R11, R3, R5.reuse, 0x1, P5 ;  /* 0x00000005030b7211 */ /* 0x080fe400028f0eff */
[-C--:B------:R-:W-:Y:S01]  /*5d8b0*/  LEA.HI.X.SX32 R3, R4, R5.reuse, 0x1, P6 ;  /* 0x0000000504037211 */ /* 0x080fe200030f0eff */
[----:B------:R0:W-:Y:S04]  /*5d8c0*/  @P3 STG.E.U8 desc[UR44][R8.64], R21 ;  /* 0x0000001508003986 */ /* 0x0001e8000c10112c */
[----:B------:R0:W-:Y:S01]  /*5d8d0*/  @P2 STG.E.U8 desc[UR44][R10.64], R19 ;  /* 0x000000130a002986 */ /* 0x0001e2000c10112c */
[----:B------:R-:W-:-:S03]  /*5d8e0*/  LEA.HI.X.SX32 R15, R16, R5, 0x1, P4 ;  /* 0x00000005100f7211 */ /* 0x000fc600020f0eff */
[----:B------:R0:W-:Y:S01]  /*5d8f0*/  @P1 STG.E.U8 desc[UR44][R2.64], R17 ;  /* 0x0000001102001986 */ /* 0x0001e2000c10112c */
[----:B------:R-:W-:Y:S05]  /*5d900*/  @!P0 EXIT ;  /* 0x000000000000894d */ /* 0x000fea0003800000 */
[----:B------:R-:W-:Y:S01]  /*5d910*/  STG.E.U8 desc[UR44][R14.64], R7 ;  /* 0x000000070e007986 */ /* 0x000fe2000c10112c */
[----:B------:R-:W-:Y:S05]  /*5d920*/  EXIT ;  /* 0x000000000000794d */ /* 0x000fea0003800000 */
.L_x_3:
[----:B------:R-:W-:-:S00]  /*5d930*/  BRA `(.L_x_3) ;  /* 0xfffffffc00fc7947 */ /* 0x000fc0000383ffff */
[----:B------:R-:W-:-:S00]  /*5d940*/  NOP ;  /* 0x0000000000007918 */ /* 0x000fc00000000000 */
        /* <DEDUP_REMOVED lines=11> */
.L_x_4:


//--------------------- .nv.shared.matmul_kernel  --------------------------
	.section	.nv.shared.matmul_kernel,"aw",@nobits
	.sectionflags	@""
	.align	16
	.zero		1024


//--------------------- .nv.shared.reserved.0     --------------------------
	.section	.nv.shared.reserved.0,"aw",@nobits
	.weak		__nv_reservedSMEM_offset_0_alias
	.size		__nv_reservedSMEM_offset_0_alias, 0, 0
	.other		__nv_reservedSMEM_offset_0_alias,@"STO_CUDA_RESERVED_SHARED STV_DEFAULT"
__nv_reservedSMEM_offset_0_alias:
	.zero		0


//--------------------- .nv.constant0.matmul_kernel --------------------------
	.section	.nv.constant0.matmul_kernel,"a",@progbits
	.sectionflags	@""
	.align	4
.nv.constant0.matmul_kernel:
	.zero		608


//--------------------- SYMBOLS --------------------------

	.type		.nv.reservedSmem.offset0,@object
	.size		.nv.reservedSmem.offset0,0x4
